	.target	sm_100a

	.elftype	@"ET_EXEC"


//--------------------- .note.nv.tkinfo           --------------------------
	.section	.note.nv.tkinfo,"",@"SHT_NOTE"
	.sectionflags	@"SHF_NOTE_NV_TKINFO"
	.tkinfo
        /*0018*/ 	.word	0x00000002
        /*0030*/ 	.string	""
        /*0030*/ 	.string	"ptxas"
        /*0030*/ 	.string	"Cuda compilation tools, release 13.0, V13.0.88"
        /*0030*/ 	.string	"Build cuda_13.0.r13.0/compiler.36424714_0"
        /*0030*/ 	.string	"-arch sm_100a -m 64 "



//--------------------- .note.nv.cuinfo           --------------------------
	.section	.note.nv.cuinfo,"",@"SHT_NOTE"
	.sectionflags	@"SHF_NOTE_NV_CUINFO"
        /*0018*/ 	.short	0x0002
        /*001a*/ 	.short	0x0064
        /*001c*/ 	.short	0x0082
	.zero		2


//--------------------- .nv.info                  --------------------------
	.section	.nv.info,"",@"SHT_CUDA_INFO"
	.align	4


	//----- nvinfo : EIATTR_REGCOUNT
	.align		4
        /*0000*/ 	.byte	0x04, 0x2f
        /*0002*/ 	.short	(.L_12 - .L_11)
	.align		4
.L_11:
        /*0004*/ 	.word	index@(_ZN7cutlass6KernelINS_4gemm6kernel14RankKUniversalINS1_11threadblock13MmaMultistageINS1_9GemmShapeILi128ELi64ELi16EEENS_9transform11threadblock28PredicatedTileAccessIteratorINS_11MatrixShapeILi128ELi16EEEdNS_6layout11ColumnMajorELi1ENS8_31PitchLinearWarpStripedThreadMapINS_16PitchLinearShapeILi128ELi16EEELi256ENSG_ILi16ELi2EEELi1EEENS_5ArrayIdLi1ELb1EEELb0ENSD_9NoPermuteEEENS9_25RegularTileAccessIteratorISC_dNSD_43ColumnMajorTensorOpMultiplicandCongruous64bELi1ESJ_Li8EEELNS_4arch14CacheOperation4KindE0ENSA_INSB_ILi16ELi64EEEdNSD_8RowMajorELi0ENSF_INSG_ILi64ELi16EEELi256ESI_Li1EEESL_Lb0ESM_EENSO_ISU_dNSD_40RowMajorTensorOpMultiplicandCongruous64bELi0ESX_Li8EEELST_0EdSV_NS4_9MmaPolicyINS1_4warp11MmaTensorOpINS6_ILi32ELi32ELi16EEEdSP_dSZ_dSV_NS12_17MmaTensorOpPolicyINSR_3MmaINS6_ILi8ELi8ELi4EEELi32EdSV_dSE_dSV_NSR_13OpMultiplyAddEEENSB_ILi1ELi1EEEEELi1ELb0EbEENSB_ILi0ELi0EEES1D_Li1EEELi3ELNS1_23SharedMemoryClearOptionE0EbEENS_8epilogue11threadblock8EpilogueIS7_S1C_Li1ENS1I_27PredicatedTileIteratorBlas3INS1I_26OutputTileOptimalThreadMapINS1I_15OutputTileShapeILi64ELi8ELi4ELi1ELi1EEENS1M_ILi1ELi4ELi1ELi1ELi4EEELi256ELi1ELi64EEEdLNS_8BlasModeE1EEENS1H_4warp24FragmentIteratorTensorOpIS14_S17_dNSK_IdLi2ELb1EEESV_EENS1S_20TileIteratorTensorOpIS14_S17_dSV_EENS1I_18SharedLoadIteratorINS1P_18CompactedThreadMapEdLi8EEENS1H_6thread17LinearCombinationIdLi1EddLNS21_9ScaleType4KindE0ELNS_15FloatRoundStyleE2EdEENSB_ILi0ELi4EEELi1ELi1EEENS4_30GemmIdentityThreadblockSwizzleILi1EEELNS_8FillModeE2EEEEEvNT_6ParamsE)
        /*0008*/ 	.word	0x0000007c


	//----- nvinfo : EIATTR_FRAME_SIZE
	.align		4
.L_12:
        /*000c*/ 	.byte	0x04, 0x11
        /*000e*/ 	.short	(.L_14 - .L_13)
	.align		4
.L_13:
        /*0010*/ 	.word	index@($__internal_1_$__cuda_sm20_rem_u64)
        /*0014*/ 	.word	0x00000000


	//----- nvinfo : EIATTR_FRAME_SIZE
	.align		4
.L_14:
        /*0018*/ 	.byte	0x04, 0x11
        /*001a*/ 	.short	(.L_16 - .L_15)
	.align		4
.L_15:
        /*001c*/ 	.word	index@($__internal_0_$__cuda_sm20_div_u64)
        /*0020*/ 	.word	0x00000000


	//----- nvinfo : EIATTR_FRAME_SIZE
	.align		4
.L_16:
        /*0024*/ 	.byte	0x04, 0x11
        /*0026*/ 	.short	(.L_18 - .L_17)
	.align		4
.L_17:
        /*0028*/ 	.word	index@(_ZN7cutlass6KernelINS_4gemm6kernel14RankKUniversalINS1_11threadblock13MmaMultistageINS1_9GemmShapeILi128ELi64ELi16EEENS_9transform11threadblock28PredicatedTileAccessIteratorINS_11MatrixShapeILi128ELi16EEEdNS_6layout11ColumnMajorELi1ENS8_31PitchLinearWarpStripedThreadMapINS_16PitchLinearShapeILi128ELi16EEELi256ENSG_ILi16ELi2EEELi1EEENS_5ArrayIdLi1ELb1EEELb0ENSD_9NoPermuteEEENS9_25RegularTileAccessIteratorISC_dNSD_43ColumnMajorTensorOpMultiplicandCongruous64bELi1ESJ_Li8EEELNS_4arch14CacheOperation4KindE0ENSA_INSB_ILi16ELi64EEEdNSD_8RowMajorELi0ENSF_INSG_ILi64ELi16EEELi256ESI_Li1EEESL_Lb0ESM_EENSO_ISU_dNSD_40RowMajorTensorOpMultiplicandCongruous64bELi0ESX_Li8EEELST_0EdSV_NS4_9MmaPolicyINS1_4warp11MmaTensorOpINS6_ILi32ELi32ELi16EEEdSP_dSZ_dSV_NS12_17MmaTensorOpPolicyINSR_3MmaINS6_ILi8ELi8ELi4EEELi32EdSV_dSE_dSV_NSR_13OpMultiplyAddEEENSB_ILi1ELi1EEEEELi1ELb0EbEENSB_ILi0ELi0EEES1D_Li1EEELi3ELNS1_23SharedMemoryClearOptionE0EbEENS_8epilogue11threadblock8EpilogueIS7_S1C_Li1ENS1I_27PredicatedTileIteratorBlas3INS1I_26OutputTileOptimalThreadMapINS1I_15OutputTileShapeILi64ELi8ELi4ELi1ELi1EEENS1M_ILi1ELi4ELi1ELi1ELi4EEELi256ELi1ELi64EEEdLNS_8BlasModeE1EEENS1H_4warp24FragmentIteratorTensorOpIS14_S17_dNSK_IdLi2ELb1EEESV_EENS1S_20TileIteratorTensorOpIS14_S17_dSV_EENS1I_18SharedLoadIteratorINS1P_18CompactedThreadMapEdLi8EEENS1H_6thread17LinearCombinationIdLi1EddLNS21_9ScaleType4KindE0ELNS_15FloatRoundStyleE2EdEENSB_ILi0ELi4EEELi1ELi1EEENS4_30GemmIdentityThreadblockSwizzleILi1EEELNS_8FillModeE2EEEEEvNT_6ParamsE)
        /*002c*/ 	.word	0x00000000


	//----- nvinfo : EIATTR_MIN_STACK_SIZE
	.align		4
.L_18:
        /*0030*/ 	.byte	0x04, 0x12
        /*0032*/ 	.short	(.L_20 - .L_19)
	.align		4
.L_19:
        /*0034*/ 	.word	index@(_ZN7cutlass6KernelINS_4gemm6kernel14RankKUniversalINS1_11threadblock13MmaMultistageINS1_9GemmShapeILi128ELi64ELi16EEENS_9transform11threadblock28PredicatedTileAccessIteratorINS_11MatrixShapeILi128ELi16EEEdNS_6layout11ColumnMajorELi1ENS8_31PitchLinearWarpStripedThreadMapINS_16PitchLinearShapeILi128ELi16EEELi256ENSG_ILi16ELi2EEELi1EEENS_5ArrayIdLi1ELb1EEELb0ENSD_9NoPermuteEEENS9_25RegularTileAccessIteratorISC_dNSD_43ColumnMajorTensorOpMultiplicandCongruous64bELi1ESJ_Li8EEELNS_4arch14CacheOperation4KindE0ENSA_INSB_ILi16ELi64EEEdNSD_8RowMajorELi0ENSF_INSG_ILi64ELi16EEELi256ESI_Li1EEESL_Lb0ESM_EENSO_ISU_dNSD_40RowMajorTensorOpMultiplicandCongruous64bELi0ESX_Li8EEELST_0EdSV_NS4_9MmaPolicyINS1_4warp11MmaTensorOpINS6_ILi32ELi32ELi16EEEdSP_dSZ_dSV_NS12_17MmaTensorOpPolicyINSR_3MmaINS6_ILi8ELi8ELi4EEELi32EdSV_dSE_dSV_NSR_13OpMultiplyAddEEENSB_ILi1ELi1EEEEELi1ELb0EbEENSB_ILi0ELi0EEES1D_Li1EEELi3ELNS1_23SharedMemoryClearOptionE0EbEENS_8epilogue11threadblock8EpilogueIS7_S1C_Li1ENS1I_27PredicatedTileIteratorBlas3INS1I_26OutputTileOptimalThreadMapINS1I_15OutputTileShapeILi64ELi8ELi4ELi1ELi1EEENS1M_ILi1ELi4ELi1ELi1ELi4EEELi256ELi1ELi64EEEdLNS_8BlasModeE1EEENS1H_4warp24FragmentIteratorTensorOpIS14_S17_dNSK_IdLi2ELb1EEESV_EENS1S_20TileIteratorTensorOpIS14_S17_dSV_EENS1I_18SharedLoadIteratorINS1P_18CompactedThreadMapEdLi8EEENS1H_6thread17LinearCombinationIdLi1EddLNS21_9ScaleType4KindE0ELNS_15FloatRoundStyleE2EdEENSB_ILi0ELi4EEELi1ELi1EEENS4_30GemmIdentityThreadblockSwizzleILi1EEELNS_8FillModeE2EEEEEvNT_6ParamsE)
        /*0038*/ 	.word	0x00000000
.L_20:


//--------------------- .nv.compat                --------------------------
	.section	.nv.compat,"",@"SHT_CUDA_COMPAT_INFO"
	.align	4
        /*0000*/ 	.byte	0x02, 0x09, 0x01, 0x00, 0x02, 0x02, 0x01, 0x00, 0x02, 0x05, 0x05, 0x00, 0x03, 0x07, 0x01, 0x01
        /*0010*/ 	.byte	0x02, 0x03, 0x00, 0x00, 0x02, 0x06, 0x01, 0x00, 0x04, 0x0b, 0x08, 0x00, 0x01, 0x00, 0x00, 0x00
        /*0020*/ 	.byte	0x00, 0x00, 0x00, 0x00


//--------------------- .nv.info._ZN7cutlass6KernelINS_4gemm6kernel14RankKUniversalINS1_11threadblock13MmaMultistageINS1_9GemmShapeILi128ELi64ELi16EEENS_9transform11threadblock28PredicatedTileAccessIteratorINS_11MatrixShapeILi128ELi16EEEdNS_6layout11ColumnMajorELi1ENS8_31PitchLinearWarpStripedThreadMapINS_16PitchLinearShapeILi128ELi16EEELi256ENSG_ILi16ELi2EEELi1EEENS_5ArrayIdLi1ELb1EEELb0ENSD_9NoPermuteEEENS9_25RegularTileAccessIteratorISC_dNSD_43ColumnMajorTensorOpMultiplicandCongruous64bELi1ESJ_Li8EEELNS_4arch14CacheOperation4KindE0ENSA_INSB_ILi16ELi64EEEdNSD_8RowMajorELi0ENSF_INSG_ILi64ELi16EEELi256ESI_Li1EEESL_Lb0ESM_EENSO_ISU_dNSD_40RowMajorTensorOpMultiplicandCongruous64bELi0ESX_Li8EEELST_0EdSV_NS4_9MmaPolicyINS1_4warp11MmaTensorOpINS6_ILi32ELi32ELi16EEEdSP_dSZ_dSV_NS12_17MmaTensorOpPolicyINSR_3MmaINS6_ILi8ELi8ELi4EEELi32EdSV_dSE_dSV_NSR_13OpMultiplyAddEEENSB_ILi1ELi1EEEEELi1ELb0EbEENSB_ILi0ELi0EEES1D_Li1EEELi3ELNS1_23SharedMemoryClearOptionE0EbEENS_8epilogue11threadblock8EpilogueIS7_S1C_Li1ENS1I_27PredicatedTileIteratorBlas3INS1I_26OutputTileOptimalThreadMapINS1I_15OutputTileShapeILi64ELi8ELi4ELi1ELi1EEENS1M_ILi1ELi4ELi1ELi1ELi4EEELi256ELi1ELi64EEEdLNS_8BlasModeE1EEENS1H_4warp24FragmentIteratorTensorOpIS14_S17_dNSK_IdLi2ELb1EEESV_EENS1S_20TileIteratorTensorOpIS14_S17_dSV_EENS1I_18SharedLoadIteratorINS1P_18CompactedThreadMapEdLi8EEENS1H_6thread17LinearCombinationIdLi1EddLNS21_9ScaleType4KindE0ELNS_15FloatRoundStyleE2EdEENSB_ILi0ELi4EEELi1ELi1EEENS4_30GemmIdentityThreadblockSwizzleILi1EEELNS_8FillModeE2EEEEEvNT_6ParamsE --------------------------
	.section	.nv.info._ZN7cutlass6KernelINS_4gemm6kernel14RankKUniversalINS1_11threadblock13MmaMultistageINS1_9GemmShapeILi128ELi64ELi16EEENS_9transform11threadblock28PredicatedTileAccessIteratorINS_11MatrixShapeILi128ELi16EEEdNS_6layout11ColumnMajorELi1ENS8_31PitchLinearWarpStripedThreadMapINS_16PitchLinearShapeILi128ELi16EEELi256ENSG_ILi16ELi2EEELi1EEENS_5ArrayIdLi1ELb1EEELb0ENSD_9NoPermuteEEENS9_25RegularTileAccessIteratorISC_dNSD_43ColumnMajorTensorOpMultiplicandCongruous64bELi1ESJ_Li8EEELNS_4arch14CacheOperation4KindE0ENSA_INSB_ILi16ELi64EEEdNSD_8RowMajorELi0ENSF_INSG_ILi64ELi16EEELi256ESI_Li1EEESL_Lb0ESM_EENSO_ISU_dNSD_40RowMajorTensorOpMultiplicandCongruous64bELi0ESX_Li8EEELST_0EdSV_NS4_9MmaPolicyINS1_4warp11MmaTensorOpINS6_ILi32ELi32ELi16EEEdSP_dSZ_dSV_NS12_17MmaTensorOpPolicyINSR_3MmaINS6_ILi8ELi8ELi4EEELi32EdSV_dSE_dSV_NSR_13OpMultiplyAddEEENSB_ILi1ELi1EEEEELi1ELb0EbEENSB_ILi0ELi0EEES1D_Li1EEELi3ELNS1_23SharedMemoryClearOptionE0EbEENS_8epilogue11threadblock8EpilogueIS7_S1C_Li1ENS1I_27PredicatedTileIteratorBlas3INS1I_26OutputTileOptimalThreadMapINS1I_15OutputTileShapeILi64ELi8ELi4ELi1ELi1EEENS1M_ILi1ELi4ELi1ELi1ELi4EEELi256ELi1ELi64EEEdLNS_8BlasModeE1EEENS1H_4warp24FragmentIteratorTensorOpIS14_S17_dNSK_IdLi2ELb1EEESV_EENS1S_20TileIteratorTensorOpIS14_S17_dSV_EENS1I_18SharedLoadIteratorINS1P_18CompactedThreadMapEdLi8EEENS1H_6thread17LinearCombinationIdLi1EddLNS21_9ScaleType4KindE0ELNS_15FloatRoundStyleE2EdEENSB_ILi0ELi4EEELi1ELi1EEENS4_30GemmIdentityThreadblockSwizzleILi1EEELNS_8FillModeE2EEEEEvNT_6ParamsE,"",@"SHT_CUDA_INFO"
	.sectionflags	@""
	.align	4


	//----- nvinfo : EIATTR_CUDA_API_VERSION
	.align		4
        /*0000*/ 	.byte	0x04, 0x37
        /*0002*/ 	.short	(.L_22 - .L_21)
.L_21:
        /*0004*/ 	.word	0x00000082


	//----- nvinfo : EIATTR_KPARAM_INFO
	.align		4
.L_22:
        /*0008*/ 	.byte	0x04, 0x17
        /*000a*/ 	.short	(.L_24 - .L_23)
.L_23:
        /*000c*/ 	.word	0x00000000
        /*0010*/ 	.short	0x0000
        /*0012*/ 	.short	0x0000
        /*0014*/ 	.byte	0x00, 0xf0, 0xc1, 0x05


	//----- nvinfo : EIATTR_SPARSE_MMA_MASK
	.align		4
.L_24:
        /*0018*/ 	.byte	0x03, 0x50
        /*001a*/ 	.short	0x0000


	//----- nvinfo : EIATTR_MAXREG_COUNT
	.align		4
        /*001c*/ 	.byte	0x03, 0x1b
        /*001e*/ 	.short	0x00ff


	//----- nvinfo : EIATTR_NUM_BARRIERS
	.align		4
        /*0020*/ 	.byte	0x02, 0x4c
        /*0022*/ 	.byte	0x01
	.zero		1


	//----- nvinfo : EIATTR_MERCURY_ISA_VERSION
	.align		4
        /*0024*/ 	.byte	0x03, 0x5f
        /*0026*/ 	.short	0x0101


	//----- nvinfo : EIATTR_COOP_GROUP_MASK_REGIDS
	.align		4
        /*0028*/ 	.byte	0x04, 0x29
        /*002a*/ 	.short	(.L_26 - .L_25)


	//   ....[0]....
.L_25:
        /*002c*/ 	.word	0xffffffff


	//----- nvinfo : EIATTR_COOP_GROUP_INSTR_OFFSETS
	.align		4
.L_26:
        /*0030*/ 	.byte	0x04, 0x28
        /*0032*/ 	.short	(.L_28 - .L_27)


	//   ....[0]....
.L_27:
        /*0034*/ 	.word	0x000006b0


	//----- nvinfo : EIATTR_VRC_CTA_INIT_COUNT
	.align		4
.L_28:
        /*0038*/ 	.byte	0x02, 0x4a
	.zero		1
	.zero		1


	//----- nvinfo : EIATTR_EXIT_INSTR_OFFSETS
	.align		4
        /*003c*/ 	.byte	0x04, 0x1c
        /*003e*/ 	.short	(.L_30 - .L_29)


	//   ....[0]....
.L_29:
        /*0040*/ 	.word	0x00000140


	//   ....[1]....
        /*0044*/ 	.word	0x00000180


	//   ....[2]....
        /*0048*/ 	.word	0x00019900


	//   ....[3]....
        /*004c*/ 	.word	0x00019980


	//   ....[4]....
        /*0050*/ 	.word	0x00019a10


	//----- nvinfo : EIATTR_CRS_STACK_SIZE
	.align		4
.L_30:
        /*0054*/ 	.byte	0x04, 0x1e
        /*0056*/ 	.short	(.L_32 - .L_31)
.L_31:
        /*0058*/ 	.word	0x00000000


	//----- nvinfo : EIATTR_CBANK_PARAM_SIZE
	.align		4
.L_32:
        /*005c*/ 	.byte	0x03, 0x19
        /*005e*/ 	.short	0x0170


	//----- nvinfo : EIATTR_PARAM_CBANK
	.align		4
        /*0060*/ 	.byte	0x04, 0x0a
        /*0062*/ 	.short	(.L_34 - .L_33)
	.align		4
.L_33:
        /*0064*/ 	.word	index@(.nv.constant0._ZN7cutlass6KernelINS_4gemm6kernel14RankKUniversalINS1_11threadblock13MmaMultistageINS1_9GemmShapeILi128ELi64ELi16EEENS_9transform11threadblock28PredicatedTileAccessIteratorINS_11MatrixShapeILi128ELi16EEEdNS_6layout11ColumnMajorELi1ENS8_31PitchLinearWarpStripedThreadMapINS_16PitchLinearShapeILi128ELi16EEELi256ENSG_ILi16ELi2EEELi1EEENS_5ArrayIdLi1ELb1EEELb0ENSD_9NoPermuteEEENS9_25RegularTileAccessIteratorISC_dNSD_43ColumnMajorTensorOpMultiplicandCongruous64bELi1ESJ_Li8EEELNS_4arch14CacheOperation4KindE0ENSA_INSB_ILi16ELi64EEEdNSD_8RowMajorELi0ENSF_INSG_ILi64ELi16EEELi256ESI_Li1EEESL_Lb0ESM_EENSO_ISU_dNSD_40RowMajorTensorOpMultiplicandCongruous64bELi0ESX_Li8EEELST_0EdSV_NS4_9MmaPolicyINS1_4warp11MmaTensorOpINS6_ILi32ELi32ELi16EEEdSP_dSZ_dSV_NS12_17MmaTensorOpPolicyINSR_3MmaINS6_ILi8ELi8ELi4EEELi32EdSV_dSE_dSV_NSR_13OpMultiplyAddEEENSB_ILi1ELi1EEEEELi1ELb0EbEENSB_ILi0ELi0EEES1D_Li1EEELi3ELNS1_23SharedMemoryClearOptionE0EbEENS_8epilogue11threadblock8EpilogueIS7_S1C_Li1ENS1I_27PredicatedTileIteratorBlas3INS1I_26OutputTileOptimalThreadMapINS1I_15OutputTileShapeILi64ELi8ELi4ELi1ELi1EEENS1M_ILi1ELi4ELi1ELi1ELi4EEELi256ELi1ELi64EEEdLNS_8BlasModeE1EEENS1H_4warp24FragmentIteratorTensorOpIS14_S17_dNSK_IdLi2ELb1EEESV_EENS1S_20TileIteratorTensorOpIS14_S17_dSV_EENS1I_18SharedLoadIteratorINS1P_18CompactedThreadMapEdLi8EEENS1H_6thread17LinearCombinationIdLi1EddLNS21_9ScaleType4KindE0ELNS_15FloatRoundStyleE2EdEENSB_ILi0ELi4EEELi1ELi1EEENS4_30GemmIdentityThreadblockSwizzleILi1EEELNS_8FillModeE2EEEEEvNT_6ParamsE)
        /*0068*/ 	.short	0x0380
        /*006a*/ 	.short	0x0170


	//----- nvinfo : EIATTR_SW_WAR
	.align		4
.L_34:
        /*006c*/ 	.byte	0x04, 0x36
        /*006e*/ 	.short	(.L_36 - .L_35)
.L_35:
        /*0070*/ 	.word	0x00000008
.L_36:


//--------------------- .nv.callgraph             --------------------------
	.section	.nv.callgraph,"",@"SHT_CUDA_CALLGRAPH"
	.align	4
	.sectionentsize	8
	.align		4
        /*0000*/ 	.word	0x00000000
	.align		4
        /*0004*/ 	.word	0xffffffff
	.align		4
        /*0008*/ 	.word	0x00000000
	.align		4
        /*000c*/ 	.word	0xfffffffe
	.align		4
        /*0010*/ 	.word	0x00000000
	.align		4
        /*0014*/ 	.word	0xfffffffd
	.align		4
        /*0018*/ 	.word	0x00000000
	.align		4
        /*001c*/ 	.word	0xfffffffc


//--------------------- .nv.constant4             --------------------------
	.section	.nv.constant4,"a",@progbits
	.align	8
	.align		8
.nv.constant4:
        /*0000*/ 	.dword	_ZN39_INTERNAL_84515457_4_k_cu_3c50a070_30764cuda3std3__45__cpo5beginE
	.align		8
        /*0008*/ 	.dword	_ZN39_INTERNAL_84515457_4_k_cu_3c50a070_30764cuda3std3__45__cpo3endE
	.align		8
        /*0010*/ 	.dword	_ZN39_INTERNAL_84515457_4_k_cu_3c50a070_30764cuda3std3__45__cpo6cbeginE
	.align		8
        /*0018*/ 	.dword	_ZN39_INTERNAL_84515457_4_k_cu_3c50a070_30764cuda3std3__45__cpo4cendE
	.align		8
        /*0020*/ 	.dword	_ZN39_INTERNAL_84515457_4_k_cu_3c50a070_30764cuda3std3__441_GLOBAL__N__84515457_4_k_cu_3c50a070_30766ignoreE
	.align		8
        /*0028*/ 	.dword	_ZN39_INTERNAL_84515457_4_k_cu_3c50a070_30764cuda3std3__419piecewise_constructE
	.align		8
        /*0030*/ 	.dword	_ZN39_INTERNAL_84515457_4_k_cu_3c50a070_30764cuda3std3__48in_placeE
	.align		8
        /*0038*/ 	.dword	_ZN39_INTERNAL_84515457_4_k_cu_3c50a070_30764cuda3std6ranges3__45__cpo4swapE
	.align		8
        /*0040*/ 	.dword	_ZN39_INTERNAL_84515457_4_k_cu_3c50a070_30764cuda3std6ranges3__45__cpo9iter_moveE
	.align		8
        /*0048*/ 	.dword	_ZN39_INTERNAL_84515457_4_k_cu_3c50a070_30764cute7productE
	.align		8
        /*0050*/ 	.dword	_ZN39_INTERNAL_84515457_4_k_cu_3c50a070_30764cute1_E


//--------------------- .text._ZN7cutlass6KernelINS_4gemm6kernel14RankKUniversalINS1_11threadblock13MmaMultistageINS1_9GemmShapeILi128ELi64ELi16EEENS_9transform11threadblock28PredicatedTileAccessIteratorINS_11MatrixShapeILi128ELi16EEEdNS_6layout11ColumnMajorELi1ENS8_31PitchLinearWarpStripedThreadMapINS_16PitchLinearShapeILi128ELi16EEELi256ENSG_ILi16ELi2EEELi1EEENS_5ArrayIdLi1ELb1EEELb0ENSD_9NoPermuteEEENS9_25RegularTileAccessIteratorISC_dNSD_43ColumnMajorTensorOpMultiplicandCongruous64bELi1ESJ_Li8EEELNS_4arch14CacheOperation4KindE0ENSA_INSB_ILi16ELi64EEEdNSD_8RowMajorELi0ENSF_INSG_ILi64ELi16EEELi256ESI_Li1EEESL_Lb0ESM_EENSO_ISU_dNSD_40RowMajorTensorOpMultiplicandCongruous64bELi0ESX_Li8EEELST_0EdSV_NS4_9MmaPolicyINS1_4warp11MmaTensorOpINS6_ILi32ELi32ELi16EEEdSP_dSZ_dSV_NS12_17MmaTensorOpPolicyINSR_3MmaINS6_ILi8ELi8ELi4EEELi32EdSV_dSE_dSV_NSR_13OpMultiplyAddEEENSB_ILi1ELi1EEEEELi1ELb0EbEENSB_ILi0ELi0EEES1D_Li1EEELi3ELNS1_23SharedMemoryClearOptionE0EbEENS_8epilogue11threadblock8EpilogueIS7_S1C_Li1ENS1I_27PredicatedTileIteratorBlas3INS1I_26OutputTileOptimalThreadMapINS1I_15OutputTileShapeILi64ELi8ELi4ELi1ELi1EEENS1M_ILi1ELi4ELi1ELi1ELi4EEELi256ELi1ELi64EEEdLNS_8BlasModeE1EEENS1H_4warp24FragmentIteratorTensorOpIS14_S17_dNSK_IdLi2ELb1EEESV_EENS1S_20TileIteratorTensorOpIS14_S17_dSV_EENS1I_18SharedLoadIteratorINS1P_18CompactedThreadMapEdLi8EEENS1H_6thread17LinearCombinationIdLi1EddLNS21_9ScaleType4KindE0ELNS_15FloatRoundStyleE2EdEENSB_ILi0ELi4EEELi1ELi1EEENS4_30GemmIdentityThreadblockSwizzleILi1EEELNS_8FillModeE2EEEEEvNT_6ParamsE --------------------------
	.section	.text._ZN7cutlass6KernelINS_4gemm6kernel14RankKUniversalINS1_11threadblock13MmaMultistageINS1_9GemmShapeILi128ELi64ELi16EEENS_9transform11threadblock28PredicatedTileAccessIteratorINS_11MatrixShapeILi128ELi16EEEdNS_6layout11ColumnMajorELi1ENS8_31PitchLinearWarpStripedThreadMapINS_16PitchLinearShapeILi128ELi16EEELi256ENSG_ILi16ELi2EEELi1EEENS_5ArrayIdLi1ELb1EEELb0ENSD_9NoPermuteEEENS9_25RegularTileAccessIteratorISC_dNSD_43ColumnMajorTensorOpMultiplicandCongruous64bELi1ESJ_Li8EEELNS_4arch14CacheOperation4KindE0ENSA_INSB_ILi16ELi64EEEdNSD_8RowMajorELi0ENSF_INSG_ILi64ELi16EEELi256ESI_Li1EEESL_Lb0ESM_EENSO_ISU_dNSD_40RowMajorTensorOpMultiplicandCongruous64bELi0ESX_Li8EEELST_0EdSV_NS4_9MmaPolicyINS1_4warp11MmaTensorOpINS6_ILi32ELi32ELi16EEEdSP_dSZ_dSV_NS12_17MmaTensorOpPolicyINSR_3MmaINS6_ILi8ELi8ELi4EEELi32EdSV_dSE_dSV_NSR_13OpMultiplyAddEEENSB_ILi1ELi1EEEEELi1ELb0EbEENSB_ILi0ELi0EEES1D_Li1EEELi3ELNS1_23SharedMemoryClearOptionE0EbEENS_8epilogue11threadblock8EpilogueIS7_S1C_Li1ENS1I_27PredicatedTileIteratorBlas3INS1I_26OutputTileOptimalThreadMapINS1I_15OutputTileShapeILi64ELi8ELi4ELi1ELi1EEENS1M_ILi1ELi4ELi1ELi1ELi4EEELi256ELi1ELi64EEEdLNS_8BlasModeE1EEENS1H_4warp24FragmentIteratorTensorOpIS14_S17_dNSK_IdLi2ELb1EEESV_EENS1S_20TileIteratorTensorOpIS14_S17_dSV_EENS1I_18SharedLoadIteratorINS1P_18CompactedThreadMapEdLi8EEENS1H_6thread17LinearCombinationIdLi1EddLNS21_9ScaleType4KindE0ELNS_15FloatRoundStyleE2EdEENSB_ILi0ELi4EEELi1ELi1EEENS4_30GemmIdentityThreadblockSwizzleILi1EEELNS_8FillModeE2EEEEEvNT_6ParamsE,"ax",@progbits
	.align	128
.text._ZN7cutlass6KernelINS_4gemm6kernel14RankKUniversalINS1_11threadblock13MmaMultistageINS1_9GemmShapeILi128ELi64ELi16EEENS_9transform11threadblock28PredicatedTileAccessIteratorINS_11MatrixShapeILi128ELi16EEEdNS_6layout11ColumnMajorELi1ENS8_31PitchLinearWarpStripedThreadMapINS_16PitchLinearShapeILi128ELi16EEELi256ENSG_ILi16ELi2EEELi1EEENS_5ArrayIdLi1ELb1EEELb0ENSD_9NoPermuteEEENS9_25RegularTileAccessIteratorISC_dNSD_43ColumnMajorTensorOpMultiplicandCongruous64bELi1ESJ_Li8EEELNS_4arch14CacheOperation4KindE0ENSA_INSB_ILi16ELi64EEEdNSD_8RowMajorELi0ENSF_INSG_ILi64ELi16EEELi256ESI_Li1EEESL_Lb0ESM_EENSO_ISU_dNSD_40RowMajorTensorOpMultiplicandCongruous64bELi0ESX_Li8EEELST_0EdSV_NS4_9MmaPolicyINS1_4warp11MmaTensorOpINS6_ILi32ELi32ELi16EEEdSP_dSZ_dSV_NS12_17MmaTensorOpPolicyINSR_3MmaINS6_ILi8ELi8ELi4EEELi32EdSV_dSE_dSV_NSR_13OpMultiplyAddEEENSB_ILi1ELi1EEEEELi1ELb0EbEENSB_ILi0ELi0EEES1D_Li1EEELi3ELNS1_23SharedMemoryClearOptionE0EbEENS_8epilogue11threadblock8EpilogueIS7_S1C_Li1ENS1I_27PredicatedTileIteratorBlas3INS1I_26OutputTileOptimalThreadMapINS1I_15OutputTileShapeILi64ELi8ELi4ELi1ELi1EEENS1M_ILi1ELi4ELi1ELi1ELi4EEELi256ELi1ELi64EEEdLNS_8BlasModeE1EEENS1H_4warp24FragmentIteratorTensorOpIS14_S17_dNSK_IdLi2ELb1EEESV_EENS1S_20TileIteratorTensorOpIS14_S17_dSV_EENS1I_18SharedLoadIteratorINS1P_18CompactedThreadMapEdLi8EEENS1H_6thread17LinearCombinationIdLi1EddLNS21_9ScaleType4KindE0ELNS_15FloatRoundStyleE2EdEENSB_ILi0ELi4EEELi1ELi1EEENS4_30GemmIdentityThreadblockSwizzleILi1EEELNS_8FillModeE2EEEEEvNT_6ParamsE:
        .type           _ZN7cutlass6KernelINS_4gemm6kernel14RankKUniversalINS1_11threadblock13MmaMultistageINS1_9GemmShapeILi128ELi64ELi16EEENS_9transform11threadblock28PredicatedTileAccessIteratorINS_11MatrixShapeILi128ELi16EEEdNS_6layout11ColumnMajorELi1ENS8_31PitchLinearWarpStripedThreadMapINS_16PitchLinearShapeILi128ELi16EEELi256ENSG_ILi16ELi2EEELi1EEENS_5ArrayIdLi1ELb1EEELb0ENSD_9NoPermuteEEENS9_25RegularTileAccessIteratorISC_dNSD_43ColumnMajorTensorOpMultiplicandCongruous64bELi1ESJ_Li8EEELNS_4arch14CacheOperation4KindE0ENSA_INSB_ILi16ELi64EEEdNSD_8RowMajorELi0ENSF_INSG_ILi64ELi16EEELi256ESI_Li1EEESL_Lb0ESM_EENSO_ISU_dNSD_40RowMajorTensorOpMultiplicandCongruous64bELi0ESX_Li8EEELST_0EdSV_NS4_9MmaPolicyINS1_4warp11MmaTensorOpINS6_ILi32ELi32ELi16EEEdSP_dSZ_dSV_NS12_17MmaTensorOpPolicyINSR_3MmaINS6_ILi8ELi8ELi4EEELi32EdSV_dSE_dSV_NSR_13OpMultiplyAddEEENSB_ILi1ELi1EEEEELi1ELb0EbEENSB_ILi0ELi0EEES1D_Li1EEELi3ELNS1_23SharedMemoryClearOptionE0EbEENS_8epilogue11threadblock8EpilogueIS7_S1C_Li1ENS1I_27PredicatedTileIteratorBlas3INS1I_26OutputTileOptimalThreadMapINS1I_15OutputTileShapeILi64ELi8ELi4ELi1ELi1EEENS1M_ILi1ELi4ELi1ELi1ELi4EEELi256ELi1ELi64EEEdLNS_8BlasModeE1EEENS1H_4warp24FragmentIteratorTensorOpIS14_S17_dNSK_IdLi2ELb1EEESV_EENS1S_20TileIteratorTensorOpIS14_S17_dSV_EENS1I_18SharedLoadIteratorINS1P_18CompactedThreadMapEdLi8EEENS1H_6thread17LinearCombinationIdLi1EddLNS21_9ScaleType4KindE0ELNS_15FloatRoundStyleE2EdEENSB_ILi0ELi4EEELi1ELi1EEENS4_30GemmIdentityThreadblockSwizzleILi1EEELNS_8FillModeE2EEEEEvNT_6ParamsE,@function
        .size           _ZN7cutlass6KernelINS_4gemm6kernel14RankKUniversalINS1_11threadblock13MmaMultistageINS1_9GemmShapeILi128ELi64ELi16EEENS_9transform11threadblock28PredicatedTileAccessIteratorINS_11MatrixShapeILi128ELi16EEEdNS_6layout11ColumnMajorELi1ENS8_31PitchLinearWarpStripedThreadMapINS_16PitchLinearShapeILi128ELi16EEELi256ENSG_ILi16ELi2EEELi1EEENS_5ArrayIdLi1ELb1EEELb0ENSD_9NoPermuteEEENS9_25RegularTileAccessIteratorISC_dNSD_43ColumnMajorTensorOpMultiplicandCongruous64bELi1ESJ_Li8EEELNS_4arch14CacheOperation4KindE0ENSA_INSB_ILi16ELi64EEEdNSD_8RowMajorELi0ENSF_INSG_ILi64ELi16EEELi256ESI_Li1EEESL_Lb0ESM_EENSO_ISU_dNSD_40RowMajorTensorOpMultiplicandCongruous64bELi0ESX_Li8EEELST_0EdSV_NS4_9MmaPolicyINS1_4warp11MmaTensorOpINS6_ILi32ELi32ELi16EEEdSP_dSZ_dSV_NS12_17MmaTensorOpPolicyINSR_3MmaINS6_ILi8ELi8ELi4EEELi32EdSV_dSE_dSV_NSR_13OpMultiplyAddEEENSB_ILi1ELi1EEEEELi1ELb0EbEENSB_ILi0ELi0EEES1D_Li1EEELi3ELNS1_23SharedMemoryClearOptionE0EbEENS_8epilogue11threadblock8EpilogueIS7_S1C_Li1ENS1I_27PredicatedTileIteratorBlas3INS1I_26OutputTileOptimalThreadMapINS1I_15OutputTileShapeILi64ELi8ELi4ELi1ELi1EEENS1M_ILi1ELi4ELi1ELi1ELi4EEELi256ELi1ELi64EEEdLNS_8BlasModeE1EEENS1H_4warp24FragmentIteratorTensorOpIS14_S17_dNSK_IdLi2ELb1EEESV_EENS1S_20TileIteratorTensorOpIS14_S17_dSV_EENS1I_18SharedLoadIteratorINS1P_18CompactedThreadMapEdLi8EEENS1H_6thread17LinearCombinationIdLi1EddLNS21_9ScaleType4KindE0ELNS_15FloatRoundStyleE2EdEENSB_ILi0ELi4EEELi1ELi1EEENS4_30GemmIdentityThreadblockSwizzleILi1EEELNS_8FillModeE2EEEEEvNT_6ParamsE,(.L_x_341 - _ZN7cutlass6KernelINS_4gemm6kernel14RankKUniversalINS1_11threadblock13MmaMultistageINS1_9GemmShapeILi128ELi64ELi16EEENS_9transform11threadblock28PredicatedTileAccessIteratorINS_11MatrixShapeILi128ELi16EEEdNS_6layout11ColumnMajorELi1ENS8_31PitchLinearWarpStripedThreadMapINS_16PitchLinearShapeILi128ELi16EEELi256ENSG_ILi16ELi2EEELi1EEENS_5ArrayIdLi1ELb1EEELb0ENSD_9NoPermuteEEENS9_25RegularTileAccessIteratorISC_dNSD_43ColumnMajorTensorOpMultiplicandCongruous64bELi1ESJ_Li8EEELNS_4arch14CacheOperation4KindE0ENSA_INSB_ILi16ELi64EEEdNSD_8RowMajorELi0ENSF_INSG_ILi64ELi16EEELi256ESI_Li1EEESL_Lb0ESM_EENSO_ISU_dNSD_40RowMajorTensorOpMultiplicandCongruous64bELi0ESX_Li8EEELST_0EdSV_NS4_9MmaPolicyINS1_4warp11MmaTensorOpINS6_ILi32ELi32ELi16EEEdSP_dSZ_dSV_NS12_17MmaTensorOpPolicyINSR_3MmaINS6_ILi8ELi8ELi4EEELi32EdSV_dSE_dSV_NSR_13OpMultiplyAddEEENSB_ILi1ELi1EEEEELi1ELb0EbEENSB_ILi0ELi0EEES1D_Li1EEELi3ELNS1_23SharedMemoryClearOptionE0EbEENS_8epilogue11threadblock8EpilogueIS7_S1C_Li1ENS1I_27PredicatedTileIteratorBlas3INS1I_26OutputTileOptimalThreadMapINS1I_15OutputTileShapeILi64ELi8ELi4ELi1ELi1EEENS1M_ILi1ELi4ELi1ELi1ELi4EEELi256ELi1ELi64EEEdLNS_8BlasModeE1EEENS1H_4warp24FragmentIteratorTensorOpIS14_S17_dNSK_IdLi2ELb1EEESV_EENS1S_20TileIteratorTensorOpIS14_S17_dSV_EENS1I_18SharedLoadIteratorINS1P_18CompactedThreadMapEdLi8EEENS1H_6thread17LinearCombinationIdLi1EddLNS21_9ScaleType4KindE0ELNS_15FloatRoundStyleE2EdEENSB_ILi0ELi4EEELi1ELi1EEENS4_30GemmIdentityThreadblockSwizzleILi1EEELNS_8FillModeE2EEEEEvNT_6ParamsE)
        .other          _ZN7cutlass6KernelINS_4gemm6kernel14RankKUniversalINS1_11threadblock13MmaMultistageINS1_9GemmShapeILi128ELi64ELi16EEENS_9transform11threadblock28PredicatedTileAccessIteratorINS_11MatrixShapeILi128ELi16EEEdNS_6layout11ColumnMajorELi1ENS8_31PitchLinearWarpStripedThreadMapINS_16PitchLinearShapeILi128ELi16EEELi256ENSG_ILi16ELi2EEELi1EEENS_5ArrayIdLi1ELb1EEELb0ENSD_9NoPermuteEEENS9_25RegularTileAccessIteratorISC_dNSD_43ColumnMajorTensorOpMultiplicandCongruous64bELi1ESJ_Li8EEELNS_4arch14CacheOperation4KindE0ENSA_INSB_ILi16ELi64EEEdNSD_8RowMajorELi0ENSF_INSG_ILi64ELi16EEELi256ESI_Li1EEESL_Lb0ESM_EENSO_ISU_dNSD_40RowMajorTensorOpMultiplicandCongruous64bELi0ESX_Li8EEELST_0EdSV_NS4_9MmaPolicyINS1_4warp11MmaTensorOpINS6_ILi32ELi32ELi16EEEdSP_dSZ_dSV_NS12_17MmaTensorOpPolicyINSR_3MmaINS6_ILi8ELi8ELi4EEELi32EdSV_dSE_dSV_NSR_13OpMultiplyAddEEENSB_ILi1ELi1EEEEELi1ELb0EbEENSB_ILi0ELi0EEES1D_Li1EEELi3ELNS1_23SharedMemoryClearOptionE0EbEENS_8epilogue11threadblock8EpilogueIS7_S1C_Li1ENS1I_27PredicatedTileIteratorBlas3INS1I_26OutputTileOptimalThreadMapINS1I_15OutputTileShapeILi64ELi8ELi4ELi1ELi1EEENS1M_ILi1ELi4ELi1ELi1ELi4EEELi256ELi1ELi64EEEdLNS_8BlasModeE1EEENS1H_4warp24FragmentIteratorTensorOpIS14_S17_dNSK_IdLi2ELb1EEESV_EENS1S_20TileIteratorTensorOpIS14_S17_dSV_EENS1I_18SharedLoadIteratorINS1P_18CompactedThreadMapEdLi8EEENS1H_6thread17LinearCombinationIdLi1EddLNS21_9ScaleType4KindE0ELNS_15FloatRoundStyleE2EdEENSB_ILi0ELi4EEELi1ELi1EEENS4_30GemmIdentityThreadblockSwizzleILi1EEELNS_8FillModeE2EEEEEvNT_6ParamsE,@"STO_CUDA_ENTRY STV_DEFAULT"
_ZN7cutlass6KernelINS_4gemm6kernel14RankKUniversalINS1_11threadblock13MmaMultistageINS1_9GemmShapeILi128ELi64ELi16EEENS_9transform11threadblock28PredicatedTileAccessIteratorINS_11MatrixShapeILi128ELi16EEEdNS_6layout11ColumnMajorELi1ENS8_31PitchLinearWarpStripedThreadMapINS_16PitchLinearShapeILi128ELi16EEELi256ENSG_ILi16ELi2EEELi1EEENS_5ArrayIdLi1ELb1EEELb0ENSD_9NoPermuteEEENS9_25RegularTileAccessIteratorISC_dNSD_43ColumnMajorTensorOpMultiplicandCongruous64bELi1ESJ_Li8EEELNS_4arch14CacheOperation4KindE0ENSA_INSB_ILi16ELi64EEEdNSD_8RowMajorELi0ENSF_INSG_ILi64ELi16EEELi256ESI_Li1EEESL_Lb0ESM_EENSO_ISU_dNSD_40RowMajorTensorOpMultiplicandCongruous64bELi0ESX_Li8EEELST_0EdSV_NS4_9MmaPolicyINS1_4warp11MmaTensorOpINS6_ILi32ELi32ELi16EEEdSP_dSZ_dSV_NS12_17MmaTensorOpPolicyINSR_3MmaINS6_ILi8ELi8ELi4EEELi32EdSV_dSE_dSV_NSR_13OpMultiplyAddEEENSB_ILi1ELi1EEEEELi1ELb0EbEENSB_ILi0ELi0EEES1D_Li1EEELi3ELNS1_23SharedMemoryClearOptionE0EbEENS_8epilogue11threadblock8EpilogueIS7_S1C_Li1ENS1I_27PredicatedTileIteratorBlas3INS1I_26OutputTileOptimalThreadMapINS1I_15OutputTileShapeILi64ELi8ELi4ELi1ELi1EEENS1M_ILi1ELi4ELi1ELi1ELi4EEELi256ELi1ELi64EEEdLNS_8BlasModeE1EEENS1H_4warp24FragmentIteratorTensorOpIS14_S17_dNSK_IdLi2ELb1EEESV_EENS1S_20TileIteratorTensorOpIS14_S17_dSV_EENS1I_18SharedLoadIteratorINS1P_18CompactedThreadMapEdLi8EEENS1H_6thread17LinearCombinationIdLi1EddLNS21_9ScaleType4KindE0ELNS_15FloatRoundStyleE2EdEENSB_ILi0ELi4EEELi1ELi1EEENS4_30GemmIdentityThreadblockSwizzleILi1EEELNS_8FillModeE2EEEEEvNT_6ParamsE:
[----:B------:R-:W-:Y:S08]  /*0000*/  LDC R1, c[0x0][0x37c] ;  /* 0x0000df00ff017b82 */ /* 0x000ff00000000800 */
[----:B------:R-:W1:Y:S01]  /*0010*/  LDC.64 R2, c[0x0][0x468] ;  /* 0x00011a00ff027b82 */ /* 0x000e620000000a00 */
[----:B------:R-:W2:Y:S01]  /*0020*/  LDCU UR6, c[0x0][0x398] ;  /* 0x00007300ff0677ac */ /* 0x000ea20008000800 */
[----:B------:R-:W3:Y:S06]  /*0030*/  LDCU.U8 UR5, c[0x0][0x4e8] ;  /* 0x00009d00ff0577ac */ /* 0x000eec0008000000 */
[----:B------:R-:W4:Y:S01]  /*0040*/  LDC.64 R4, c[0x0][0x460] ;  /* 0x00011800ff047b82 */ /* 0x000f220000000a00 */
[----:B------:R-:W3:Y:S07]  /*0050*/  LDCU UR4, c[0x0][0x390] ;  /* 0x00007200ff0477ac */ /* 0x000eee0008000800 */
[----:B------:R-:W3:Y:S08]  /*0060*/  S2UR UR7, SR_CTAID.Y ;  /* 0x00000000000779c3 */ /* 0x000ef00000002600 */
[----:B------:R-:W3:Y:S01]  /*0070*/  S2UR UR8, SR_CTAID.X ;  /* 0x00000000000879c3 */ /* 0x000ee20000002500 */
[----:B-1----:R-:W-:Y:S01]  /*0080*/  DSETP.NEU.AND P0, PT, R2, 1, PT ;  /* 0x3ff000000200742a */ /* 0x002fe20003f0d000 */
[----:B------:R-:W-:-:S06]  /*0090*/  IMAD.MOV.U32 R2, RZ, RZ, -0x1 ;  /* 0xffffffffff027424 */ /* 0x000fcc00078e00ff */
[----:B------:R-:W1:Y:S01]  /*00a0*/  LDC R0, c[0x0][0x38c] ;  /* 0x0000e300ff007b82 */ /* 0x000e620000000800 */
[----:B----4-:R-:W-:Y:S01]  /*00b0*/  DSETP.EQ.AND P0, PT, R4, RZ, !P0 ;  /* 0x000000ff0400722a */ /* 0x010fe20004702000 */
[----:B--2---:R-:W-:-:S05]  /*00c0*/  SHF.L.U32 R2, R2, UR6, RZ ;  /* 0x0000000602027c19 */ /* 0x004fca00080006ff */
[----:B---3--:R-:W-:Y:S01]  /*00d0*/  ISETP.NE.AND P0, PT, RZ, UR5, P0 ;  /* 0x00000005ff007c0c */ /* 0x008fe20008705270 */
[----:B------:R-:W-:Y:S02]  /*00e0*/  USHF.L.U32 UR7, UR7, UR6, URZ ;  /* 0x0000000607077299 */ /* 0x000fe400080006ff */
[----:B------:R-:W-:Y:S01]  /*00f0*/  USHF.R.U32.HI UR6, URZ, UR6, UR8 ;  /* 0x00000006ff067299 */ /* 0x000fe20008011608 */
[----:B------:R-:W-:-:S05]  /*0100*/  LOP3.LUT R24, R2, UR8, RZ, 0xc, !PT ;  /* 0x0000000802187c12 */ /* 0x000fca000f8e0cff */
[----:B------:R-:W-:Y:S01]  /*0110*/  VIADD R24, R24, UR7 ;  /* 0x0000000718187c36 */ /* 0x000fe20008000000 */
[----:B-1----:R-:W-:-:S04]  /*0120*/  ISETP.LE.OR P0, PT, R0, UR6, P0 ;  /* 0x0000000600007c0c */ /* 0x002fc80008703670 */
[----:B------:R-:W-:-:S13]  /*0130*/  ISETP.GE.OR P0, PT, R24, UR4, P0 ;  /* 0x0000000418007c0c */ /* 0x000fda0008706670 */
[----:B------:R-:W-:Y:S05]  /*0140*/  @P0 EXIT ;  /* 0x000000000000094d */ /* 0x000fea0003800000 */
[----:B------:R-:W-:Y:S01]  /*0150*/  USHF.L.U32 UR16, UR6, 0x7, URZ ;  /* 0x0000000706107899 */ /* 0x000fe200080006ff */
[----:B------:R-:W-:-:S05]  /*0160*/  LEA R0, R24, 0x40, 0x6 ;  /* 0x0000004018007811 */ /* 0x000fca00078e30ff */
[----:B------:R-:W-:-:S13]  /*0170*/  ISETP.LE.AND P0, PT, R0, UR16, PT ;  /* 0x0000001000007c0c */ /* 0x000fda000bf03270 */
[----:B------:R-:W-:Y:S05]  /*0180*/  @P0 EXIT ;  /* 0x000000000000094d */ /* 0x000fea0003800000 */
[----:B------:R-:W1:Y:S01]  /*0190*/  LDCU UR9, c[0x0][0x490] ;  /* 0x00009200ff0977ac */ /* 0x000e620008000800 */
[----:B------:R-:W2:Y:S01]  /*01a0*/  S2R R0, SR_CTAID.Z ;  /* 0x0000000000007919 */ /* 0x000ea20000002700 */
[----:B------:R-:W3:Y:S01]  /*01b0*/  LDCU UR8, c[0x0][0x388] ;  /* 0x00007100ff0877ac */ /* 0x000ee20008000800 */
[----:B------:R-:W4:Y:S01]  /*01c0*/  LDCU.64 UR6, c[0x0][0x4a0] ;  /* 0x00009400ff0677ac */ /* 0x000f220008000a00 */
[----:B------:R-:W4:Y:S01]  /*01d0*/  LDCU.64 UR4, c[0x0][0x4a8] ;  /* 0x00009500ff0477ac */ /* 0x000f220008000a00 */
[----:B------:R-:W2:Y:S01]  /*01e0*/  LDCU.64 UR14, c[0x0][0x358] ;  /* 0x00006b00ff0e77ac */ /* 0x000ea20008000a00 */
[----:B-1----:R-:W-:Y:S01]  /*01f0*/  UISETP.GT.U32.AND UP0, UPT, UR9, 0x1, UPT ;  /* 0x000000010900788c */ /* 0x002fe2000bf04070 */
[----:B---3--:R-:W-:Y:S02]  /*0200*/  MOV R22, UR8 ;  /* 0x0000000800167c02 */ /* 0x008fe40008000f00 */
[----:B----4-:R-:W-:Y:S01]  /*0210*/  MOV R2, UR6 ;  /* 0x0000000600027c02 */ /* 0x010fe20008000f00 */
[----:B------:R-:W-:Y:S01]  /*0220*/  IMAD.U32 R3, RZ, RZ, UR7 ;  /* 0x00000007ff037e24 */ /* 0x000fe2000f8e00ff */
[----:B------:R-:W-:Y:S01]  /*0230*/  MOV R4, UR4 ;  /* 0x0000000400047c02 */ /* 0x000fe20008000f00 */
[----:B------:R-:W-:-:S03]  /*0240*/  IMAD.U32 R5, RZ, RZ, UR5 ;  /* 0x00000005ff057e24 */ /* 0x000fc6000f8e00ff */
[----:B------:R-:W-:Y:S05]  /*0250*/  BRA.U UP0, `(.L_x_0) ;  /* 0x0000000100207547 */ /* 0x000fea000b800000 */
[----:B------:R-:W1:Y:S01]  /*0260*/  LDC R6, c[0x0][0x394] ;  /* 0x0000e500ff067b82 */ /* 0x000e620000000800 */
[----:B--2---:R-:W-:-:S07]  /*0270*/  IADD3 R7, PT, PT, R0, 0x1, RZ ;  /* 0x0000000100077810 */ /* 0x004fce0007ffe0ff */
[----:B------:R-:W2:Y:S01]  /*0280*/  LDC R22, c[0x0][0x498] ;  /* 0x00012600ff167b82 */ /* 0x000ea20000000800 */
[----:B-1----:R-:W-:Y:S01]  /*0290*/  ISETP.GE.AND P0, PT, R7, R6, PT ;  /* 0x000000060700720c */ /* 0x002fe20003f06270 */
[----:B--2---:R-:W-:-:S05]  /*02a0*/  IMAD R9, R0, R22, RZ ;  /* 0x0000001600097224 */ /* 0x004fca00078e02ff */
[----:B------:R-:W-:-:S07]  /*02b0*/  IADD3 R22, PT, PT, R9, R22, RZ ;  /* 0x0000001609167210 */ /* 0x000fce0007ffe0ff */
[----:B------:R-:W1:Y:S01]  /*02c0*/  @P0 LDC R22, c[0x0][0x388] ;  /* 0x0000e200ff160b82 */ /* 0x000e620000000800 */
[----:B------:R-:W-:Y:S05]  /*02d0*/  BRA `(.L_x_1) ;  /* 0x0000000000607947 */ /* 0x000fea0003800000 */
.L_x_0:
[----:B------:R-:W-:Y:S01]  /*02e0*/  UISETP.NE.AND UP0, UPT, UR9, 0x3, UPT ;  /* 0x000000030900788c */ /* 0x000fe2000bf05270 */
[----:B------:R-:W-:-:S08]  /*02f0*/  MOV R9, RZ ;  /* 0x000000ff00097202 */ /* 0x000fd00000000f00 */
[----:B------:R-:W-:Y:S05]  /*0300*/  BRA.U !UP0, `(.L_x_2) ;  /* 0x00000001083c7547 */ /* 0x000fea000b800000 */
[----:B------:R-:W-:-:S09]  /*0310*/  UISETP.NE.AND UP0, UPT, UR9, 0x2, UPT ;  /* 0x000000020900788c */ /* 0x000fd2000bf05270 */
[----:B------:R-:W-:Y:S05]  /*0320*/  BRA.U UP0, `(.L_x_1) ;  /* 0x00000001004c7547 */ /* 0x000fea000b800000 */
[----:B------:R-:W2:Y:S08]  /*0330*/  LDC.64 R10, c[0x0][0x4c0] ;  /* 0x00013000ff0a7b82 */ /* 0x000eb00000000a00 */
[----:B------:R-:W1:Y:S08]  /*0340*/  LDC.64 R2, c[0x0][0x4c8] ;  /* 0x00013200ff027b82 */ /* 0x000e700000000a00 */
[----:B------:R-:W3:Y:S08]  /*0350*/  LDC.64 R6, c[0x0][0x4a0] ;  /* 0x00012800ff067b82 */ /* 0x000ef00000000a00 */
[----:B------:R-:W4:Y:S01]  /*0360*/  LDC.64 R4, c[0x0][0x4a8] ;  /* 0x00012a00ff047b82 */ /* 0x000f220000000a00 */
[----:B--2---:R-:W-:-:S04]  /*0370*/  IMAD.WIDE.U32 R14, R0, R10, RZ ;  /* 0x0000000a000e7225 */ /* 0x004fc800078e00ff */
[C---:B------:R-:W-:Y:S02]  /*0380*/  IMAD R11, R0.reuse, R11, R15 ;  /* 0x0000000b000b7224 */ /* 0x040fe400078e020f */
[----:B-1----:R-:W-:-:S04]  /*0390*/  IMAD.WIDE.U32 R12, R0, R2, RZ ;  /* 0x00000002000c7225 */ /* 0x002fc800078e00ff */
[----:B------:R-:W-:Y:S01]  /*03a0*/  IMAD R0, R0, R3, R13 ;  /* 0x0000000300007224 */ /* 0x000fe200078e020d */
[----:B---3--:R-:W-:-:S04]  /*03b0*/  LEA R2, P1, R14, R6, 0x3 ;  /* 0x000000060e027211 */ /* 0x008fc800078218ff */
[----:B------:R-:W-:Y:S02]  /*03c0*/  LEA.HI.X R3, R14, R7, R11, 0x3, P1 ;  /* 0x000000070e037211 */ /* 0x000fe400008f1c0b */
[----:B----4-:R-:W-:-:S04]  /*03d0*/  LEA R4, P0, R12, R4, 0x3 ;  /* 0x000000040c047211 */ /* 0x010fc800078018ff */
[----:B------:R-:W-:Y:S01]  /*03e0*/  LEA.HI.X R5, R12, R5, R0, 0x3, P0 ;  /* 0x000000050c057211 */ /* 0x000fe200000f1c00 */
[----:B------:R-:W-:Y:S08]  /*03f0*/  BRA `(.L_x_1) ;  /* 0x0000000000187947 */ /* 0x000ff00003800000 */
.L_x_2:
[----:B------:R-:W2:Y:S08]  /*0400*/  LDC.64 R2, c[0x0][0x4a0] ;  /* 0x00012800ff027b82 */ /* 0x000eb00000000a00 */
[----:B------:R-:W1:Y:S01]  /*0410*/  LDC.64 R4, c[0x0][0x4a8] ;  /* 0x00012a00ff047b82 */ /* 0x000e620000000a00 */
[----:B--2---:R-:W-:-:S06]  /*0420*/  IMAD.WIDE.U32 R2, R0, 0x8, R2 ;  /* 0x0000000800027825 */ /* 0x004fcc00078e0002 */
[----:B------:R-:W4:Y:S01]  /*0430*/  LDG.E.64 R2, desc[UR14][R2.64] ;  /* 0x0000000e02027981 */ /* 0x000f22000c1e1b00 */
[----:B-1----:R-:W-:-:S06]  /*0440*/  IMAD.WIDE.U32 R4, R0, 0x8, R4 ;  /* 0x0000000800047825 */ /* 0x002fcc00078e0004 */
[----:B------:R-:W4:Y:S02]  /*0450*/  LDG.E.64 R4, desc[UR14][R4.64] ;  /* 0x0000000e04047981 */ /* 0x000f24000c1e1b00 */
.L_x_1:
[----:B------:R-:W3:Y:S01]  /*0460*/  S2R R84, SR_TID.X ;  /* 0x0000000000547919 */ /* 0x000ee20000002100 */
[----:B-1----:R-:W-:Y:S01]  /*0470*/  IMAD.IADD R11, R22, 0x1, -R9 ;  /* 0x00000001160b7824 */ /* 0x002fe200078e0a09 */
[----:B------:R-:W1:Y:S01]  /*0480*/  LDCU.64 UR12, c[0x0][0x380] ;  /* 0x00007000ff0c77ac */ /* 0x000e620008000a00 */
[----:B------:R-:W-:Y:S02]  /*0490*/  CS2R R54, SRZ ;  /* 0x0000000000367805 */ /* 0x000fe4000001ff00 */
[----:B------:R-:W-:Y:S01]  /*04a0*/  CS2R R52, SRZ ;  /* 0x0000000000347805 */ /* 0x000fe2000001ff00 */
[C---:B------:R-:W-:Y:S01]  /*04b0*/  VIADD R6, R11.reuse, 0x1e ;  /* 0x0000001e0b067836 */ /* 0x040fe20000000000 */
[----:B------:R-:W2:Y:S01]  /*04c0*/  LDCU.128 UR8, c[0x0][0x3b0] ;  /* 0x00007600ff0877ac */ /* 0x000ea20008000c00 */
[C---:B------:R-:W-:Y:S01]  /*04d0*/  VIADD R10, R11.reuse, 0xf ;  /* 0x0000000f0b0a7836 */ /* 0x040fe20000000000 */
[----:B------:R-:W-:Y:S02]  /*04e0*/  CS2R R50, SRZ ;  /* 0x0000000000327805 */ /* 0x000fe4000001ff00 */
[----:B------:R-:W-:Y:S01]  /*04f0*/  CS2R R48, SRZ ;  /* 0x0000000000307805 */ /* 0x000fe2000001ff00 */
[----:B------:R-:W3:Y:S01]  /*0500*/  LDCU.128 UR4, c[0x0][0x3d0] ;  /* 0x00007a00ff0477ac */ /* 0x000ee20008000c00 */
[----:B------:R-:W-:Y:S01]  /*0510*/  ISETP.GE.U32.AND P0, PT, R6, 0x1f, PT ;  /* 0x0000001f0600780c */ /* 0x000fe20003f06070 */
[----:B------:R-:W-:Y:S01]  /*0520*/  VIADD R6, R11, 0xffffffff ;  /* 0xffffffff0b067836 */ /* 0x000fe20000000000 */
[----:B------:R-:W-:-:S02]  /*0530*/  SHF.R.S32.HI R105, RZ, 0x1f, R10 ;  /* 0x0000001fff697819 */ /* 0x000fc4000001140a */
[----:B------:R-:W-:Y:S02]  /*0540*/  CS2R R58, SRZ ;  /* 0x00000000003a7805 */ /* 0x000fe4000001ff00 */
[----:B------:R-:W-:Y:S02]  /*0550*/  ISETP.GE.AND P1, PT, R10, 0x10, PT ;  /* 0x000000100a00780c */ /* 0x000fe40003f26270 */
[----:B------:R-:W-:Y:S02]  /*0560*/  CS2R R56, SRZ ;  /* 0x0000000000387805 */ /* 0x000fe4000001ff00 */
[----:B------:R-:W-:Y:S02]  /*0570*/  ISETP.GE.U32.AND P2, PT, R6, 0x10, PT ;  /* 0x000000100600780c */ /* 0x000fe40003f46070 */
[----:B------:R-:W-:Y:S02]  /*0580*/  CS2R R46, SRZ ;  /* 0x00000000002e7805 */ /* 0x000fe4000001ff00 */
[----:B------:R-:W-:-:S02]  /*0590*/  SHF.R.S32.HI R6, RZ, 0x1f, R11 ;  /* 0x0000001fff067819 */ /* 0x000fc4000001140b */
[----:B------:R-:W-:Y:S02]  /*05a0*/  CS2R R44, SRZ ;  /* 0x00000000002c7805 */ /* 0x000fe4000001ff00 */
[----:B------:R-:W-:Y:S02]  /*05b0*/  LEA.HI R105, R105, R10, RZ, 0x4 ;  /* 0x0000000a69697211 */ /* 0x000fe400078f20ff */
[----:B------:R-:W-:Y:S02]  /*05c0*/  CS2R R62, SRZ ;  /* 0x00000000003e7805 */ /* 0x000fe4000001ff00 */
[----:B------:R-:W-:Y:S01]  /*05d0*/  LEA.HI R6, R6, R11, RZ, 0x4 ;  /* 0x0000000b06067211 */ /* 0x000fe200078f20ff */
[----:B--2---:R-:W-:Y:S01]  /*05e0*/  UIADD3 UR8, UP1, UPT, UR8, -UR10, URZ ;  /* 0x8000000a08087290 */ /* 0x004fe2000ff3e0ff */
[----:B------:R-:W-:Y:S02]  /*05f0*/  CS2R R60, SRZ ;  /* 0x00000000003c7805 */ /* 0x000fe4000001ff00 */
[----:B------:R-:W-:-:S02]  /*0600*/  CS2R R42, SRZ ;  /* 0x00000000002a7805 */ /* 0x000fc4000001ff00 */
[----:B------:R-:W-:Y:S01]  /*0610*/  LOP3.LUT R6, R6, 0xfffffff0, RZ, 0xc0, !PT ;  /* 0xfffffff006067812 */ /* 0x000fe200078ec0ff */
[----:B---3--:R-:W-:Y:S01]  /*0620*/  UIADD3 UR10, UP0, UPT, UR4, -UR6, URZ ;  /* 0x80000006040a7290 */ /* 0x008fe2000ff1e0ff */
[----:B------:R-:W-:Y:S01]  /*0630*/  CS2R R40, SRZ ;  /* 0x0000000000287805 */ /* 0x000fe2000001ff00 */
[----:B------:R-:W-:Y:S01]  /*0640*/  UIADD3.X UR9, UPT, UPT, UR9, ~UR11, URZ, UP1, !UPT ;  /* 0x8000000b09097290 */ /* 0x000fe20008ffe4ff */
[----:B------:R-:W-:Y:S02]  /*0650*/  CS2R R30, SRZ ;  /* 0x00000000001e7805 */ /* 0x000fe4000001ff00 */
[--C-:B------:R-:W-:Y:S01]  /*0660*/  SHF.R.U32.HI R7, RZ, 0x5, R84.reuse ;  /* 0x00000005ff077819 */ /* 0x100fe20000011654 */
[----:B------:R-:W-:Y:S01]  /*0670*/  UIADD3.X UR11, UPT, UPT, UR5, ~UR7, URZ, UP0, !UPT ;  /* 0x80000007050b7290 */ /* 0x000fe200087fe4ff */
[----:B------:R-:W-:Y:S01]  /*0680*/  SHF.R.U32.HI R88, RZ, 0x4, R84 ;  /* 0x00000004ff587819 */ /* 0x000fe20000011654 */
[----:B------:R-:W2:Y:S01]  /*0690*/  LDCU.64 UR6, c[0x0][0x3a0] ;  /* 0x00007400ff0677ac */ /* 0x000ea20008000a00 */
[----:B------:R-:W-:Y:S01]  /*06a0*/  IMAD.IADD R6, R11, 0x1, -R6 ;  /* 0x000000010b067824 */ /* 0x000fe200078e0a06 */
[----:B------:R3:W1:Y:S01]  /*06b0*/  SHFL.IDX PT, R0, R7, RZ, 0x1f ;  /* 0x00001fff07007589 */ /* 0x00066200000e0000 */
[----:B------:R-:W-:Y:S01]  /*06c0*/  LOP3.LUT R8, R88, 0x1, RZ, 0xc0, !PT ;  /* 0x0000000158087812 */ /* 0x000fe200078ec0ff */
[----:B------:R-:W2:Y:S01]  /*06d0*/  LDCU.64 UR4, c[0x0][0x3c0] ;  /* 0x00007800ff0477ac */ /* 0x000ea20008000a00 */
[----:B------:R-:W-:-:S02]  /*06e0*/  SHF.R.U32.HI R87, RZ, 0x1, R84 ;  /* 0x00000001ff577819 */ /* 0x000fc40000011654 */
[----:B------:R-:W-:Y:S02]  /*06f0*/  CS2R R28, SRZ ;  /* 0x00000000001c7805 */ /* 0x000fe4000001ff00 */
[C---:B------:R-:W-:Y:S01]  /*0700*/  ISETP.NE.AND P5, PT, R6.reuse, RZ, PT ;  /* 0x000000ff0600720c */ /* 0x040fe20003fa5270 */
[----:B------:R-:W-:Y:S01]  /*0710*/  IMAD R8, R7, 0x2, R8 ;  /* 0x0000000207087824 */ /* 0x000fe200078e0208 */
[----:B------:R-:W-:Y:S02]  /*0720*/  LOP3.LUT R87, R87, 0x3, RZ, 0xc0, !PT ;  /* 0x0000000357577812 */ /* 0x000fe400078ec0ff */
[----:B------:R-:W-:Y:S02]  /*0730*/  CS2R R66, SRZ ;  /* 0x0000000000427805 */ /* 0x000fe4000001ff00 */
[----:B------:R-:W-:Y:S01]  /*0740*/  SEL R6, R6, 0x10, P5 ;  /* 0x0000001006067807 */ /* 0x000fe20002800000 */
[----:B------:R-:W-:Y:S01]  /*0750*/  IMAD.IADD R21, R8, 0x1, R9 ;  /* 0x0000000108157824 */ /* 0x000fe200078e0209 */
[----:B------:R-:W-:-:S02]  /*0760*/  SHF.R.U32.HI R85, RZ, 0x3, R84 ;  /* 0x00000003ff557819 */ /* 0x000fc40000011654 */
[----:B------:R-:W-:Y:S02]  /*0770*/  CS2R R64, SRZ ;  /* 0x0000000000407805 */ /* 0x000fe4000001ff00 */
[----:B------:R-:W-:Y:S02]  /*0780*/  VIADDMNMX R22, R9, R6, R22, PT ;  /* 0x0000000609167246 */ /* 0x000fe40003800116 */
[----:B------:R-:W-:Y:S02]  /*0790*/  CS2R R38, SRZ ;  /* 0x0000000000267805 */ /* 0x000fe4000001ff00 */
[----:B------:R-:W-:Y:S02]  /*07a0*/  SHF.R.S32.HI R12, RZ, 0x1f, R21 ;  /* 0x0000001fff0c7819 */ /* 0x000fe40000011415 */
[----:B------:R-:W-:Y:S02]  /*07b0*/  CS2R R36, SRZ ;  /* 0x0000000000247805 */ /* 0x000fe4000001ff00 */
[----:B------:R-:W-:-:S02]  /*07c0*/  LOP3.LUT R85, R85, 0x4, RZ, 0xc0, !PT ;  /* 0x0000000455557812 */ /* 0x000fc400078ec0ff */
[----:B------:R-:W-:Y:S02]  /*07d0*/  CS2R R34, SRZ ;  /* 0x0000000000227805 */ /* 0x000fe4000001ff00 */
[----:B------:R-:W-:Y:S02]  /*07e0*/  CS2R R32, SRZ ;  /* 0x0000000000207805 */ /* 0x000fe4000001ff00 */
[----:B------:R-:W-:Y:S02]  /*07f0*/  LEA.HI.SX32 R105, R105, 0xfffffffe, 0x1c ;  /* 0xfffffffe69697811 */ /* 0x000fe400078fe2ff */
[----:B---3--:R-:W-:Y:S02]  /*0800*/  LOP3.LUT R7, R84, 0xf, RZ, 0xc0, !PT ;  /* 0x0000000f54077812 */ /* 0x008fe400078ec0ff */
[----:B-1----:R-:W-:-:S03]  /*0810*/  R2UR UR17, R0 ;  /* 0x00000000001172ca */ /* 0x002fc600000e0000 */
[----:B------:R-:W-:Y:S02]  /*0820*/  VIADD R26, R7, UR16 ;  /* 0x00000010071a7c36 */ /* 0x000fe40008000000 */
[--C-:B------:R-:W-:Y:S01]  /*0830*/  IMAD R24, R24, 0x40, R7.reuse ;  /* 0x0000004018187824 */ /* 0x100fe200078e0207 */
[----:B------:R-:W-:Y:S01]  /*0840*/  SHF.R.U32.HI R7, RZ, 0x3, R7 ;  /* 0x00000003ff077819 */ /* 0x000fe20000011607 */
[C---:B------:R-:W-:Y:S01]  /*0850*/  VIADD R0, R26.reuse, 0x10 ;  /* 0x000000101a007836 */ /* 0x040fe20000000000 */
[----:B------:R-:W-:Y:S01]  /*0860*/  SHF.R.S32.HI R27, RZ, 0x1f, R26 ;  /* 0x0000001fff1b7819 */ /* 0x000fe2000001141a */
[----:B------:R-:W-:Y:S01]  /*0870*/  VIADD R10, R26, 0x20 ;  /* 0x000000201a0a7836 */ /* 0x000fe20000000000 */
[----:B------:R-:W-:Y:S01]  /*0880*/  SHF.R.S32.HI R25, RZ, 0x1f, R24 ;  /* 0x0000001fff197819 */ /* 0x000fe20000011418 */
[----:B------:R-:W-:Y:S01]  /*0890*/  VIADD R11, R24, 0x30 ;  /* 0x00000030180b7836 */ /* 0x000fe20000000000 */
[----:B------:R-:W-:Y:S01]  /*08a0*/  BAR.SYNC.DEFER_BLOCKING 0x0 ;  /* 0x0000000000007b1d */ /* 0x000fe20000010000 */
[----:B------:R-:W-:Y:S01]  /*08b0*/  ISETP.GE.AND P4, PT, R0, UR12, PT ;  /* 0x0000000c00007c0c */ /* 0x000fe2000bf86270 */
[----:B------:R-:W-:Y:S01]  /*08c0*/  VIADD R0, R26, 0x30 ;  /* 0x000000301a007836 */ /* 0x000fe20000000000 */
[----:B------:R-:W-:Y:S01]  /*08d0*/  ISETP.GE.AND P6, PT, R10, UR12, PT ;  /* 0x0000000c0a007c0c */ /* 0x000fe2000bfc6270 */
[----:B------:R-:W-:Y:S01]  /*08e0*/  VIADD R10, R26, 0x40 ;  /* 0x000000401a0a7836 */ /* 0x000fe20000000000 */
[----:B------:R-:W-:Y:S01]  /*08f0*/  SEL R19, RZ, 0x2, P4 ;  /* 0x00000002ff137807 */ /* 0x000fe20002000000 */
[----:B------:R-:W-:Y:S01]  /*0900*/  VIADD R13, R24, 0x20 ;  /* 0x00000020180d7836 */ /* 0x000fe20000000000 */
[----:B------:R-:W-:Y:S01]  /*0910*/  ISETP.GE.AND P3, PT, R0, UR12, PT ;  /* 0x0000000c00007c0c */ /* 0x000fe2000bf66270 */
[----:B------:R-:W-:Y:S01]  /*0920*/  VIADD R0, R26, 0x50 ;  /* 0x000000501a007836 */ /* 0x000fe20000000000 */
[----:B------:R-:W-:Y:S01]  /*0930*/  SEL R18, RZ, 0x4, P6 ;  /* 0x00000004ff127807 */ /* 0x000fe20003000000 */
[----:B------:R-:W-:Y:S01]  /*0940*/  USHF.R.S32.HI UR18, URZ, 0x1f, UR17 ;  /* 0x0000001fff127899 */ /* 0x000fe20008011411 */
[----:B------:R-:W-:Y:S01]  /*0950*/  ISETP.GE.AND P5, PT, R10, UR12, PT ;  /* 0x0000000c0a007c0c */ /* 0x000fe2000bfa6270 */
[----:B------:R-:W-:Y:S01]  /*0960*/  VIADD R10, R26, 0x70 ;  /* 0x000000701a0a7836 */ /* 0x000fe20000000000 */
[----:B------:R-:W-:Y:S01]  /*0970*/  ISETP.GE.AND P4, PT, R0, UR12, PT ;  /* 0x0000000c00007c0c */ /* 0x000fe2000bf86270 */
[----:B------:R-:W-:Y:S01]  /*0980*/  VIADD R0, R26, 0x60 ;  /* 0x000000601a007836 */ /* 0x000fe20000000000 */
[----:B------:R-:W-:Y:S01]  /*0990*/  SEL R16, RZ, 0x100, P5 ;  /* 0x00000100ff107807 */ /* 0x000fe20002800000 */
[----:B------:R-:W-:Y:S01]  /*09a0*/  ULEA.HI UR18, UR18, UR17, URZ, 0x3 ;  /* 0x0000001112127291 */ /* 0x000fe2000f8f18ff */
[----:B------:R-:W-:-:S02]  /*09b0*/  SEL R15, RZ, 0x200, P4 ;  /* 0x00000200ff0f7807 */ /* 0x000fc40002000000 */
[----:B------:R-:W-:Y:S01]  /*09c0*/  ISETP.GE.AND P6, PT, R0, UR12, PT ;  /* 0x0000000c00007c0c */ /* 0x000fe2000bfc6270 */
[----:B------:R-:W-:Y:S01]  /*09d0*/  VIADD R0, R24, 0x10 ;  /* 0x0000001018007836 */ /* 0x000fe20000000000 */
[----:B------:R-:W-:Y:S01]  /*09e0*/  ISETP.GE.AND P4, PT, R26, UR12, PT ;  /* 0x0000000c1a007c0c */ /* 0x000fe2000bf86270 */
[C---:B--2---:R-:W-:Y:S01]  /*09f0*/  IMAD.WIDE.U32 R26, R21.reuse, UR6, R26 ;  /* 0x00000006151a7c25 */ /* 0x044fe2000f8e001a */
[----:B------:R-:W-:Y:S02]  /*0a00*/  SEL R14, RZ, 0x400, P6 ;  /* 0x00000400ff0e7807 */ /* 0x000fe40003000000 */
[----:B------:R-:W-:Y:S01]  /*0a10*/  ISETP.GE.AND P5, PT, R0, UR13, PT ;  /* 0x0000000d00007c0c */ /* 0x000fe2000bfa6270 */
[C---:B------:R-:W-:Y:S01]  /*0a20*/  IMAD R0, R12.reuse, UR6, RZ ;  /* 0x000000060c007c24 */ /* 0x040fe2000f8e02ff */
[C---:B------:R-:W-:Y:S01]  /*0a30*/  ISETP.LT.AND P6, PT, R21.reuse, R22, !P4 ;  /* 0x000000161500720c */ /* 0x040fe200067c1270 */
[----:B------:R-:W-:Y:S01]  /*0a40*/  IMAD R12, R12, UR4, RZ ;  /* 0x000000040c0c7c24 */ /* 0x000fe2000f8e02ff */
[----:B------:R-:W-:Y:S01]  /*0a50*/  SEL R17, RZ, 0x8, P3 ;  /* 0x00000008ff117807 */ /* 0x000fe20001800000 */
[C---:B------:R-:W-:Y:S01]  /*0a60*/  IMAD R9, R21.reuse, UR7, R0 ;  /* 0x0000000715097c24 */ /* 0x040fe2000f8e0200 */
[----:B------:R-:W-:Y:S01]  /*0a70*/  ISETP.GE.AND P3, PT, R10, UR12, PT ;  /* 0x0000000c0a007c0c */ /* 0x000fe2000bf66270 */
[----:B------:R-:W-:Y:S01]  /*0a80*/  IMAD R12, R21, UR5, R12 ;  /* 0x00000005150c7c24 */ /* 0x000fe2000f8e020c */
[----:B------:R-:W-:-:S02]  /*0a90*/  SEL R20, RZ, 0x1, !P6 ;  /* 0x00000001ff147807 */ /* 0x000fc40007000000 */
[C---:B----4-:R-:W-:Y:S01]  /*0aa0*/  LEA R10, P6, R26.reuse, R2, 0x3 ;  /* 0x000000021a0a7211 */ /* 0x050fe200078c18ff */
[----:B------:R-:W-:Y:S01]  /*0ab0*/  IMAD.IADD R2, R27, 0x1, R9 ;  /* 0x000000011b027824 */ /* 0x000fe200078e0209 */
[----:B------:R-:W-:Y:S02]  /*0ac0*/  SEL R9, RZ, 0x1, P4 ;  /* 0x00000001ff097807 */ /* 0x000fe40002000000 */
[----:B------:R-:W-:Y:S02]  /*0ad0*/  ISETP.GE.AND P4, PT, R11, UR13, PT ;  /* 0x0000000d0b007c0c */ /* 0x000fe4000bf86270 */
[----:B------:R-:W-:Y:S02]  /*0ae0*/  LEA.HI.X R11, R26, R3, R2, 0x3, P6 ;  /* 0x000000031a0b7211 */ /* 0x000fe400030f1c02 */
[----:B------:R-:W-:Y:S02]  /*0af0*/  CS2R R26, SRZ ;  /* 0x00000000001a7805 */ /* 0x000fe4000001ff00 */
[----:B------:R-:W-:-:S02]  /*0b00*/  ISETP.GE.AND P6, PT, R21, R22, PT ;  /* 0x000000161500720c */ /* 0x000fc40003fc6270 */
[----:B------:R-:W-:Y:S02]  /*0b10*/  SEL R2, RZ, 0x2, P5 ;  /* 0x00000002ff027807 */ /* 0x000fe40002800000 */
[----:B------:R-:W-:Y:S02]  /*0b20*/  IADD3 R9, PT, PT, R18, R19, R9 ;  /* 0x0000001312097210 */ /* 0x000fe40007ffe009 */
[----:B------:R-:W-:Y:S02]  /*0b30*/  SEL R0, RZ, 0x800, P3 ;  /* 0x00000800ff007807 */ /* 0x000fe40001800000 */
[----:B------:R-:W-:Y:S01]  /*0b40*/  ISETP.GE.AND P5, PT, R24, UR13, PT ;  /* 0x0000000d18007c0c */ /* 0x000fe2000bfa6270 */
[----:B------:R-:W-:Y:S01]  /*0b50*/  IMAD.WIDE.U32 R24, R21, UR4, R24 ;  /* 0x0000000415187c25 */ /* 0x000fe2000f8e0018 */
[----:B------:R-:W-:Y:S02]  /*0b60*/  SEL R19, R19, RZ, !P6 ;  /* 0x000000ff13137207 */ /* 0x000fe40007000000 */
[----:B------:R-:W-:Y:S01]  /*0b70*/  SEL R18, R18, RZ, !P6 ;  /* 0x000000ff12127207 */ /* 0x000fe20007000000 */
[----:B------:R-:W-:Y:S01]  /*0b80*/  IMAD.IADD R12, R25, 0x1, R12 ;  /* 0x00000001190c7824 */ /* 0x000fe200078e020c */
[----:B------:R-:W-:-:S02]  /*0b90*/  ISETP.GE.AND P3, PT, R13, UR13, PT ;  /* 0x0000000d0d007c0c */ /* 0x000fc4000bf66270 */
[----:B------:R-:W-:Y:S02]  /*0ba0*/  IADD3 R20, PT, PT, R18, R19, R20 ;  /* 0x0000001312147210 */ /* 0x000fe40007ffe014 */
[----:B------:R-:W-:Y:S02]  /*0bb0*/  SEL R18, RZ, 0x4, P3 ;  /* 0x00000004ff127807 */ /* 0x000fe40001800000 */
[----:B------:R-:W-:Y:S02]  /*0bc0*/  IADD3 R9, PT, PT, R16, R17, R9 ;  /* 0x0000001110097210 */ /* 0x000fe40007ffe009 */
[----:B------:R-:W-:Y:S02]  /*0bd0*/  SEL R13, RZ, 0x1, P5 ;  /* 0x00000001ff0d7807 */ /* 0x000fe40002800000 */
[----:B------:R-:W-:Y:S02]  /*0be0*/  LEA R4, P3, R24, R4, 0x3 ;  /* 0x0000000418047211 */ /* 0x000fe400078618ff */
[----:B------:R-:W-:-:S02]  /*0bf0*/  SEL R17, R17, RZ, !P6 ;  /* 0x000000ff11117207 */ /* 0x000fc40007000000 */
[----:B------:R-:W-:Y:S02]  /*0c00*/  SEL R16, R16, RZ, !P6 ;  /* 0x000000ff10107207 */ /* 0x000fe40007000000 */
[----:B------:R-:W-:Y:S02]  /*0c10*/  ISETP.LT.AND P5, PT, R21, R22, !P5 ;  /* 0x000000161500720c */ /* 0x000fe40006fa1270 */
[----:B------:R-:W-:Y:S02]  /*0c20*/  CS2R R22, SRZ ;  /* 0x0000000000167805 */ /* 0x000fe4000001ff00 */
[----:B------:R-:W-:Y:S02]  /*0c30*/  LEA.HI.X R5, R24, R5, R12, 0x3, P3 ;  /* 0x0000000518057211 */ /* 0x000fe400018f1c0c */
[----:B------:R-:W-:Y:S02]  /*0c40*/  CS2R R24, SRZ ;  /* 0x0000000000187805 */ /* 0x000fe4000001ff00 */
[----:B------:R-:W-:Y:S01]  /*0c50*/  IADD3 R16, PT, PT, R16, R17, R20 ;  /* 0x0000001110107210 */ /* 0x000fe20007ffe014 */
[----:B------:R-:W-:Y:S01]  /*0c60*/  IMAD.WIDE.U32 R20, R6, UR6, RZ ;  /* 0x0000000606147c25 */ /* 0x000fe2000f8e00ff */
[----:B------:R-:W-:-:S02]  /*0c70*/  IADD3 R13, PT, PT, R18, R2, R13 ;  /* 0x00000002120d7210 */ /* 0x000fc40007ffe00d */
[----:B------:R-:W-:Y:S02]  /*0c80*/  IADD3 R9, PT, PT, R14, R15, R9 ;  /* 0x0000000f0e097210 */ /* 0x000fe40007ffe009 */
[----:B------:R-:W-:Y:S02]  /*0c90*/  SEL R2, R2, RZ, !P6 ;  /* 0x000000ff02027207 */ /* 0x000fe40007000000 */
[----:B------:R-:W-:Y:S01]  /*0ca0*/  SEL R17, R18, RZ, !P6 ;  /* 0x000000ff12117207 */ /* 0x000fe20007000000 */
[----:B------:R-:W-:Y:S01]  /*0cb0*/  IMAD.IADD R9, R0, 0x1, R9 ;  /* 0x0000000100097824 */ /* 0x000fe200078e0209 */
[----:B------:R-:W-:Y:S02]  /*0cc0*/  SEL R12, RZ, 0x1, !P5 ;  /* 0x00000001ff0c7807 */ /* 0x000fe40006800000 */
[----:B------:R-:W-:Y:S02]  /*0cd0*/  SEL R15, R15, RZ, !P6 ;  /* 0x000000ff0f0f7207 */ /* 0x000fe40007000000 */
[----:B------:R-:W-:-:S02]  /*0ce0*/  SEL R14, R14, RZ, !P6 ;  /* 0x000000ff0e0e7207 */ /* 0x000fc40007000000 */
[----:B------:R-:W-:Y:S02]  /*0cf0*/  IADD3 R2, PT, PT, R17, R2, R12 ;  /* 0x0000000211027210 */ /* 0x000fe40007ffe00c */
[----:B------:R-:W-:Y:S02]  /*0d00*/  SHF.R.S32.HI R3, RZ, 0x1f, R6 ;  /* 0x0000001fff037819 */ /* 0x000fe40000011406 */
[----:B------:R-:W-:Y:S02]  /*0d10*/  IADD3 R15, PT, PT, R14, R15, R16 ;  /* 0x0000000f0e0f7210 */ /* 0x000fe40007ffe010 */
[----:B------:R-:W-:Y:S01]  /*0d20*/  SEL R12, R0, RZ, !P6 ;  /* 0x000000ff000c7207 */ /* 0x000fe20007000000 */
[----:B------:R-:W-:Y:S01]  /*0d30*/  IMAD R19, R3, UR6, RZ ;  /* 0x0000000603137c24 */ /* 0x000fe2000f8e02ff */
[----:B------:R-:W-:Y:S01]  /*0d40*/  SEL R14, RZ, 0x8, P4 ;  /* 0x00000008ff0e7807 */ /* 0x000fe20002000000 */
[----:B------:R-:W1:Y:S01]  /*0d50*/  S2UR UR6, SR_CgaCtaId ;  /* 0x00000000000679c3 */ /* 0x000e620000008800 */
[----:B------:R-:W-:Y:S01]  /*0d60*/  LEA R111, P3, R20, UR8, 0x3 ;  /* 0x00000008146f7c11 */ /* 0x000fe2000f8618ff */
[----:B------:R-:W-:Y:S01]  /*0d70*/  IMAD.IADD R12, R15, 0x1, R12 ;  /* 0x000000010f0c7824 */ /* 0x000fe200078e020c */
[C---:B------:R-:W-:Y:S01]  /*0d80*/  SEL R15, R14.reuse, RZ, !P6 ;  /* 0x000000ff0e0f7207 */ /* 0x040fe20007000000 */
[----:B------:R-:W-:Y:S01]  /*0d90*/  IMAD.IADD R13, R14, 0x1, R13 ;  /* 0x000000010e0d7824 */ /* 0x000fe200078e020d */
[----:B------:R-:W-:Y:S01]  /*0da0*/  SEL R103, R9, RZ, P2 ;  /* 0x000000ff09677207 */ /* 0x000fe20001000000 */
[----:B------:R-:W-:Y:S01]  /*0db0*/  IMAD.SHL.U32 R14, R84, 0x4, RZ ;  /* 0x00000004540e7824 */ /* 0x000fe200078e00ff */
[----:B------:R-:W-:Y:S01]  /*0dc0*/  SEL R12, R12, RZ, P0 ;  /* 0x000000ff0c0c7207 */ /* 0x000fe20000000000 */
[----:B------:R-:W-:Y:S01]  /*0dd0*/  IMAD.IADD R2, R2, 0x1, R15 ;  /* 0x0000000102027824 */ /* 0x000fe200078e020f */
[----:B------:R-:W-:Y:S01]  /*0de0*/  SEL R104, R13, RZ, P2 ;  /* 0x000000ff0d687207 */ /* 0x000fe20001000000 */
[----:B------:R-:W-:Y:S01]  /*0df0*/  IMAD R19, R6, UR7, R19 ;  /* 0x0000000706137c24 */ /* 0x000fe2000f8e0213 */
[----:B------:R-:W-:Y:S01]  /*0e00*/  LOP3.LUT R17, R87, 0x4, R14, 0xf8, !PT ;  /* 0x0000000457117812 */ /* 0x000fe200078ef80e */
[C---:B------:R-:W-:Y:S01]  /*0e10*/  IMAD.SHL.U32 R14, R12.reuse, 0x4, RZ ;  /* 0x000000040c0e7824 */ /* 0x040fe200078e00ff */
[----:B------:R-:W-:Y:S01]  /*0e20*/  UMOV UR7, 0x400 ;  /* 0x0000040000077882 */ /* 0x000fe20000000000 */
[----:B------:R-:W-:Y:S01]  /*0e30*/  IMAD.SHL.U32 R15, R12, 0x8, RZ ;  /* 0x000000080c0f7824 */ /* 0x000fe200078e00ff */
[----:B------:R-:W-:Y:S01]  /*0e40*/  LOP3.LUT R86, R17, 0x1, R88, 0x78, !PT ;  /* 0x0000000111567812 */ /* 0x000fe200078e7858 */
[----:B------:R-:W-:Y:S01]  /*0e50*/  IMAD.IADD R19, R21, 0x1, R19 ;  /* 0x0000000115137824 */ /* 0x000fe200078e0213 */
[----:B------:R-:W-:Y:S01]  /*0e60*/  LOP3.LUT P4, RZ, R14, 0x8, RZ, 0xc0, !PT ;  /* 0x000000080eff7812 */ /* 0x000fe2000788c0ff */
[----:B------:R-:W-:Y:S01]  /*0e70*/  IMAD R3, R3, UR4, RZ ;  /* 0x0000000403037c24 */ /* 0x000fe2000f8e02ff */
[----:B------:R-:W-:Y:S01]  /*0e80*/  LOP3.LUT P5, RZ, R15, 0x8, RZ, 0xc0, !PT ;  /* 0x000000080fff7812 */ /* 0x000fe200078ac0ff */
[----:B------:R-:W-:Y:S01]  /*0e90*/  IMAD R14, R86, 0x2, R7 ;  /* 0x00000002560e7824 */ /* 0x000fe200078e0207 */
[----:B------:R-:W-:Y:S01]  /*0ea0*/  LOP3.LUT R15, R87, 0x3c, R8, 0xf8, !PT ;  /* 0x0000003c570f7812 */ /* 0x000fe200078ef808 */
[----:B------:R-:W-:Y:S01]  /*0eb0*/  IMAD.SHL.U32 R7, R12, 0x2, RZ ;  /* 0x000000020c077824 */ /* 0x000fe200078e00ff */
[----:B------:R-:W-:Y:S01]  /*0ec0*/  LEA.HI.X R19, R20, UR9, R19, 0x3, P3 ;  /* 0x0000000914137c11 */ /* 0x000fe200098f1c13 */
[----:B-1----:R-:W-:Y:S01]  /*0ed0*/  ULEA UR6, UR6, UR7, 0x18 ;  /* 0x0000000706067291 */ /* 0x002fe2000f8ec0ff */
[----:B------:R-:W-:Y:S01]  /*0ee0*/  LOP3.LUT R8, R14, R85, RZ, 0x3c, !PT ;  /* 0x000000550e087212 */ /* 0x000fe200078e3cff */
[C---:B------:R-:W-:Y:S01]  /*0ef0*/  IMAD R3, R6.reuse, UR5, R3 ;  /* 0x0000000506037c24 */ /* 0x040fe2000f8e0203 */
[----:B------:R-:W-:Y:S01]  /*0f00*/  LOP3.LUT P3, RZ, R7, 0x8, RZ, 0xc0, !PT ;  /* 0x0000000807ff7812 */ /* 0x000fe2000786c0ff */
[----:B------:R-:W-:Y:S01]  /*0f10*/  IMAD.WIDE.U32 R16, R6, UR4, RZ ;  /* 0x0000000406107c25 */ /* 0x000fe2000f8e00ff */
[----:B------:R-:W-:Y:S01]  /*0f20*/  SHF.R.U32.HI R7, RZ, 0x5, R12 ;  /* 0x00000005ff077819 */ /* 0x000fe2000001160c */
[----:B------:R-:W-:Y:S01]  /*0f30*/  ULOP3.LUT UR4, UR18, 0xfff8, URZ, 0xc0, !UPT ;  /* 0x0000fff812047892 */ /* 0x000fe2000f8ec0ff */
[----:B------:R-:W-:Y:S01]  /*0f40*/  SEL R2, R2, RZ, P0 ;  /* 0x000000ff02027207 */ /* 0x000fe20000000000 */
[----:B------:R-:W-:Y:S01]  /*0f50*/  IMAD R8, R15, 0x80, R8 ;  /* 0x000000800f087824 */ /* 0x000fe200078e0208 */
[----:B------:R-:W-:Y:S01]  /*0f60*/  IADD3 R110, P0, PT, R111, R10, RZ ;  /* 0x0000000a6f6e7210 */ /* 0x000fe20007f1e0ff */
[----:B------:R-:W-:Y:S01]  /*0f70*/  IMAD.IADD R6, R17, 0x1, R3 ;  /* 0x0000000111067824 */ /* 0x000fe200078e0203 */
[----:B------:R-:W-:Y:S01]  /*0f80*/  LOP3.LUT P6, RZ, R7, 0x8, RZ, 0xc0, !PT ;  /* 0x0000000807ff7812 */ /* 0x000fe200078cc0ff */
[----:B------:R-:W-:Y:S01]  /*0f90*/  IMAD.SHL.U32 R0, R2, 0x8, RZ ;  /* 0x0000000802007824 */ /* 0x000fe200078e00ff */
[----:B------:R-:W-:Y:S01]  /*0fa0*/  LEA R7, R8, UR6, 0x3 ;  /* 0x0000000608077c11 */ /* 0x000fe2000f8e18ff */
[----:B------:R-:W-:Y:S01]  /*0fb0*/  IMAD.X R111, R19, 0x1, R11, P0 ;  /* 0x00000001136f7824 */ /* 0x000fe200000e060b */
[----:B------:R-:W-:Y:S01]  /*0fc0*/  SHF.R.U32.HI R14, RZ, 0x6, R12 ;  /* 0x00000006ff0e7819 */ /* 0x000fe2000001160c */
[----:B------:R-:W-:Y:S01]  /*0fd0*/  IMAD R3, R15, -0x40, R8 ;  /* 0xffffffc00f037824 */ /* 0x000fe200078e0208 */
[----:B------:R-:W-:Y:S01]  /*0fe0*/  LOP3.LUT P0, RZ, R12, 0x8, RZ, 0xc0, !PT ;  /* 0x000000080cff7812 */ /* 0x000fe2000780c0ff */
[----:B------:R-:W-:Y:S01]  /*0ff0*/  @!PT LDS RZ, [RZ] ;  /* 0x00000000fffff984 */ /* 0x000fe20000000800 */
[----:B------:R-:W-:Y:S01]  /*1000*/  @!PT LDS RZ, [RZ] ;  /* 0x00000000fffff984 */ /* 0x000fe20000000800 */
[----:B------:R-:W-:Y:S01]  /*1010*/  @!PT LDS RZ, [RZ] ;  /* 0x00000000fffff984 */ /* 0x000fe20000000800 */
[----:B------:R-:W-:Y:S01]  /*1020*/  LDGSTS.E.LTC128B.64 [R7], desc[UR14][R10.64], P5 ;  /* 0x000000000a077fae */ /* 0x000fe2000a9a160e */
[----:B------:R-:W-:Y:S01]  /*1030*/  LOP3.LUT P5, RZ, R14, 0x8, RZ, 0xc0, !PT ;  /* 0x000000080eff7812 */ /* 0x000fe200078ac0ff */
[----:B------:R-:W-:Y:S01]  /*1040*/  UIADD3 UR17, UPT, UPT, UR17, -UR4, URZ ;  /* 0x8000000411117290 */ /* 0x000fe2000fffe0ff */
[--C-:B------:R-:W-:Y:S01]  /*1050*/  SHF.R.U32.HI R14, RZ, 0x7, R12.reuse ;  /* 0x00000007ff0e7819 */ /* 0x100fe2000001160c */
[----:B------:R-:W-:Y:S01]  /*1060*/  LDGSTS.E.LTC128B.64 [R7+0x80], desc[UR14][R10.64+0x80], P4 ;  /* 0x000800800a077fae */ /* 0x000fe2000a1a160e */
[----:B------:R-:W-:Y:S01]  /*1070*/  SHF.R.U32.HI R12, RZ, 0x8, R12 ;  /* 0x00000008ff0c7819 */ /* 0x000fe2000001160c */
[----:B------:R-:W-:Y:S01]  /*1080*/  UPRMT UR4, UR17, 0x8880, URZ ;  /* 0x0000888011047896 */ /* 0x000fe200080000ff */
[----:B------:R-:W-:Y:S01]  /*1090*/  LOP3.LUT P4, RZ, R14, 0x8, RZ, 0xc0, !PT ;  /* 0x000000080eff7812 */ /* 0x000fe2000788c0ff */
[----:B------:R-:W-:Y:S01]  /*10a0*/  LDGSTS.E.LTC128B.64 [R7+0x100], desc[UR14][R10.64+0x100], P3 ;  /* 0x001001000a077fae */ /* 0x000fe200099a160e */
[----:B------:R-:W-:Y:S01]  /*10b0*/  LOP3.LUT P3, RZ, R12, 0x8, RZ, 0xc0, !PT ;  /* 0x000000080cff7812 */ /* 0x000fe2000786c0ff */
[----:B------:R-:W-:Y:S01]  /*10c0*/  UPRMT UR4, UR4, 0x7710, URZ ;  /* 0x0000771004047896 */ /* 0x000fe200080000ff */
[----:B------:R-:W-:Y:S01]  /*10d0*/  LEA R3, R3, UR6, 0x3 ;  /* 0x0000000603037c11 */ /* 0x000fe2000f8e18ff */
[----:B------:R-:W-:Y:S01]  /*10e0*/  LDGSTS.E.LTC128B.64 [R7+0x180], desc[UR14][R10.64+0x180], P0 ;  /* 0x001801800a077fae */ /* 0x000fe200081a160e */
[C---:B------:R-:W-:Y:S01]  /*10f0*/  LEA R109, P0, R16.reuse, UR10, 0x3 ;  /* 0x0000000a106d7c11 */ /* 0x040fe2000f8018ff */
[----:B------:R-:W-:Y:S01]  /*1100*/  USHF.R.U32.HI UR5, URZ, 0xd, UR4 ;  /* 0x0000000dff057899 */ /* 0x000fe20008011604 */
[C---:B------:R-:W-:Y:S01]  /*1110*/  LOP3.LUT P2, RZ, R103.reuse, 0x8, RZ, 0xc0, !PT ;  /* 0x0000000867ff7812 */ /* 0x040fe2000784c0ff */
[----:B------:R-:W-:Y:S01]  /*1120*/  LDGSTS.E.LTC128B.64 [R7+0x200], desc[UR14][R10.64+0x200], P6 ;  /* 0x002002000a077fae */ /* 0x000fe2000b1a160e */
[----:B------:R-:W-:Y:S01]  /*1130*/  LEA.HI.X R17, R16, UR11, R6, 0x3, P0 ;  /* 0x0000000b10117c11 */ /* 0x000fe200080f1c06 */
[----:B------:R-:W-:Y:S01]  /*1140*/  IMAD.SHL.U32 R6, R2, 0x4, RZ ;  /* 0x0000000402067824 */ /* 0x000fe200078e00ff */
[----:B------:R-:W-:Y:S01]  /*1150*/  LOP3.LUT P0, RZ, R0, 0x8, RZ, 0xc0, !PT ;  /* 0x0000000800ff7812 */ /* 0x000fe2000780c0ff */
[----:B------:R-:W-:Y:S01]  /*1160*/  LDGSTS.E.LTC128B.64 [R7+0x280], desc[UR14][R10.64+0x280], P5 ;  /* 0x002802800a077fae */ /* 0x000fe2000a9a160e */
[----:B------:R-:W-:Y:S01]  /*1170*/  IMAD.SHL.U32 R0, R103, 0x8, RZ ;  /* 0x0000000867007824 */ /* 0x000fe200078e00ff */
[----:B------:R-:W-:Y:S01]  /*1180*/  ULOP3.LUT UR5, UR5, 0x3, URZ, 0xc0, !UPT ;  /* 0x0000000305057892 */ /* 0x000fe2000f8ec0ff */
[----:B------:R-:W-:Y:S01]  /*1190*/  LOP3.LUT P5, RZ, R6, 0x8, RZ, 0xc0, !PT ;  /* 0x0000000806ff7812 */ /* 0x000fe200078ac0ff */
[----:B------:R-:W-:Y:S01]  /*11a0*/  LDGSTS.E.LTC128B.64 [R7+0x300], desc[UR14][R10.64+0x300], P4 ;  /* 0x003003000a077fae */ /* 0x000fe2000a1a160e */
[C---:B------:R-:W-:Y:S01]  /*11b0*/  LOP3.LUT P4, RZ, R2.reuse, 0x8, RZ, 0xc0, !PT ;  /* 0x0000000802ff7812 */ /* 0x040fe2000788c0ff */
[----:B------:R-:W-:Y:S01]  /*11c0*/  IMAD.SHL.U32 R2, R2, 0x2, RZ ;  /* 0x0000000202027824 */ /* 0x000fe200078e00ff */
[----:B------:R-:W-:Y:S01]  /*11d0*/  UIADD3 UR5, UPT, UPT, UR17, UR5, URZ ;  /* 0x0000000511057290 */ /* 0x000fe2000fffe0ff */
[----:B------:R1:W-:Y:S01]  /*11e0*/  LDGSTS.E.LTC128B.64 [R7+0x380], desc[UR14][R10.64+0x380], P3 ;  /* 0x003803800a077fae */ /* 0x0003e200099a160e */
[----:B------:R-:W-:Y:S01]  /*11f0*/  IADD3 R108, P3, PT, R109, R4, RZ ;  /* 0x000000046d6c7210 */ /* 0x000fe20007f7e0ff */
[C---:B------:R-:W-:Y:S01]  /*1200*/  IMAD.SHL.U32 R6, R103.reuse, 0x2, RZ ;  /* 0x0000000267067824 */ /* 0x040fe200078e00ff */
[----:B------:R-:W-:Y:S01]  /*1210*/  LOP3.LUT P6, RZ, R2, 0x8, RZ, 0xc0, !PT ;  /* 0x0000000802ff7812 */ /* 0x000fe200078cc0ff */
[----:B------:R-:W-:Y:S01]  /*1220*/  LDGSTS.E.LTC128B.64 [R3+0xc000], desc[UR14][R4.64], P0 ;  /* 0x0c00000004037fae */ /* 0x000fe200081a160e */
[----:B------:R-:W-:Y:S01]  /*1230*/  LOP3.LUT P0, RZ, R0, 0x8, RZ, 0xc0, !PT ;  /* 0x0000000800ff7812 */ /* 0x000fe2000780c0ff */
[----:B------:R-:W-:Y:S01]  /*1240*/  IMAD.SHL.U32 R2, R103, 0x4, RZ ;  /* 0x0000000467027824 */ /* 0x000fe200078e00ff */
[----:B------:R-:W-:Y:S01]  /*1250*/  SHF.R.U32.HI R0, RZ, 0x6, R103 ;  /* 0x00000006ff007819 */ /* 0x000fe20000011667 */
[----:B------:R-:W-:Y:S01]  /*1260*/  IMAD.X R109, R17, 0x1, R5, P3 ;  /* 0x00000001116d7824 */ /* 0x000fe200018e0605 */
[----:B------:R-:W-:Y:S01]  /*1270*/  LDGSTS.E.LTC128B.64 [R3+0xc080], desc[UR14][R4.64+0x80], P5 ;  /* 0x0c08008004037fae */ /* 0x000fe2000a9a160e */
[----:B------:R-:W-:Y:S01]  /*1280*/  LOP3.LUT P5, RZ, R6, 0x8, RZ, 0xc0, !PT ;  /* 0x0000000806ff7812 */ /* 0x000fe200078ac0ff */
[----:B------:R-:W-:Y:S01]  /*1290*/  ULOP3.LUT UR4, UR5, 0xfffc, URZ, 0xc0, !UPT ;  /* 0x0000fffc05047892 */ /* 0x000fe2000f8ec0ff */
[----:B------:R-:W-:Y:S01]  /*12a0*/  LOP3.LUT P3, RZ, R2, 0x8, RZ, 0xc0, !PT ;  /* 0x0000000802ff7812 */ /* 0x000fe2000786c0ff */
[----:B------:R-:W-:Y:S01]  /*12b0*/  UPRMT UR5, UR5, 0x8880, URZ ;  /* 0x0000888005057896 */ /* 0x000fe200080000ff */
[--C-:B------:R-:W-:Y:S01]  /*12c0*/  SHF.R.U32.HI R2, RZ, 0x5, R103.reuse ;  /* 0x00000005ff027819 */ /* 0x100fe20000011667 */
[----:B------:R-:W-:Y:S01]  /*12d0*/  UIADD3 UR4, UPT, UPT, URZ, -UR4, URZ ;  /* 0x80000004ff047290 */ /* 0x000fe2000fffe0ff */
[----:B------:R-:W-:Y:S01]  /*12e0*/  LDGSTS.E.LTC128B.64 [R3+0xc100], desc[UR14][R4.64+0x100], P6 ;  /* 0x0c10010004037fae */ /* 0x000fe2000b1a160e */
[----:B------:R-:W-:Y:S01]  /*12f0*/  USHF.R.S32.HI UR5, URZ, 0x2, UR5 ;  /* 0x00000002ff057899 */ /* 0x000fe20008011405 */
[----:B------:R-:W-:Y:S01]  /*1300*/  LOP3.LUT P6, RZ, R2, 0x8, RZ, 0xc0, !PT ;  /* 0x0000000802ff7812 */ /* 0x000fe200078cc0ff */
[----:B------:R-:W-:Y:S01]  /*1310*/  UPRMT UR4, UR4, 0x7710, URZ ;  /* 0x0000771004047896 */ /* 0x000fe200080000ff */
[----:B------:R2:W-:Y:S01]  /*1320*/  LDGSTS.E.LTC128B.64 [R3+0xc180], desc[UR14][R4.64+0x180], P4 ;  /* 0x0c18018004037fae */ /* 0x0005e2000a1a160e */
[----:B------:R-:W-:Y:S01]  /*1330*/  LOP3.LUT P4, RZ, R0, 0x8, RZ, 0xc0, !PT ;  /* 0x0000000800ff7812 */ /* 0x000fe2000788c0ff */
[----:B------:R-:W-:Y:S01]  /*1340*/  USHF.R.S32.HI UR18, URZ, 0x3, UR18 ;  /* 0x00000003ff127899 */ /* 0x000fe20008011412 */
[--C-:B------:R-:W-:Y:S01]  /*1350*/  SHF.R.U32.HI R0, RZ, 0x7, R103.reuse ;  /* 0x00000007ff007819 */ /* 0x100fe20000011667 */
[----:B------:R-:W0:Y:S01]  /*1360*/  LDGDEPBAR ;  /* 0x00000000000079af */ /* 0x000e220000000000 */
[----:B------:R-:W-:Y:S01]  /*1370*/  SHF.R.U32.HI R2, RZ, 0x8, R103 ;  /* 0x00000008ff027819 */ /* 0x000fe20000011667 */
[----:B------:R-:W-:Y:S01]  /*1380*/  UIADD3 UR4, UPT, UPT, UR17, UR4, URZ ;  /* 0x0000000411047290 */ /* 0x000fe2000fffe0ff */
[----:B------:R-:W-:Y:S01]  /*1390*/  CS2R R20, SRZ ;  /* 0x0000000000147805 */ /* 0x000fe2000001ff00 */
[----:B------:R-:W-:Y:S01]  /*13a0*/  LDGSTS.E.LTC128B.64 [R7+0x4000], desc[UR14][R110.64], P0 ;  /* 0x040000006e077fae */ /* 0x000fe200081a160e */
[----:B------:R-:W-:Y:S01]  /*13b0*/  LOP3.LUT P0, RZ, R0, 0x8, RZ, 0xc0, !PT ;  /* 0x0000000800ff7812 */ /* 0x000fe2000780c0ff */
[----:B------:R-:W-:Y:S01]  /*13c0*/  IMAD.SHL.U32 R0, R104, 0x8, RZ ;  /* 0x0000000868007824 */ /* 0x000fe200078e00ff */
[----:B------:R-:W-:Y:S01]  /*13d0*/  ULOP3.LUT UR17, UR4, 0xffff, URZ, 0xc0, !UPT ;  /* 0x0000ffff04117892 */ /* 0x000fe2000f8ec0ff */
[----:B------:R-:W-:Y:S01]  /*13e0*/  LDGSTS.E.LTC128B.64 [R7+0x4080], desc[UR14][R110.64+0x80], P3 ;  /* 0x040800806e077fae */ /* 0x000fe200099a160e */
[----:B------:R-:W-:Y:S01]  /*13f0*/  LOP3.LUT P3, RZ, R2, 0x8, RZ, 0xc0, !PT ;  /* 0x0000000802ff7812 */ /* 0x000fe2000786c0ff */
[----:B------:R-:W-:Y:S01]  /*1400*/  IMAD.SHL.U32 R2, R104, 0x4, RZ ;  /* 0x0000000468027824 */ /* 0x000fe200078e00ff */
[----:B------:R-:W-:Y:S01]  /*1410*/  UPRMT UR16, UR5, 0x9910, URZ ;  /* 0x0000991005107896 */ /* 0x000fe200080000ff */
[----:B------:R-:W-:Y:S01]  /*1420*/  LDGSTS.E.LTC128B.64 [R7+0x4100], desc[UR14][R110.64+0x100], P5 ;  /* 0x041001006e077fae */ /* 0x000fe2000a9a160e */
[----:B------:R-:W-:Y:S01]  /*1430*/  LOP3.LUT P5, RZ, R0, 0x8, RZ, 0xc0, !PT ;  /* 0x0000000800ff7812 */ /* 0x000fe200078ac0ff */
[----:B------:R-:W-:Y:S01]  /*1440*/  IMAD.SHL.U32 R0, R104, 0x2, RZ ;  /* 0x0000000268007824 */ /* 0x000fe200078e00ff */
[----:B------:R-:W-:Y:S01]  /*1450*/  UPRMT UR17, UR17, 0x8880, URZ ;  /* 0x0000888011117896 */ /* 0x000fe200080000ff */
[----:B------:R-:W-:Y:S01]  /*1460*/  LDGSTS.E.LTC128B.64 [R7+0x4180], desc[UR14][R110.64+0x180], P2 ;  /* 0x041801806e077fae */ /* 0x000fe200091a160e */
[----:B------:R-:W-:-:S02]  /*1470*/  LOP3.LUT P2, RZ, R2, 0x8, RZ, 0xc0, !PT ;  /* 0x0000000802ff7812 */ /* 0x000fc4000784c0ff */
[----:B------:R-:W-:Y:S02]  /*1480*/  CS2R R18, SRZ ;  /* 0x0000000000127805 */ /* 0x000fe4000001ff00 */
[----:B------:R-:W-:Y:S01]  /*1490*/  CS2R R16, SRZ ;  /* 0x0000000000107805 */ /* 0x000fe2000001ff00 */
[----:B------:R-:W-:Y:S01]  /*14a0*/  LDGSTS.E.LTC128B.64 [R7+0x4200], desc[UR14][R110.64+0x200], P6 ;  /* 0x042002006e077fae */ /* 0x000fe2000b1a160e */
[----:B------:R-:W-:Y:S02]  /*14b0*/  LOP3.LUT P6, RZ, R0, 0x8, RZ, 0xc0, !PT ;  /* 0x0000000800ff7812 */ /* 0x000fe400078cc0ff */
[----:B------:R-:W-:Y:S02]  /*14c0*/  CS2R R14, SRZ ;  /* 0x00000000000e7805 */ /* 0x000fe4000001ff00 */
[----:B------:R-:W-:Y:S01]  /*14d0*/  CS2R R12, SRZ ;  /* 0x00000000000c7805 */ /* 0x000fe2000001ff00 */
[----:B------:R-:W-:Y:S01]  /*14e0*/  LDGSTS.E.LTC128B.64 [R7+0x4280], desc[UR14][R110.64+0x280], P4 ;  /* 0x042802806e077fae */ /* 0x000fe2000a1a160e */
[----:B-1----:R-:W-:-:S02]  /*14f0*/  CS2R R10, SRZ ;  /* 0x00000000000a7805 */ /* 0x002fc4000001ff00 */
[----:B------:R-:W-:Y:S02]  /*1500*/  CS2R R8, SRZ ;  /* 0x0000000000087805 */ /* 0x000fe4000001ff00 */
[----:B--2---:R-:W-:Y:S01]  /*1510*/  CS2R R4, SRZ ;  /* 0x0000000000047805 */ /* 0x004fe2000001ff00 */
[----:B------:R-:W-:Y:S01]  /*1520*/  LDGSTS.E.LTC128B.64 [R7+0x4300], desc[UR14][R110.64+0x300], P0 ;  /* 0x043003006e077fae */ /* 0x000fe200081a160e */
[----:B------:R-:W-:-:S03]  /*1530*/  LOP3.LUT P0, RZ, R104, 0x8, RZ, 0xc0, !PT ;  /* 0x0000000868ff7812 */ /* 0x000fc6000780c0ff */
[----:B------:R1:W-:Y:S04]  /*1540*/  LDGSTS.E.LTC128B.64 [R7+0x4380], desc[UR14][R110.64+0x380], P3 ;  /* 0x043803806e077fae */ /* 0x0003e800099a160e */
[----:B------:R2:W-:Y:S04]  /*1550*/  LDGSTS.E.LTC128B.64 [R3+0xe000], desc[UR14][R108.64], P5 ;  /* 0x0e0000006c037fae */ /* 0x0005e8000a9a160e */
[----:B------:R2:W-:Y:S04]  /*1560*/  LDGSTS.E.LTC128B.64 [R3+0xe080], desc[UR14][R108.64+0x80], P2 ;  /* 0x0e0800806c037fae */ /* 0x0005e800091a160e */
[----:B------:R2:W-:Y:S04]  /*1570*/  LDGSTS.E.LTC128B.64 [R3+0xe100], desc[UR14][R108.64+0x100], P6 ;  /* 0x0e1001006c037fae */ /* 0x0005e8000b1a160e */
[----:B------:R2:W-:Y:S04]  /*1580*/  LDGSTS.E.LTC128B.64 [R3+0xe180], desc[UR14][R108.64+0x180], P0 ;  /* 0x0e1801806c037fae */ /* 0x0005e800081a160e */
[----:B------:R-:W0:Y:S01]  /*1590*/  LDGDEPBAR ;  /* 0x00000000000079af */ /* 0x000e220000000000 */
[----:B-1----:R-:W-:Y:S01]  /*15a0*/  CS2R R6, SRZ ;  /* 0x0000000000067805 */ /* 0x002fe2000001ff00 */
[----:B------:R-:W-:-:S04]  /*15b0*/  DEPBAR.LE SB0, 0x1 ;  /* 0x000080400000791a */ /* 0x000fc80000000000 */
[----:B------:R-:W-:Y:S06]  /*15c0*/  BAR.SYNC.DEFER_BLOCKING 0x0 ;  /* 0x0000000000007b1d */ /* 0x000fec0000010000 */
[----:B------:R-:W-:Y:S05]  /*15d0*/  @!P1 BRA `(.L_x_3) ;  /* 0x0000001000089947 */ /* 0x000fea0003800000 */
[----:B------:R-:W-:Y:S01]  /*15e0*/  LOP3.LUT R55, R84, 0x1f, RZ, 0xc0, !PT ;  /* 0x0000001f54377812 */ /* 0x000fe200078ec0ff */
[----:B------:R-:W-:Y:S01]  /*15f0*/  UPRMT UR4, UR4, 0x8880, URZ ;  /* 0x0000888004047896 */ /* 0x000fe200080000ff */
[----:B------:R-:W-:Y:S01]  /*1600*/  LOP3.LUT R102, R87, 0x3c, R88, 0xf8, !PT ;  /* 0x0000003c57667812 */ /* 0x000fe200078ef858 */
[----:B------:R-:W1:Y:S01]  /*1610*/  LDCU.64 UR10, c[0x0][0x3d0] ;  /* 0x00007a00ff0a77ac */ /* 0x000e620008000a00 */
[----:B------:R-:W-:Y:S02]  /*1620*/  SHF.R.U32.HI R55, RZ, 0x3, R55 ;  /* 0x00000003ff377819 */ /* 0x000fe40000011637 */
[----:B------:R-:W-:Y:S01]  /*1630*/  ISETP.NE.AND P0, PT, R105, RZ, PT ;  /* 0x000000ff6900720c */ /* 0x000fe20003f05270 */
[----:B------:R-:W-:Y:S01]  /*1640*/  ULEA UR5, UR18, UR4, 0x6 ;  /* 0x0000000412057291 */ /* 0x000fe2000f8e30ff */
[----:B------:R-:W-:Y:S01]  /*1650*/  LOP3.LUT R2, R55, 0x7, R84, 0x78, !PT ;  /* 0x0000000737027812 */ /* 0x000fe200078e7854 */
[----:B------:R-:W-:Y:S01]  /*1660*/  ULEA UR4, UR18, UR16, 0x5 ;  /* 0x0000001012047291 */ /* 0x000fe2000f8e28ff */
[----:B------:R-:W-:Y:S01]  /*1670*/  SEL R104, R104, RZ, P0 ;  /* 0x000000ff68687207 */ /* 0x000fe20000000000 */
[----:B------:R-:W-:Y:S01]  /*1680*/  USHF.L.U32 UR5, UR5, 0x8, URZ ;  /* 0x0000000805057899 */ /* 0x000fe200080006ff */
[----:B------:R-:W-:Y:S01]  /*1690*/  SEL R103, R103, RZ, P0 ;  /* 0x000000ff67677207 */ /* 0x000fe20000000000 */
[C---:B------:R-:W-:Y:S01]  /*16a0*/  IMAD R2, R55.reuse, 0x40, R2 ;  /* 0x0000004037027824 */ /* 0x040fe200078e0202 */
[----:B------:R-:W-:Y:S01]  /*16b0*/  USHF.L.U32 UR4, UR4, 0x8, URZ ;  /* 0x0000000804047899 */ /* 0x000fe200080006ff */
[----:B------:R-:W3:Y:S02]  /*16c0*/  LDCU.64 UR8, c[0x0][0x3b0] ;  /* 0x00007600ff0877ac */ /* 0x000ee40008000a00 */
[----:B------:R-:W-:Y:S01]  /*16d0*/  IMAD R0, R55, -0x20, R2 ;  /* 0xffffffe037007824 */ /* 0x000fe200078e0202 */
[----:B------:R-:W-:-:S02]  /*16e0*/  LEA R2, R2, UR6, 0x4 ;  /* 0x0000000602027c11 */ /* 0x000fc4000f8e20ff */
[----:B------:R-:W-:Y:S01]  /*16f0*/  LOP3.LUT R55, R84, 0x8, RZ, 0xc0, !PT ;  /* 0x0000000854377812 */ /* 0x000fe200078ec0ff */
[----:B------:R-:W-:Y:S01]  /*1700*/  UMOV UR19, URZ ;  /* 0x000000ff00137c82 */ /* 0x000fe20008000000 */
[----:B------:R-:W-:Y:S01]  /*1710*/  LEA R0, R0, UR6, 0x4 ;  /* 0x0000000600007c11 */ /* 0x000fe2000f8e20ff */
[----:B------:R1:W1:Y:S01]  /*1720*/  LDS.128 R80, [R2+UR5+0x80] ;  /* 0x0000800502507984 */ /* 0x0002620008000c00 */
[----:B------:R-:W-:Y:S01]  /*1730*/  SHF.R.U32.HI R55, RZ, 0x3, R55 ;  /* 0x00000003ff377819 */ /* 0x000fe20000011637 */
[----:B------:R-:W-:Y:S01]  /*1740*/  UMOV UR13, 0x2 ;  /* 0x00000002000d7882 */ /* 0x000fe20000000000 */
[----:B------:R-:W-:Y:S01]  /*1750*/  UMOV UR12, 0x4000 ;  /* 0x00004000000c7882 */ /* 0x000fe20000000000 */
[----:B------:R1:W1:Y:S01]  /*1760*/  LDS.128 R68, [R2+UR5] ;  /* 0x0000000502447984 */ /* 0x0002620008000c00 */
[----:B------:R-:W-:Y:S01]  /*1770*/  UMOV UR7, 0x8000 ;  /* 0x0000800000077882 */ /* 0x000fe20000000000 */
[----:B------:R-:W-:Y:S01]  /*1780*/  IMAD R86, R86, 0x2, R55 ;  /* 0x0000000256567824 */ /* 0x000fe200078e0237 */
[----:B------:R-:W-:Y:S01]  /*1790*/  CS2R R54, SRZ ;  /* 0x0000000000367805 */ /* 0x000fe2000001ff00 */
[----:B------:R1:W1:Y:S01]  /*17a0*/  LDS.128 R76, [R0+UR4+0xc080] ;  /* 0x00c08004004c7984 */ /* 0x0002620008000c00 */
[----:B------:R-:W-:Y:S01]  /*17b0*/  UMOV UR21, 0xffffc000 ;  /* 0xffffc00000157882 */ /* 0x000fe20000000000 */
[----:B------:R-:W-:Y:S01]  /*17c0*/  UMOV UR20, 0x4000 ;  /* 0x0000400000147882 */ /* 0x000fe20000000000 */
[----:B------:R-:W-:Y:S01]  /*17d0*/  LOP3.LUT R85, R86, R85, RZ, 0x3c, !PT ;  /* 0x0000005556557212 */ /* 0x000fe200078e3cff */
[----:B------:R1:W1:Y:S04]  /*17e0*/  LDS.128 R72, [R0+UR4+0xc000] ;  /* 0x00c0000400487984 */ /* 0x0002680008000c00 */
[----:B------:R-:W-:-:S05]  /*17f0*/  IMAD R102, R102, 0x80, R85 ;  /* 0x0000008066667824 */ /* 0x000fca00078e0255 */
[----:B---3--:R-:W-:-:S07]  /*1800*/  LEA R102, R102, UR6, 0x3 ;  /* 0x0000000666667c11 */ /* 0x008fce000f8e18ff */
.L_x_4:
[----:B------:R-:W-:-:S04]  /*1810*/  DEPBAR.LE SB5, 0xc ;  /* 0x0000d3000000791a */ /* 0x000fc80000000000 */
[C---:B-1----:R-:W5:Y:S01]  /*1820*/  DMMA.8x8x4 R4, R68.reuse, R72, R4 ;  /* 0x000000484404723f */ /* 0x042f620000000004 */
[----:B---3--:R-:W-:Y:S01]  /*1830*/  LDS.128 R84, [R2+UR5+0x1000] ;  /* 0x0010000502547984 */ /* 0x008fe20008000c00 */
[----:B------:R-:W-:Y:S02]  /*1840*/  UIADD3 UR19, UPT, UPT, UR19, 0x1, URZ ;  /* 0x0000000113137890 */ /* 0x000fe4000fffe0ff */
[----:B------:R-:W-:Y:S01]  /*1850*/  LOP3.LUT P2, RZ, R103, 0x1, RZ, 0xc0, !PT ;  /* 0x0000000167ff7812 */ /* 0x000fe2000784c0ff */
[----:B------:R-:W-:Y:S01]  /*1860*/  VIADD R107, R102, UR7 ;  /* 0x00000007666b7c36 */ /* 0x000fe20008000000 */
[----:B--2---:R-:W-:Y:S01]  /*1870*/  IADD3 R108, P1, PT, R108, UR10, RZ ;  /* 0x0000000a6c6c7c10 */ /* 0x004fe2000ff3e0ff */
[----:B------:R-:W-:Y:S01]  /*1880*/  VIADD R101, R2, UR5 ;  /* 0x0000000502657c36 */ /* 0x000fe20008000000 */
[----:B------:R-:W-:Y:S01]  /*1890*/  IADD3 R110, P0, PT, R110, UR8, RZ ;  /* 0x000000086e6e7c10 */ /* 0x000fe2000ff1e0ff */
[----:B------:R-:W1:Y:S01]  /*18a0*/  LDS.128 R88, [R0+UR4+0xc800] ;  /* 0x00c8000400587984 */ /* 0x000e620008000c00 */
[----:B------:R-:W-:Y:S01]  /*18b0*/  VIADD R106, R3, UR12 ;  /* 0x0000000c036a7c36 */ /* 0x000fe20008000000 */
[----:B------:R-:W-:Y:S01]  /*18c0*/  IADD3.X R109, PT, PT, R109, UR11, RZ, P1, !PT ;  /* 0x0000000b6d6d7c10 */ /* 0x000fe20008ffe4ff */
[----:B------:R-:W-:Y:S01]  /*18d0*/  VIADD R100, R0, UR4 ;  /* 0x0000000400647c36 */ /* 0x000fe20008000000 */
[----:B------:R-:W-:Y:S01]  /*18e0*/  IADD3.X R111, PT, PT, R111, UR9, RZ, P0, !PT ;  /* 0x000000096f6f7c10 */ /* 0x000fe200087fe4ff */
[----:B------:R-:W-:Y:S01]  /*18f0*/  UISETP.NE.AND UP0, UPT, UR19, 0x3, UPT ;  /* 0x000000031300788c */ /* 0x000fe2000bf05270 */
[----:B------:R-:W-:Y:S01]  /*1900*/  LOP3.LUT P0, RZ, R104, 0x1, RZ, 0xc0, !PT ;  /* 0x0000000168ff7812 */ /* 0x000fe2000780c0ff */
[C---:B------:R-:W5:Y:S01]  /*1910*/  DMMA.8x8x4 R8, R68.reuse, R74, R8 ;  /* 0x0000004a4408723f */ /* 0x040f620000000008 */
[----:B------:R-:W1:Y:S01]  /*1920*/  LDS.128 R92, [R0+UR4+0xc880] ;  /* 0x00c88004005c7984 */ /* 0x000e620008000c00 */
[----:B------:R-:W-:Y:S02]  /*1930*/  USEL UR6, UR21, 0x2000, !UP0 ;  /* 0x0000200015067887 */ /* 0x000fe4000c000000 */
[----:B------:R-:W-:Y:S01]  /*1940*/  USEL UR22, UR20, 0xffff8000, UP0 ;  /* 0xffff800014167887 */ /* 0x000fe20008000000 */
[--C-:B------:R-:W-:Y:S01]  /*1950*/  SHF.R.U32.HI R112, RZ, 0x1, R103.reuse ;  /* 0x00000001ff707819 */ /* 0x100fe20000011667 */
[----:B------:R-:W-:Y:S01]  /*1960*/  UIADD3 UR13, UPT, UPT, UR13, 0x1, URZ ;  /* 0x000000010d0d7890 */ /* 0x000fe2000fffe0ff */
[--C-:B------:R-:W-:Y:S01]  /*1970*/  SHF.R.U32.HI R114, RZ, 0x3, R103.reuse ;  /* 0x00000003ff727819 */ /* 0x100fe20000011667 */
[----:B------:R-:W-:Y:S01]  /*1980*/  UIADD3 UR24, UPT, UPT, UR12, -0x4000, URZ ;  /* 0xffffc0000c187890 */ /* 0x000fe2000fffe0ff */
[----:B------:R-:W2:Y:S01]  /*1990*/  LDS.128 R96, [R2+UR5+0x1080] ;  /* 0x0010800502607984 */ /* 0x000ea20008000c00 */
[----:B------:R-:W-:Y:S01]  /*19a0*/  LOP3.LUT P1, RZ, R112, 0x1, RZ, 0xc0, !PT ;  /* 0x0000000170ff7812 */ /* 0x000fe2000782c0ff */
[----:B------:R-:W-:Y:S01]  /*19b0*/  UISETP.NE.AND UP1, UPT, UR13, 0x3, UPT ;  /* 0x000000030d00788c */ /* 0x000fe2000bf25270 */
[--C-:B------:R-:W-:Y:S01]  /*19c0*/  SHF.R.U32.HI R112, RZ, 0x2, R103.reuse ;  /* 0x00000002ff707819 */ /* 0x100fe20000011667 */
[----:B------:R-:W-:Y:S01]  /*19d0*/  UIADD3 UR23, UPT, UPT, UR7, -0x8000, URZ ;  /* 0xffff800007177890 */ /* 0x000fe2000fffe0ff */
[--C-:B------:R-:W-:Y:S01]  /*19e0*/  SHF.R.U32.HI R113, RZ, 0x1, R104.reuse ;  /* 0x00000001ff717819 */ /* 0x100fe20000011668 */
[----:B------:R-:W-:Y:S01]  /*19f0*/  USEL UR19, UR19, URZ, UP0 ;  /* 0x000000ff13137287 */ /* 0x000fe20008000000 */
[C---:B------:R-:W5:Y:S01]  /*1a00*/  DMMA.8x8x4 R12, R68.reuse, R76, R12 ;  /* 0x0000004c440c723f */ /* 0x040f62000000000c */
[----:B------:R-:W-:Y:S01]  /*1a10*/  @!PT LDS RZ, [RZ] ;  /* 0x00000000fffff984 */ /* 0x000fe20000000800 */
[----:B------:R-:W-:Y:S01]  /*1a20*/  @!PT LDS RZ, [RZ] ;  /* 0x00000000fffff984 */ /* 0x000fe20000000800 */
[----:B------:R-:W-:Y:S01]  /*1a30*/  @!PT LDS RZ, [RZ] ;  /* 0x00000000fffff984 */ /* 0x000fe20000000800 */
[----:B------:R-:W-:Y:S01]  /*1a40*/  @P2 LDGSTS.E.LTC128B.64 [R107], desc[UR14][R110.64] ;  /* 0x000000006e6b2fae */ /* 0x000fe2000b9a160e */
[----:B------:R-:W-:Y:S01]  /*1a50*/  USEL UR13, UR13, URZ, UP1 ;  /* 0x000000ff0d0d7287 */ /* 0x000fe20008800000 */
[----:B------:R-:W-:Y:S02]  /*1a60*/  LOP3.LUT P2, RZ, R112, 0x1, RZ, 0xc0, !PT ;  /* 0x0000000170ff7812 */ /* 0x000fe4000784c0ff */
[--C-:B------:R-:W-:Y:S01]  /*1a70*/  SHF.R.U32.HI R112, RZ, 0x9, R103.reuse ;  /* 0x00000009ff707819 */ /* 0x100fe20000011667 */
[----:B------:R-:W-:Y:S01]  /*1a80*/  @UP1 UIADD3 UR24, UPT, UPT, UR12, 0x2000, URZ ;  /* 0x000020000c181890 */ /* 0x000fe2000fffe0ff */
[----:B------:R-:W-:Y:S01]  /*1a90*/  @P1 LDGSTS.E.LTC128B.64 [R107+0x80], desc[UR14][R110.64+0x80] ;  /* 0x000800806e6b1fae */ /* 0x000fe2000b9a160e */
[----:B------:R-:W-:Y:S01]  /*1aa0*/  LOP3.LUT P1, RZ, R114, 0x1, RZ, 0xc0, !PT ;  /* 0x0000000172ff7812 */ /* 0x000fe2000782c0ff */
[----:B------:R-:W-:Y:S01]  /*1ab0*/  @UP1 UIADD3 UR23, UPT, UPT, UR7, 0x4000, URZ ;  /* 0x0000400007171890 */ /* 0x000fe2000fffe0ff */
[----:B------:R-:W-:Y:S02]  /*1ac0*/  LOP3.LUT P4, RZ, R112, 0x1, RZ, 0xc0, !PT ;  /* 0x0000000170ff7812 */ /* 0x000fe4000788c0ff */
[--C-:B------:R-:W-:Y:S01]  /*1ad0*/  SHF.R.U32.HI R114, RZ, 0xa, R103.reuse ;  /* 0x0000000aff727819 */ /* 0x100fe20000011667 */
[----:B------:R-:W-:Y:S01]  /*1ae0*/  @P0 LDGSTS.E.LTC128B.64 [R106+0xc000], desc[UR14][R108.64] ;  /* 0x0c0000006c6a0fae */ /* 0x000fe2000b9a160e */
[----:B------:R-:W-:Y:S01]  /*1af0*/  LOP3.LUT P0, RZ, R113, 0x1, RZ, 0xc0, !PT ;  /* 0x0000000171ff7812 */ /* 0x000fe2000780c0ff */
[----:B------:R-:W-:Y:S01]  /*1b00*/  UMOV UR12, UR24 ;  /* 0x00000018000c7c82 */ /* 0x000fe20008000000 */
[-C--:B------:R-:W5:Y:S01]  /*1b10*/  DMMA.8x8x4 R16, R68, R78.reuse, R16 ;  /* 0x0000004e4410723f */ /* 0x080f620000000010 */
[----:B------:R-:W-:Y:S03]  /*1b20*/  UMOV UR7, UR23 ;  /* 0x0000001700077c82 */ /* 0x000fe60008000000 */
[--C-:B------:R-:W-:Y:S02]  /*1b30*/  SHF.R.U32.HI R113, RZ, 0x8, R103.reuse ;  /* 0x00000008ff717819 */ /* 0x100fe40000011667 */
[----:B------:R-:W-:Y:S02]  /*1b40*/  SHF.R.U32.HI R112, RZ, 0xb, R103 ;  /* 0x0000000bff707819 */ /* 0x000fe40000011667 */
[----:B------:R-:W-:Y:S02]  /*1b50*/  LOP3.LUT P5, RZ, R113, 0x1, RZ, 0xc0, !PT ;  /* 0x0000000171ff7812 */ /* 0x000fe400078ac0ff */
[--C-:B------:R-:W-:Y:S01]  /*1b60*/  SHF.R.U32.HI R113, RZ, 0x2, R104.reuse ;  /* 0x00000002ff717819 */ /* 0x100fe20000011668 */
[----:B------:R-:W-:Y:S05]  /*1b70*/  DEPBAR.LE SB5, 0xc ;  /* 0x0000d3000000791a */ /* 0x000fea0000000000 */
[C---:B------:R-:W5:Y:S04]  /*1b80*/  DMMA.8x8x4 R20, R70.reuse, R78, R20 ;  /* 0x0000004e4614723f */ /* 0x040f680000000014 */
[----:B------:R-:W-:Y:S02]  /*1b90*/  LOP3.LUT P3, RZ, R113, 0x1, RZ, 0xc0, !PT ;  /* 0x0000000171ff7812 */ /* 0x000fe4000786c0ff */
[----:B------:R-:W-:Y:S10]  /*1ba0*/  SHF.R.U32.HI R113, RZ, 0x3, R104 ;  /* 0x00000003ff717819 */ /* 0x000ff40000011668 */
[C---:B------:R-:W5:Y:S11]  /*1bb0*/  DMMA.8x8x4 R24, R70.reuse, R76, R24 ;  /* 0x0000004c4618723f */ /* 0x040f760000000018 */
[----:B------:R-:W-:Y:S05]  /*1bc0*/  @!UPT UIADD3 URZ, UPT, UPT, URZ, URZ, URZ ;  /* 0x000000fffffff290 */ /* 0x000fea000fffe0ff */
[C---:B------:R-:W5:Y:S11]  /*1bd0*/  DMMA.8x8x4 R28, R70.reuse, R74, R28 ;  /* 0x0000004a461c723f */ /* 0x040f76000000001c */
[----:B------:R-:W-:Y:S05]  /*1be0*/  @!UPT UIADD3 URZ, UPT, UPT, URZ, URZ, URZ ;  /* 0x000000fffffff290 */ /* 0x000fea000fffe0ff */
[-C--:B------:R3:W5:Y:S02]  /*1bf0*/  DMMA.8x8x4 R32, R70, R72.reuse, R32 ;  /* 0x000000484620723f */ /* 0x0807640000000020 */
[----:B---3--:R-:W-:Y:S01]  /*1c00*/  LDS.128 R68, [R2+UR5+0x2000] ;  /* 0x0020000502447984 */ /* 0x008fe20008000c00 */
[----:B------:R-:W-:Y:S11]  /*1c10*/  DEPBAR.LE SB5, 0xc ;  /* 0x0000d3000000791a */ /* 0x000ff60000000000 */
[----:B------:R-:W-:Y:S02]  /*1c20*/  @!UPT UIADD3 URZ, UPT, UPT, URZ, URZ, URZ ;  /* 0x000000fffffff290 */ /* 0x000fe4000fffe0ff */
[C---:B------:R-:W5:Y:S11]  /*1c30*/  DMMA.8x8x4 R36, R80.reuse, R72, R36 ;  /* 0x000000485024723f */ /* 0x040f760000000024 */
[----:B------:R-:W-:Y:S05]  /*1c40*/  @!UPT UIADD3 URZ, UPT, UPT, URZ, URZ, URZ ;  /* 0x000000fffffff290 */ /* 0x000fea000fffe0ff */
[C---:B------:R-:W5:Y:S11]  /*1c50*/  DMMA.8x8x4 R40, R80.reuse, R74, R40 ;  /* 0x0000004a5028723f */ /* 0x040f760000000028 */
[----:B------:R-:W-:Y:S05]  /*1c60*/  @!UPT UIADD3 URZ, UPT, UPT, URZ, URZ, URZ ;  /* 0x000000fffffff290 */ /* 0x000fea000fffe0ff */
[C---:B------:R-:W5:Y:S11]  /*1c70*/  DMMA.8x8x4 R44, R80.reuse, R76, R44 ;  /* 0x0000004c502c723f */ /* 0x040f76000000002c */
[----:B------:R-:W-:Y:S05]  /*1c80*/  @!UPT UIADD3 URZ, UPT, UPT, URZ, URZ, URZ ;  /* 0x000000fffffff290 */ /* 0x000fea000fffe0ff */
[-C--:B------:R-:W5:Y:S01]  /*1c90*/  DMMA.8x8x4 R48, R80, R78.reuse, R48 ;  /* 0x0000004e5030723f */ /* 0x080f620000000030 */
[----:B------:R-:W-:Y:S11]  /*1ca0*/  DEPBAR.LE SB5, 0xc ;  /* 0x0000d3000000791a */ /* 0x000ff60000000000 */
[----:B------:R-:W-:Y:S04]  /*1cb0*/  @!UPT UIADD3 URZ, UPT, UPT, URZ, URZ, URZ ;  /* 0x000000fffffff290 */ /* 0x000fe8000fffe0ff */
[C---:B------:R-:W5:Y:S11]  /*1cc0*/  DMMA.8x8x4 R52, R82.reuse, R78, R52 ;  /* 0x0000004e5234723f */ /* 0x040f760000000034 */
[----:B------:R-:W-:Y:S05]  /*1cd0*/  @!UPT UIADD3 URZ, UPT, UPT, URZ, URZ, URZ ;  /* 0x000000fffffff290 */ /* 0x000fea000fffe0ff */
[C---:B------:R3:W5:Y:S02]  /*1ce0*/  DMMA.8x8x4 R56, R82.reuse, R76, R56 ;  /* 0x0000004c5238723f */ /* 0x0407640000000038 */
[----:B---3--:R-:W-:Y:S11]  /*1cf0*/  LDS.128 R76, [R0+UR4+0xd080] ;  /* 0x00d08004004c7984 */ /* 0x008ff60008000c00 */
[----:B------:R-:W-:Y:S03]  /*1d00*/  @!UPT UIADD3 URZ, UPT, UPT, URZ, URZ, URZ ;  /* 0x000000fffffff290 */ /* 0x000fe6000fffe0ff */
[C---:B------:R-:W5:Y:S11]  /*1d10*/  DMMA.8x8x4 R60, R82.reuse, R74, R60 ;  /* 0x0000004a523c723f */ /* 0x040f76000000003c */
[----:B------:R-:W-:Y:S05]  /*1d20*/  @!UPT UIADD3 URZ, UPT, UPT, URZ, URZ, URZ ;  /* 0x000000fffffff290 */ /* 0x000fea000fffe0ff */
[----:B------:R3:W5:Y:S02]  /*1d30*/  DMMA.8x8x4 R64, R82, R72, R64 ;  /* 0x000000485240723f */ /* 0x0007640000000040 */
[----:B---3--:R-:W3:Y:S08]  /*1d40*/  LDS.128 R72, [R0+UR4+0xd000] ;  /* 0x00d0000400487984 */ /* 0x008ef00008000c00 */
[----:B------:R-:W4:Y:S01]  /*1d50*/  LDS.128 R80, [R2+UR5+0x2080] ;  /* 0x0020800502507984 */ /* 0x000f220008000c00 */
[----:B------:R-:W-:-:S05]  /*1d60*/  DEPBAR.LE SB5, 0xc ;  /* 0x0000d3000000791a */ /* 0x000fca0000000000 */
[C---:B-1----:R-:W5:Y:S02]  /*1d70*/  DMMA.8x8x4 R4, R84.reuse, R88, R4 ;  /* 0x000000585404723f */ /* 0x042f640000000004 */
[----:B------:R-:W-:Y:S01]  /*1d80*/  @!PT LDS RZ, [RZ] ;  /* 0x00000000fffff984 */ /* 0x000fe20000000800 */
[----:B------:R-:W-:Y:S01]  /*1d90*/  @!PT LDS RZ, [RZ] ;  /* 0x00000000fffff984 */ /* 0x000fe20000000800 */
[----:B------:R-:W-:Y:S01]  /*1da0*/  @!PT LDS RZ, [RZ] ;  /* 0x00000000fffff984 */ /* 0x000fe20000000800 */
[----:B------:R-:W-:Y:S02]  /*1db0*/  @P2 LDGSTS.E.LTC128B.64 [R107+0x100], desc[UR14][R110.64+0x100] ;  /* 0x001001006e6b2fae */ /* 0x000fe4000b9a160e */
[----:B------:R-:W-:Y:S04]  /*1dc0*/  LOP3.LUT P2, RZ, R114, 0x1, RZ, 0xc0, !PT ;  /* 0x0000000172ff7812 */ /* 0x000fe8000784c0ff */
[----:B------:R-:W-:Y:S01]  /*1dd0*/  @P1 LDGSTS.E.LTC128B.64 [R107+0x180], desc[UR14][R110.64+0x180] ;  /* 0x001801806e6b1fae */ /* 0x000fe2000b9a160e */
[----:B------:R-:W-:Y:S07]  /*1de0*/  LOP3.LUT P1, RZ, R112, 0x1, RZ, 0xc0, !PT ;  /* 0x0000000170ff7812 */ /* 0x000fee000782c0ff */
[C---:B------:R-:W5:Y:S01]  /*1df0*/  DMMA.8x8x4 R8, R84.reuse, R90, R8 ;  /* 0x0000005a5408723f */ /* 0x040f620000000008 */
[----:B------:R-:W-:Y:S02]  /*1e00*/  @P0 LDGSTS.E.LTC128B.64 [R106+0xc080], desc[UR14][R108.64+0x80] ;  /* 0x0c0800806c6a0fae */ /* 0x000fe4000b9a160e */
[----:B------:R-:W-:Y:S11]  /*1e10*/  LOP3.LUT P0, RZ, R113, 0x1, RZ, 0xc0, !PT ;  /* 0x0000000171ff7812 */ /* 0x000ff6000780c0ff */
[----:B------:R-:W-:Y:S02]  /*1e20*/  @!UPT UIADD3 URZ, UPT, UPT, URZ, URZ, URZ ;  /* 0x000000fffffff290 */ /* 0x000fe4000fffe0ff */
[C---:B------:R-:W5:Y:S11]  /*1e30*/  DMMA.8x8x4 R12, R84.reuse, R92, R12 ;  /* 0x0000005c540c723f */ /* 0x040f76000000000c */
[----:B------:R-:W-:Y:S05]  /*1e40*/  @!UPT UIADD3 URZ, UPT, UPT, URZ, URZ, URZ ;  /* 0x000000fffffff290 */ /* 0x000fea000fffe0ff */
[-C--:B------:R-:W5:Y:S01]  /*1e50*/  DMMA.8x8x4 R16, R84, R94.reuse, R16 ;  /* 0x0000005e5410723f */ /* 0x080f620000000010 */
[----:B------:R-:W-:Y:S11]  /*1e60*/  DEPBAR.LE SB5, 0xc ;  /* 0x0000d3000000791a */ /* 0x000ff60000000000 */
[----:B------:R-:W-:Y:S04]  /*1e70*/  @!UPT UIADD3 URZ, UPT, UPT, URZ, URZ, URZ ;  /* 0x000000fffffff290 */ /* 0x000fe8000fffe0ff */
[C---:B------:R-:W5:Y:S11]  /*1e80*/  DMMA.8x8x4 R20, R86.reuse, R94, R20 ;  /* 0x0000005e5614723f */ /* 0x040f760000000014 */
[----:B------:R-:W-:Y:S05]  /*1e90*/  @!UPT UIADD3 URZ, UPT, UPT, URZ, URZ, URZ ;  /* 0x000000fffffff290 */ /* 0x000fea000fffe0ff */
[C---:B------:R-:W5:Y:S11]  /*1ea0*/  DMMA.8x8x4 R24, R86.reuse, R92, R24 ;  /* 0x0000005c5618723f */ /* 0x040f760000000018 */
[----:B------:R-:W-:Y:S05]  /*1eb0*/  @!UPT UIADD3 URZ, UPT, UPT, URZ, URZ, URZ ;  /* 0x000000fffffff290 */ /* 0x000fea000fffe0ff */
[C---:B------:R-:W5:Y:S11]  /*1ec0*/  DMMA.8x8x4 R28, R86.reuse, R90, R28 ;  /* 0x0000005a561c723f */ /* 0x040f76000000001c */
[----:B------:R-:W-:Y:S05]  /*1ed0*/  @!UPT UIADD3 URZ, UPT, UPT, URZ, URZ, URZ ;  /* 0x000000fffffff290 */ /* 0x000fea000fffe0ff */
[-C--:B------:R1:W5:Y:S02]  /*1ee0*/  DMMA.8x8x4 R32, R86, R88.reuse, R32 ;  /* 0x000000585620723f */ /* 0x0803640000000020 */
[----:B-1----:R-:W-:Y:S01]  /*1ef0*/  LDS.128 R84, [R2+UR5+0x3000] ;  /* 0x0030000502547984 */ /* 0x002fe20008000c00 */
[----:B------:R-:W-:Y:S11]  /*1f00*/  DEPBAR.LE SB5, 0xc ;  /* 0x0000d3000000791a */ /* 0x000ff60000000000 */
[----:B------:R-:W-:Y:S02]  /*1f10*/  @!UPT UIADD3 URZ, UPT, UPT, URZ, URZ, URZ ;  /* 0x000000fffffff290 */ /* 0x000fe4000fffe0ff */
[C---:B--2---:R-:W5:Y:S11]  /*1f20*/  DMMA.8x8x4 R36, R96.reuse, R88, R36 ;  /* 0x000000586024723f */ /* 0x044f760000000024 */
        /* <DEDUP_REMOVED lines=11> */
[----:B-1----:R-:W-:Y:S11]  /*1fe0*/  LDS.128 R92, [R0+UR4+0xd880] ;  /* 0x00d88004005c7984 */ /* 0x002ff60008000c00 */
[----:B------:R-:W-:Y:S03]  /*1ff0*/  @!UPT UIADD3 URZ, UPT, UPT, URZ, URZ, URZ ;  /* 0x000000fffffff290 */ /* 0x000fe6000fffe0ff */
[C---:B------:R-:W5:Y:S11]  /*2000*/  DMMA.8x8x4 R60, R98.reuse, R90, R60 ;  /* 0x0000005a623c723f */ /* 0x040f76000000003c */
[----:B------:R-:W-:Y:S05]  /*2010*/  @!UPT UIADD3 URZ, UPT, UPT, URZ, URZ, URZ ;  /* 0x000000fffffff290 */ /* 0x000fea000fffe0ff */
[----:B------:R1:W5:Y:S02]  /*2020*/  DMMA.8x8x4 R64, R98, R88, R64 ;  /* 0x000000586240723f */ /* 0x0003640000000040 */
[----:B-1----:R-:W1:Y:S01]  /*2030*/  LDS.128 R88, [R0+UR4+0xd800] ;  /* 0x00d8000400587984 */ /* 0x002e620008000c00 */
[----:B------:R-:W-:Y:S07]  /*2040*/  UIADD3 UR4, UPT, UPT, UR6, UR4, URZ ;  /* 0x0000000406047290 */ /* 0x000fee000fffe0ff */
[----:B------:R-:W2:Y:S01]  /*2050*/  LDS.128 R96, [R2+UR5+0x3080] ;  /* 0x0030800502607984 */ /* 0x000ea20008000c00 */
[----:B------:R-:W-:Y:S01]  /*2060*/  UIADD3 UR5, UPT, UPT, UR22, UR5, URZ ;  /* 0x0000000516057290 */ /* 0x000fe2000fffe0ff */
[----:B------:R-:W-:-:S04]  /*2070*/  DEPBAR.LE SB5, 0xc ;  /* 0x0000d3000000791a */ /* 0x000fc80000000000 */
[C---:B---3--:R-:W5:Y:S02]  /*2080*/  DMMA.8x8x4 R4, R68.reuse, R72, R4 ;  /* 0x000000484404723f */ /* 0x048f640000000004 */
[----:B------:R-:W-:Y:S01]  /*2090*/  @!PT LDS RZ, [RZ] ;  /* 0x00000000fffff984 */ /* 0x000fe20000000800 */
[----:B------:R-:W-:Y:S01]  /*20a0*/  @!PT LDS RZ, [RZ] ;  /* 0x00000000fffff984 */ /* 0x000fe20000000800 */
[----:B------:R-:W-:Y:S01]  /*20b0*/  @!PT LDS RZ, [RZ] ;  /* 0x00000000fffff984 */ /* 0x000fe20000000800 */
[----:B------:R-:W-:Y:S06]  /*20c0*/  @P5 LDGSTS.E.LTC128B.64 [R107+0x200], desc[UR14][R110.64+0x200] ;  /* 0x002002006e6b5fae */ /* 0x000fec000b9a160e */
[----:B------:R-:W-:Y:S08]  /*20d0*/  @P4 LDGSTS.E.LTC128B.64 [R107+0x280], desc[UR14][R110.64+0x280] ;  /* 0x002802806e6b4fae */ /* 0x000ff0000b9a160e */
[C---:B------:R-:W5:Y:S01]  /*20e0*/  DMMA.8x8x4 R8, R68.reuse, R74, R8 ;  /* 0x0000004a4408723f */ /* 0x040f620000000008 */
[----:B------:R-:W-:Y:S06]  /*20f0*/  @P3 LDGSTS.E.LTC128B.64 [R106+0xc100], desc[UR14][R108.64+0x100] ;  /* 0x0c1001006c6a3fae */ /* 0x000fec000b9a160e */
[----:B------:R-:W-:Y:S06]  /*2100*/  @P2 LDGSTS.E.LTC128B.64 [R107+0x300], desc[UR14][R110.64+0x300] ;  /* 0x003003006e6b2fae */ /* 0x000fec000b9a160e */
[----:B------:R3:W-:Y:S03]  /*2110*/  @P1 LDGSTS.E.LTC128B.64 [R107+0x380], desc[UR14][R110.64+0x380] ;  /* 0x003803806e6b1fae */ /* 0x0007e6000b9a160e */
[C---:B------:R-:W5:Y:S03]  /*2120*/  DMMA.8x8x4 R12, R68.reuse, R76, R12 ;  /* 0x0000004c440c723f */ /* 0x040f66000000000c */
[----:B------:R1:W-:Y:S06]  /*2130*/  @P0 LDGSTS.E.LTC128B.64 [R106+0xc180], desc[UR14][R108.64+0x180] ;  /* 0x0c1801806c6a0fae */ /* 0x0003ec000b9a160e */
[----:B------:R-:W0:Y:S07]  /*2140*/  LDGDEPBAR ;  /* 0x00000000000079af */ /* 0x000e2e0000000000 */
[-C--:B------:R-:W5:Y:S04]  /*2150*/  DMMA.8x8x4 R16, R68, R78.reuse, R16 ;  /* 0x0000004e4410723f */ /* 0x080f680000000010 */
[----:B---3--:R-:W-:Y:S01]  /*2160*/  VIADD R107, R105, 0xffffffff ;  /* 0xffffffff696b7836 */ /* 0x008fe20000000000 */
[----:B------:R-:W-:Y:S11]  /*2170*/  DEPBAR.LE SB5, 0xc ;  /* 0x0000d3000000791a */ /* 0x000ff60000000000 */
[C---:B------:R-:W5:Y:S04]  /*2180*/  DMMA.8x8x4 R20, R70.reuse, R78, R20 ;  /* 0x0000004e4614723f */ /* 0x040f680000000014 */
[----:B------:R-:W-:Y:S01]  /*2190*/  ISETP.NE.AND P0, PT, R107, RZ, PT ;  /* 0x000000ff6b00720c */ /* 0x000fe20003f05270 */
[----:B------:R-:W-:Y:S04]  /*21a0*/  DEPBAR.LE SB0, 0x1 ;  /* 0x000080400000791a */ /* 0x000fe80000000000 */
[----:B------:R-:W-:Y:S01]  /*21b0*/  BAR.SYNC.DEFER_BLOCKING 0x0 ;  /* 0x0000000000007b1d */ /* 0x000fe20000010000 */
[----:B------:R-:W-:Y:S02]  /*21c0*/  SEL R103, R103, RZ, P0 ;  /* 0x000000ff67677207 */ /* 0x000fe40000000000 */
[----:B------:R-:W-:Y:S02]  /*21d0*/  SEL R104, R104, RZ, P0 ;  /* 0x000000ff68687207 */ /* 0x000fe40000000000 */
[----:B------:R-:W-:Y:S02]  /*21e0*/  ISETP.GT.AND P0, PT, R105, -0x1, PT ;  /* 0xffffffff6900780c */ /* 0x000fe40003f04270 */
[C---:B------:R-:W5:Y:S04]  /*21f0*/  DMMA.8x8x4 R24, R70.reuse, R76, R24 ;  /* 0x0000004c4618723f */ /* 0x040f680000000018 */
[----:B------:R-:W-:Y:S11]  /*2200*/  IMAD.MOV.U32 R105, RZ, RZ, R107 ;  /* 0x000000ffff697224 */ /* 0x000ff600078e006b */
[----:B------:R-:W-:Y:S01]  /*2210*/  @!UPT UIADD3 URZ, UPT, UPT, URZ, URZ, URZ ;  /* 0x000000fffffff290 */ /* 0x000fe2000fffe0ff */
[C---:B------:R-:W5:Y:S11]  /*2220*/  DMMA.8x8x4 R28, R70.reuse, R74, R28 ;  /* 0x0000004a461c723f */ /* 0x040f76000000001c */
[----:B------:R-:W-:Y:S05]  /*2230*/  @!UPT UIADD3 URZ, UPT, UPT, URZ, URZ, URZ ;  /* 0x000000fffffff290 */ /* 0x000fea000fffe0ff */
[-C--:B------:R3:W5:Y:S02]  /*2240*/  DMMA.8x8x4 R32, R70, R72.reuse, R32 ;  /* 0x000000484620723f */ /* 0x0807640000000020 */
[----:B---3--:R3:W1:Y:S01]  /*2250*/  LDS.128 R68, [R101+UR22] ;  /* 0x0000001665447984 */ /* 0x0086620008000c00 */
[----:B------:R-:W-:Y:S11]  /*2260*/  DEPBAR.LE SB5, 0xc ;  /* 0x0000d3000000791a */ /* 0x000ff60000000000 */
[----:B------:R-:W-:Y:S02]  /*2270*/  @!UPT UIADD3 URZ, UPT, UPT, URZ, URZ, URZ ;  /* 0x000000fffffff290 */ /* 0x000fe4000fffe0ff */
[C---:B----4-:R-:W5:Y:S11]  /*2280*/  DMMA.8x8x4 R36, R80.reuse, R72, R36 ;  /* 0x000000485024723f */ /* 0x050f760000000024 */
        /* <DEDUP_REMOVED lines=10> */
[C---:B---3--:R3:W5:Y:S02]  /*2330*/  DMMA.8x8x4 R56, R82.reuse, R76, R56 ;  /* 0x0000004c5238723f */ /* 0x0487640000000038 */
[----:B---3--:R3:W1:Y:S11]  /*2340*/  LDS.128 R76, [R100+UR6+0xc080] ;  /* 0x00c08006644c7984 */ /* 0x0086760008000c00 */
[----:B------:R-:W-:Y:S03]  /*2350*/  @!UPT UIADD3 URZ, UPT, UPT, URZ, URZ, URZ ;  /* 0x000000fffffff290 */ /* 0x000fe6000fffe0ff */
[C---:B------:R-:W5:Y:S11]  /*2360*/  DMMA.8x8x4 R60, R82.reuse, R74, R60 ;  /* 0x0000004a523c723f */ /* 0x040f76000000003c */
[----:B------:R-:W-:Y:S05]  /*2370*/  @!UPT UIADD3 URZ, UPT, UPT, URZ, URZ, URZ ;  /* 0x000000fffffff290 */ /* 0x000fea000fffe0ff */
[----:B---3--:R3:W5:Y:S02]  /*2380*/  DMMA.8x8x4 R64, R82, R72, R64 ;  /* 0x000000485240723f */ /* 0x0087640000000040 */
[----:B---3--:R3:W2:Y:S08]  /*2390*/  LDS.128 R80, [R101+UR22+0x80] ;  /* 0x0000801665507984 */ /* 0x0086b00008000c00 */
[----:B------:R3:W2:Y:S01]  /*23a0*/  LDS.128 R72, [R100+UR6+0xc000] ;  /* 0x00c0000664487984 */ /* 0x0006a20008000c00 */
[----:B------:R-:W-:-:S05]  /*23b0*/  DEPBAR.LE SB5, 0xc ;  /* 0x0000d3000000791a */ /* 0x000fca0000000000 */
[C---:B-1----:R3:W5:Y:S11]  /*23c0*/  DMMA.8x8x4 R4, R84.reuse, R88, R4 ;  /* 0x000000585404723f */ /* 0x0427760000000004 */
[----:B------:R-:W-:Y:S05]  /*23d0*/  @!UPT UIADD3 URZ, UPT, UPT, URZ, URZ, URZ ;  /* 0x000000fffffff290 */ /* 0x000fea000fffe0ff */
[C---:B------:R3:W5:Y:S11]  /*23e0*/  DMMA.8x8x4 R8, R84.reuse, R90, R8 ;  /* 0x0000005a5408723f */ /* 0x0407760000000008 */
[----:B------:R-:W-:Y:S05]  /*23f0*/  @!UPT UIADD3 URZ, UPT, UPT, URZ, URZ, URZ ;  /* 0x000000fffffff290 */ /* 0x000fea000fffe0ff */
[C---:B------:R3:W5:Y:S11]  /*2400*/  DMMA.8x8x4 R12, R84.reuse, R92, R12 ;  /* 0x0000005c540c723f */ /* 0x040776000000000c */
[----:B------:R-:W-:Y:S05]  /*2410*/  @!UPT UIADD3 URZ, UPT, UPT, URZ, URZ, URZ ;  /* 0x000000fffffff290 */ /* 0x000fea000fffe0ff */
[-C--:B------:R3:W5:Y:S01]  /*2420*/  DMMA.8x8x4 R16, R84, R94.reuse, R16 ;  /* 0x0000005e5410723f */ /* 0x0807620000000010 */
[----:B------:R-:W-:Y:S11]  /*2430*/  DEPBAR.LE SB5, 0xc ;  /* 0x0000d3000000791a */ /* 0x000ff60000000000 */
[----:B------:R-:W-:Y:S04]  /*2440*/  @!UPT UIADD3 URZ, UPT, UPT, URZ, URZ, URZ ;  /* 0x000000fffffff290 */ /* 0x000fe8000fffe0ff */
[C---:B------:R3:W5:Y:S11]  /*2450*/  DMMA.8x8x4 R20, R86.reuse, R94, R20 ;  /* 0x0000005e5614723f */ /* 0x0407760000000014 */
        /* <DEDUP_REMOVED lines=8> */
[C---:B--2---:R3:W5:Y:S11]  /*24e0*/  DMMA.8x8x4 R36, R96.reuse, R88, R36 ;  /* 0x000000586024723f */ /* 0x0447760000000024 */
        /* <DEDUP_REMOVED lines=14> */
[----:B------:R3:W5:Y:S01]  /*25d0*/  DMMA.8x8x4 R64, R98, R88, R64 ;  /* 0x000000586240723f */ /* 0x0007620000000040 */
[----:B------:R-:W-:Y:S03]  /*25e0*/  @!UPT UIADD3 URZ, UPT, UPT, URZ, URZ, URZ ;  /* 0x000000fffffff290 */ /* 0x000fe6000fffe0ff */
[----:B------:R-:W-:Y:S11]  /*25f0*/  @P0 BRA `(.L_x_4) ;  /* 0xfffffff000840947 */ /* 0x000ff6000383ffff */
.L_x_3:
[----:B------:R-:W0:Y:S01]  /*2600*/  LDGDEPBAR ;  /* 0x00000000000079af */ /* 0x000e220000000000 */
[----:B------:R-:W1:Y:S03]  /*2610*/  LDCU.64 UR4, c[0x0][0x480] ;  /* 0x00009000ff0477ac */ /* 0x000e660008000a00 */
[----:B------:R-:W0:Y:S01]  /*2620*/  LDGDEPBAR ;  /* 0x00000000000079af */ /* 0x000e220000000000 */
[----:B-1----:R-:W-:-:S04]  /*2630*/  UISETP.NE.U32.AND UP0, UPT, UR4, URZ, UPT ;  /* 0x000000ff0400728c */ /* 0x002fc8000bf05070 */
[----:B------:R-:W-:Y:S01]  /*2640*/  UISETP.NE.AND.EX UP0, UPT, UR5, URZ, UPT, UP0 ;  /* 0x000000ff0500728c */ /* 0x000fe2000bf05300 */
[----:B------:R-:W-:-:S04]  /*2650*/  DEPBAR.LE SB0, 0x0 ;  /* 0x000080000000791a */ /* 0x000fc80000000000 */
[----:B------:R-:W-:Y:S06]  /*2660*/  BAR.SYNC.DEFER_BLOCKING 0x0 ;  /* 0x0000000000007b1d */ /* 0x000fec0000010000 */
[----:B------:R-:W-:Y:S05]  /*2670*/  BRA.U !UP0, `(.L_x_5) ;  /* 0x00000001081c7547 */ /* 0x000fea000b800000 */
[----:B------:R-:W1:Y:S02]  /*2680*/  LDC.64 R110, c[0x0][0x480] ;  /* 0x00012000ff6e7b82 */ /* 0x000e640000000a00 */
[----:B-1----:R-:W4:Y:S02]  /*2690*/  LDG.E.64 R110, desc[UR14][R110.64] ;  /* 0x0000000e6e6e7981 */ /* 0x002f24000c1e1b00 */
[----:B----4-:R-:W-:-:S04]  /*26a0*/  ISETP.NE.U32.AND P0, PT, R110, RZ, PT ;  /* 0x000000ff6e00720c */ /* 0x010fc80003f05070 */
[----:B------:R-:W-:-:S13]  /*26b0*/  ISETP.NE.AND.EX P0, PT, R111, RZ, PT, P0 ;  /* 0x000000ff6f00720c */ /* 0x000fda0003f05300 */
[----:B------:R-:W-:Y:S05]  /*26c0*/  @!P0 BRA `(.L_x_5) ;  /* 0x0000000000088947 */ /* 0x000fea0003800000 */
[----:B------:R-:W4:Y:S01]  /*26d0*/  LD.E.64 R110, desc[UR14][R110.64] ;  /* 0x0000000e6e6e7980 */ /* 0x000f22000c101b00 */
[----:B------:R-:W-:Y:S05]  /*26e0*/  BRA `(.L_x_6) ;  /* 0x00000000001c7947 */ /* 0x000fea0003800000 */
.L_x_5:
[----:B------:R-:W1:Y:S01]  /*26f0*/  LDCU.64 UR4, c[0x0][0x470] ;  /* 0x00008e00ff0477ac */ /* 0x000e620008000a00 */
[----:B------:R-:W2:Y:S01]  /*2700*/  LDC.64 R110, c[0x0][0x460] ;  /* 0x00011800ff6e7b82 */ /* 0x000ea20000000a00 */
[----:B-1----:R-:W-:-:S04]  /*2710*/  UISETP.NE.U32.AND UP0, UPT, UR4, URZ, UPT ;  /* 0x000000ff0400728c */ /* 0x002fc8000bf05070 */
[----:B------:R-:W-:-:S09]  /*2720*/  UISETP.NE.AND.EX UP0, UPT, UR5, URZ, UPT, UP0 ;  /* 0x000000ff0500728c */ /* 0x000fd2000bf05300 */
[----:B------:R-:W-:Y:S05]  /*2730*/  BRA.U !UP0, `(.L_x_6) ;  /* 0x0000000108087547 */ /* 0x000fea000b800000 */
[----:B--2---:R-:W1:Y:S02]  /*2740*/  LDC.64 R110, c[0x0][0x470] ;  /* 0x00011c00ff6e7b82 */ /* 0x004e640000000a00 */
[----:B-1----:R-:W4:Y:S02]  /*2750*/  LDG.E.64 R110, desc[UR14][R110.64] ;  /* 0x0000000e6e6e7981 */ /* 0x002f24000c1e1b00 */
.L_x_6:
[----:B------:R-:W1:Y:S02]  /*2760*/  LDCU.64 UR4, c[0x0][0x488] ;  /* 0x00009100ff0477ac */ /* 0x000e640008000a00 */
[----:B-1----:R-:W-:-:S04]  /*2770*/  UISETP.NE.U32.AND UP0, UPT, UR4, URZ, UPT ;  /* 0x000000ff0400728c */ /* 0x002fc8000bf05070 */
[----:B------:R-:W-:-:S09]  /*2780*/  UISETP.NE.AND.EX UP0, UPT, UR5, URZ, UPT, UP0 ;  /* 0x000000ff0500728c */ /* 0x000fd2000bf05300 */
[----:B------:R-:W-:Y:S05]  /*2790*/  BRA.U !UP0, `(.L_x_7) ;  /* 0x00000001081c7547 */ /* 0x000fea000b800000 */
[----:B--2---:R-:W1:Y:S02]  /*27a0*/  LDC.64 R108, c[0x0][0x488] ;  /* 0x00012200ff6c7b82 */ /* 0x004e640000000a00 */
[----:B-1----:R-:W2:Y:S02]  /*27b0*/  LDG.E.64 R108, desc[UR14][R108.64] ;  /* 0x0000000e6c6c7981 */ /* 0x002ea4000c1e1b00 */
[----:B--2---:R-:W-:-:S04]  /*27c0*/  ISETP.NE.U32.AND P0, PT, R108, RZ, PT ;  /* 0x000000ff6c00720c */ /* 0x004fc80003f05070 */
[----:B------:R-:W-:-:S13]  /*27d0*/  ISETP.NE.AND.EX P0, PT, R109, RZ, PT, P0 ;  /* 0x000000ff6d00720c */ /* 0x000fda0003f05300 */
[----:B------:R-:W-:Y:S05]  /*27e0*/  @!P0 BRA `(.L_x_7) ;  /* 0x0000000000088947 */ /* 0x000fea0003800000 */
[----:B------:R-:W4:Y:S01]  /*27f0*/  LD.E.64 R108, desc[UR14][R108.64] ;  /* 0x0000000e6c6c7980 */ /* 0x000f22000c101b00 */
[----:B------:R-:W-:Y:S05]  /*2800*/  BRA `(.L_x_8) ;  /* 0x00000000001c7947 */ /* 0x000fea0003800000 */
.L_x_7:
[----:B------:R-:W1:Y:S01]  /*2810*/  LDCU.64 UR4, c[0x0][0x478] ;  /* 0x00008f00ff0477ac */ /* 0x000e620008000a00 */
[----:B--2---:R-:W2:Y:S01]  /*2820*/  LDC.64 R108, c[0x0][0x468] ;  /* 0x00011a00ff6c7b82 */ /* 0x004ea20000000a00 */
[----:B-1----:R-:W-:-:S04]  /*2830*/  UISETP.NE.U32.AND UP0, UPT, UR4, URZ, UPT ;  /* 0x000000ff0400728c */ /* 0x002fc8000bf05070 */
[----:B------:R-:W-:-:S09]  /*2840*/  UISETP.NE.AND.EX UP0, UPT, UR5, URZ, UPT, UP0 ;  /* 0x000000ff0500728c */ /* 0x000fd2000bf05300 */
[----:B------:R-:W-:Y:S05]  /*2850*/  BRA.U !UP0, `(.L_x_8) ;  /* 0x0000000108087547 */ /* 0x000fea000b800000 */
[----:B--2---:R-:W1:Y:S02]  /*2860*/  LDC.64 R108, c[0x0][0x478] ;  /* 0x00011e00ff6c7b82 */ /* 0x004e640000000a00 */
[----:B-1----:R-:W4:Y:S02]  /*2870*/  LDG.E.64 R108, desc[UR14][R108.64] ;  /* 0x0000000e6c6c7981 */ /* 0x002f24000c1e1b00 */
.L_x_8:
[----:B------:R-:W1:Y:S01]  /*2880*/  S2R R75, SR_CTAID.Y ;  /* 0x00000000004b7919 */ /* 0x000e620000002600 */
[----:B------:R-:W3:Y:S01]  /*2890*/  LDC R104, c[0x0][0x398] ;  /* 0x0000e600ff687b82 */ /* 0x000ee20000000800 */
[----:B------:R-:W2:Y:S01]  /*28a0*/  LDCU UR20, c[0x0][0x490] ;  /* 0x00009200ff1477ac */ /* 0x000ea20008000800 */
[----:B------:R-:W-:Y:S01]  /*28b0*/  IMAD.MOV.U32 R69, RZ, RZ, -0x1 ;  /* 0xffffffffff457424 */ /* 0x000fe200078e00ff */
[----:B------:R-:W1:Y:S01]  /*28c0*/  S2R R3, SR_CTAID.X ;  /* 0x0000000000037919 */ /* 0x000e620000002500 */
[----:B------:R-:W1:Y:S01]  /*28d0*/  LDCU UR6, c[0x0][0x38c] ;  /* 0x00007180ff0677ac */ /* 0x000e620008000800 */
[----:B------:R-:W1:Y:S03]  /*28e0*/  S2R R80, SR_TID.X ;  /* 0x0000000000507919 */ /* 0x000e660000002100 */
[----:B------:R-:W1:Y:S01]  /*28f0*/  LDC.64 R70, c[0x0][0x4e0] ;  /* 0x00013800ff467b82 */ /* 0x000e620000000a00 */
[----:B------:R-:W1:Y:S01]  /*2900*/  LDCU.64 UR4, c[0x0][0x4b0] ;  /* 0x00009600ff0477ac */ /* 0x000e620008000a00 */
[----:B------:R-:W1:Y:S06]  /*2910*/  S2R R0, SR_CTAID.Z ;  /* 0x0000000000007919 */ /* 0x000e6c0000002700 */
[----:B------:R-:W1:Y:S01]  /*2920*/  LDC R68, c[0x0][0x4b8] ;  /* 0x00012e00ff447b82 */ /* 0x000e620000000800 */
[----:B--2---:R-:W-:Y:S01]  /*2930*/  UISETP.NE.AND UP0, UPT, UR20, URZ, UPT ;  /* 0x000000ff1400728c */ /* 0x004fe2000bf05270 */
[----:B---3--:R-:W-:-:S06]  /*2940*/  SHF.L.U32 R2, R69, R104, RZ ;  /* 0x0000006845027219 */ /* 0x008fcc00000006ff */
[----:B------:R-:W2:Y:S01]  /*2950*/  LDC R69, c[0x0][0x4bc] ;  /* 0x00012f00ff457b82 */ /* 0x000ea20000000800 */
[----:B-1----:R-:W-:Y:S02]  /*2960*/  SHF.L.U32 R75, R75, R104, RZ ;  /* 0x000000684b4b7219 */ /* 0x002fe400000006ff */
[----:B------:R-:W-:Y:S02]  /*2970*/  LOP3.LUT R2, R3, R2, RZ, 0x30, !PT ;  /* 0x0000000203027212 */ /* 0x000fe400078e30ff */
[----:B------:R-:W-:Y:S01]  /*2980*/  SHF.R.U32.HI R104, RZ, R104, R3 ;  /* 0x00000068ff687219 */ /* 0x000fe20000011603 */
[----:B------:R-:W-:Y:S02]  /*2990*/  IMAD.U32 R3, RZ, RZ, UR5 ;  /* 0x00000005ff037e24 */ /* 0x000fe4000f8e00ff */
[----:B------:R-:W-:Y:S01]  /*29a0*/  IMAD.IADD R75, R75, 0x1, R2 ;  /* 0x000000014b4b7824 */ /* 0x000fe200078e0202 */
[----:B------:R-:W-:-:S03]  /*29b0*/  MOV R2, UR4 ;  /* 0x0000000400027c02 */ /* 0x000fc60008000f00 */
[----:B------:R-:W-:-:S04]  /*29c0*/  IMAD R106, R75, UR6, R104 ;  /* 0x000000064b6a7c24 */ /* 0x000fc8000f8e0268 */
[----:B------:R-:W-:Y:S01]  /*29d0*/  IMAD.WIDE R106, R106, 0x4, R70 ;  /* 0x000000046a6a7825 */ /* 0x000fe200078e0246 */
[----:B------:R-:W-:Y:S06]  /*29e0*/  BRA.U UP0, `(.L_x_9) ;  /* 0x0000000100307547 */ /* 0x000fec000b800000 */
[----:B------:R-:W1:Y:S01]  /*29f0*/  LDCU UR4, c[0x0][0x394] ;  /* 0x00007280ff0477ac */ /* 0x000e620008000800 */
[----:B------:R-:W-:Y:S01]  /*2a00*/  MOV R81, 0xffffffff ;  /* 0xffffffff00517802 */ /* 0x000fe20000000f00 */
[----:B-1----:R-:W-:-:S09]  /*2a10*/  UISETP.GE.AND UP0, UPT, UR4, 0x2, UPT ;  /* 0x000000020400788c */ /* 0x002fd2000bf06270 */
[----:B------:R-:W-:Y:S05]  /*2a20*/  BRA.U !UP0, `(.L_x_10) ;  /* 0x0000000108a47547 */ /* 0x000fea000b800000 */
[----:B------:R-:W-:Y:S01]  /*2a30*/  ISETP.NE.AND P0, PT, R80, RZ, PT ;  /* 0x000000ff5000720c */ /* 0x000fe20003f05270 */
[----:B------:R-:W-:-:S12]  /*2a40*/  IMAD.MOV.U32 R81, RZ, RZ, -0x1 ;  /* 0xffffffffff517424 */ /* 0x000fd800078e00ff */
[----:B------:R1:W3:Y:S04]  /*2a50*/  @!P0 LDG.E.STRONG.GPU R81, desc[UR14][R106.64] ;  /* 0x0000000e6a518981 */ /* 0x0002e8000c1ef900 */
[----:B---3--:R-:W-:Y:S01]  /*2a60*/  @!P0 CCTL.IVALL ;  /* 0x00000000ff00898f */ /* 0x008fe20002000000 */
[----:B------:R-:W-:-:S04]  /*2a70*/  ISETP.NE.AND P0, PT, R0, RZ, PT ;  /* 0x000000ff0000720c */ /* 0x000fc80003f05270 */
[----:B----4-:R-:W-:Y:S02]  /*2a80*/  FSEL R108, R108, RZ, !P0 ;  /* 0x000000ff6c6c7208 */ /* 0x010fe40004000000 */
[----:B------:R-:W-:Y:S01]  /*2a90*/  FSEL R109, R109, 1.875, !P0 ;  /* 0x3ff000006d6d7808 */ /* 0x000fe20004000000 */
[----:B------:R-:W-:Y:S06]  /*2aa0*/  BRA `(.L_x_10) ;  /* 0x0000000000847947 */ /* 0x000fec0003800000 */
.L_x_9:
[----:B------:R-:W-:Y:S01]  /*2ab0*/  UISETP.NE.AND UP0, UPT, UR20, 0x3, UPT ;  /* 0x000000031400788c */ /* 0x000fe2000bf05270 */
[----:B------:R-:W-:-:S08]  /*2ac0*/  MOV R81, 0xffffffff ;  /* 0xffffffff00517802 */ /* 0x000fd00000000f00 */
[----:B------:R-:W-:Y:S05]  /*2ad0*/  BRA.U !UP0, `(.L_x_11) ;  /* 0x0000000108607547 */ /* 0x000fea000b800000 */
[----:B------:R-:W-:-:S09]  /*2ae0*/  UISETP.NE.AND UP0, UPT, UR20, 0x2, UPT ;  /* 0x000000021400788c */ /* 0x000fd2000bf05270 */
[----:B------:R-:W-:Y:S05]  /*2af0*/  BRA.U !UP0, `(.L_x_12) ;  /* 0x0000000108247547 */ /* 0x000fea000b800000 */
[----:B------:R-:W-:-:S09]  /*2b00*/  UISETP.NE.AND UP0, UPT, UR20, 0x1, UPT ;  /* 0x000000011400788c */ /* 0x000fd2000bf05270 */
[----:B------:R-:W-:Y:S05]  /*2b10*/  BRA.U UP0, `(.L_x_10) ;  /* 0x0000000100687547 */ /* 0x000fea000b800000 */
[----:B------:R-:W1:Y:S08]  /*2b20*/  LDC.64 R70, c[0x0][0x4d8] ;  /* 0x00013600ff467b82 */ /* 0x000e700000000a00 */
[----:B--2---:R-:W2:Y:S01]  /*2b30*/  LDC.64 R68, c[0x0][0x4b8] ;  /* 0x00012e00ff447b82 */ /* 0x004ea20000000a00 */
[----:B-1----:R-:W-:-:S04]  /*2b40*/  IMAD.WIDE.U32 R72, R0, R70, RZ ;  /* 0x0000004600487225 */ /* 0x002fc800078e00ff */
[----:B------:R-:W-:Y:S01]  /*2b50*/  IMAD R70, R0, R71, R73 ;  /* 0x0000004700467224 */ /* 0x000fe200078e0249 */
[----:B--2---:R-:W-:-:S04]  /*2b60*/  LEA R68, P0, R72, R68, 0x3 ;  /* 0x0000004448447211 */ /* 0x004fc800078018ff */
[----:B------:R-:W-:Y:S01]  /*2b70*/  LEA.HI.X R69, R72, R69, R70, 0x3, P0 ;  /* 0x0000004548457211 */ /* 0x000fe200000f1c46 */
[----:B------:R-:W-:Y:S08]  /*2b80*/  BRA `(.L_x_10) ;  /* 0x00000000004c7947 */ /* 0x000ff00003800000 */
.L_x_12:
[----:B------:R-:W1:Y:S08]  /*2b90*/  LDC.64 R72, c[0x0][0x4d0] ;  /* 0x00013400ff487b82 */ /* 0x000e700000000a00 */
[----:B------:R-:W3:Y:S08]  /*2ba0*/  LDC.64 R2, c[0x0][0x4d8] ;  /* 0x00013600ff027b82 */ /* 0x000ef00000000a00 */
[----:B------:R-:W3:Y:S08]  /*2bb0*/  LDC.64 R70, c[0x0][0x4b0] ;  /* 0x00012c00ff467b82 */ /* 0x000ef00000000a00 */
[----:B--2---:R-:W2:Y:S01]  /*2bc0*/  LDC.64 R68, c[0x0][0x4b8] ;  /* 0x00012e00ff447b82 */ /* 0x004ea20000000a00 */
[----:B-1----:R-:W-:-:S04]  /*2bd0*/  IMAD.WIDE.U32 R78, R0, R72, RZ ;  /* 0x00000048004e7225 */ /* 0x002fc800078e00ff */
[C---:B------:R-:W-:Y:S02]  /*2be0*/  IMAD R72, R0.reuse, R73, R79 ;  /* 0x0000004900487224 */ /* 0x040fe400078e024f */
[----:B---3--:R-:W-:Y:S01]  /*2bf0*/  IMAD.WIDE.U32 R76, R0, R2, RZ ;  /* 0x00000002004c7225 */ /* 0x008fe200078e00ff */
[----:B------:R-:W-:-:S03]  /*2c00*/  LEA R2, P1, R78, R70, 0x3 ;  /* 0x000000464e027211 */ /* 0x000fc600078218ff */
[----:B------:R-:W-:Y:S01]  /*2c10*/  IMAD R70, R0, R3, R77 ;  /* 0x0000000300467224 */ /* 0x000fe200078e024d */
[----:B------:R-:W-:Y:S02]  /*2c20*/  LEA.HI.X R3, R78, R71, R72, 0x3, P1 ;  /* 0x000000474e037211 */ /* 0x000fe400008f1c48 */
[----:B--2---:R-:W-:-:S04]  /*2c30*/  LEA R68, P0, R76, R68, 0x3 ;  /* 0x000000444c447211 */ /* 0x004fc800078018ff */
[----:B------:R-:W-:Y:S01]  /*2c40*/  LEA.HI.X R69, R76, R69, R70, 0x3, P0 ;  /* 0x000000454c457211 */ /* 0x000fe200000f1c46 */
[----:B------:R-:W-:Y:S08]  /*2c50*/  BRA `(.L_x_10) ;  /* 0x0000000000187947 */ /* 0x000ff00003800000 */
.L_x_11:
[----:B------:R-:W1:Y:S08]  /*2c60*/  LDC.64 R2, c[0x0][0x4b0] ;  /* 0x00012c00ff027b82 */ /* 0x000e700000000a00 */
[----:B--2---:R-:W2:Y:S01]  /*2c70*/  LDC.64 R68, c[0x0][0x4b8] ;  /* 0x00012e00ff447b82 */ /* 0x004ea20000000a00 */
[----:B-1----:R-:W-:-:S06]  /*2c80*/  IMAD.WIDE.U32 R2, R0, 0x8, R2 ;  /* 0x0000000800027825 */ /* 0x002fcc00078e0002 */
[----:B------:R-:W4:Y:S01]  /*2c90*/  LDG.E.64 R2, desc[UR14][R2.64] ;  /* 0x0000000e02027981 */ /* 0x000f22000c1e1b00 */
[----:B--2---:R-:W-:-:S06]  /*2ca0*/  IMAD.WIDE.U32 R68, R0, 0x8, R68 ;  /* 0x0000000800447825 */ /* 0x004fcc00078e0044 */
[----:B------:R-:W4:Y:S02]  /*2cb0*/  LDG.E.64 R68, desc[UR14][R68.64] ;  /* 0x0000000e44447981 */ /* 0x000f24000c1e1b00 */
.L_x_10:
[--C-:B------:R-:W-:Y:S01]  /*2cc0*/  SHF.R.U32.HI R70, RZ, 0x1, R80.reuse ;  /* 0x00000001ff467819 */ /* 0x100fe20000011650 */
[----:B------:R-:W3:Y:S01]  /*2cd0*/  LDCU.64 UR4, c[0x0][0x420] ;  /* 0x00008400ff0477ac */ /* 0x000ee20008000a00 */
[--C-:B------:R-:W-:Y:S01]  /*2ce0*/  SHF.R.U32.HI R71, RZ, 0x3, R80.reuse ;  /* 0x00000003ff477819 */ /* 0x100fe20000011650 */
[----:B------:R-:W2:Y:S01]  /*2cf0*/  S2UR UR19, SR_CgaCtaId ;  /* 0x00000000001379c3 */ /* 0x000ea20000008800 */
[----:B------:R-:W-:Y:S01]  /*2d00*/  LOP3.LUT R70, R70, 0x1e0, RZ, 0xc0, !PT ;  /* 0x000001e046467812 */ /* 0x000fe200078ec0ff */
[----:B------:R-:W1:Y:S01]  /*2d10*/  LDCU.64 UR12, c[0x0][0x3e0] ;  /* 0x00007c00ff0c77ac */ /* 0x000e620008000a00 */
[----:B------:R-:W-:Y:S01]  /*2d20*/  IMAD.SHL.U32 R75, R75, 0x40, RZ ;  /* 0x000000404b4b7824 */ /* 0x000fe200078e00ff */
[C---:B------:R-:W-:Y:S01]  /*2d30*/  LOP3.LUT R72, R80.reuse, 0x1f, RZ, 0xc0, !PT ;  /* 0x0000001f50487812 */ /* 0x040fe200078ec0ff */
[----:B------:R-:W-:Y:S01]  /*2d40*/  IMAD.SHL.U32 R74, R80, 0x8, RZ ;  /* 0x00000008504a7824 */ /* 0x000fe200078e00ff */
[----:B------:R-:W-:Y:S01]  /*2d50*/  LOP3.LUT R73, R70, 0x4, R71, 0xf8, !PT ;  /* 0x0000000446497812 */ /* 0x000fe200078ef847 */
[----:B------:R-:W2:Y:S01]  /*2d60*/  LDCU.64 UR10, c[0x0][0x3e0] ;  /* 0x00007c00ff0a77ac */ /* 0x000ea20008000a00 */
[----:B------:R-:W2:Y:S01]  /*2d70*/  LDC R70, c[0x0][0x394] ;  /* 0x0000e500ff467b82 */ /* 0x000ea20000000800 */
[----:B------:R-:W-:Y:S01]  /*2d80*/  LOP3.LUT R102, R75, 0x1f, R80, 0xf8, !PT ;  /* 0x0000001f4b667812 */ /* 0x000fe200078ef850 */
[----:B------:R-:W2:Y:S01]  /*2d90*/  LDCU.64 UR8, c[0x0][0x3e8] ;  /* 0x00007d00ff0877ac */ /* 0x000ea20008000a00 */
[----:B------:R-:W-:Y:S01]  /*2da0*/  LOP3.LUT R103, R80, 0x3, RZ, 0xc0, !PT ;  /* 0x0000000350677812 */ /* 0x000fe200078ec0ff */
[----:B------:R-:W-:Y:S01]  /*2db0*/  IMAD R104, R104, 0x80, R73 ;  /* 0x0000008068687824 */ /* 0x000fe200078e0249 */
[----:B------:R-:W-:Y:S01]  /*2dc0*/  SHF.R.U32.HI R72, RZ, 0x2, R72 ;  /* 0x00000002ff487819 */ /* 0x000fe20000011648 */
[----:B------:R-:W2:Y:S01]  /*2dd0*/  LDCU.64 UR6, c[0x0][0x400] ;  /* 0x00008000ff0677ac */ /* 0x000ea20008000a00 */
[----:B------:R-:W-:Y:S01]  /*2de0*/  IMAD.WIDE R84, R102, 0x8, RZ ;  /* 0x0000000866547825 */ /* 0x000fe200078e02ff */
[----:B---3--:R-:W-:Y:S01]  /*2df0*/  MOV R87, UR4 ;  /* 0x0000000400577c02 */ /* 0x008fe20008000f00 */
[----:B------:R-:W-:-:S02]  /*2e00*/  ULEA UR17, UR18, UR17, 0x2 ;  /* 0x0000001112117291 */ /* 0x000fc4000f8e10ff */
[----:B------:R-:W-:Y:S01]  /*2e10*/  IMAD R103, R72, 0x22, R103 ;  /* 0x0000002248677824 */ /* 0x000fe200078e0267 */
[----:B------:R-:W-:Y:S01]  /*2e20*/  USHF.L.U32 UR16, UR16, 0x4, URZ ;  /* 0x0000000410107899 */ /* 0x000fe200080006ff */
[C-C-:B-1----:R-:W-:Y:S01]  /*2e30*/  IMAD.WIDE.U32 R112, R104.reuse, UR12, R84.reuse ;  /* 0x0000000c68707c25 */ /* 0x142fe2000f8e0054 */
[----:B------:R-:W-:Y:S01]  /*2e40*/  USHF.L.U32 UR17, UR17, 0x3, URZ ;  /* 0x0000000311117899 */ /* 0x000fe200080006ff */
[----:B------:R-:W-:Y:S01]  /*2e50*/  LOP3.LUT R71, R71, 0x7c, RZ, 0xc0, !PT ;  /* 0x0000007c47477812 */ /* 0x000fe200078ec0ff */
[----:B------:R-:W-:Y:S01]  /*2e60*/  UMOV UR12, 0x400 ;  /* 0x00000400000c7882 */ /* 0x000fe20000000000 */
[----:B------:R-:W-:Y:S01]  /*2e70*/  IMAD.U32 R77, RZ, RZ, UR5 ;  /* 0x00000005ff4d7e24 */ /* 0x000fe2000f8e00ff */
[----:B------:R-:W-:Y:S01]  /*2e80*/  UIMAD UR16, UR17, 0x22, UR16 ;  /* 0x00000022111078a4 */ /* 0x000fe2000f8e0210 */
[----:B------:R-:W-:Y:S01]  /*2e90*/  IMAD.WIDE.U32 R84, R104, R87, R84 ;  /* 0x0000005768547225 */ /* 0x000fe200078e0054 */
[----:B------:R-:W-:Y:S01]  /*2ea0*/  LOP3.LUT R74, R74, 0xf8, RZ, 0xc0, !PT ;  /* 0x000000f84a4a7812 */ /* 0x000fe200078ec0ff */
[----:B--2---:R-:W-:Y:S01]  /*2eb0*/  ULEA UR12, UR19, UR12, 0x18 ;  /* 0x0000000c130c7291 */ /* 0x004fe2000f8ec0ff */
[----:B----4-:R-:W-:Y:S01]  /*2ec0*/  IADD3 R112, P1, PT, R2, R112, RZ ;  /* 0x0000007002707210 */ /* 0x010fe20007f3e0ff */
[----:B------:R-:W-:Y:S01]  /*2ed0*/  IMAD R83, R104, R77, RZ ;  /* 0x0000004d68537224 */ /* 0x000fe200078e02ff */
[----:B------:R-:W-:Y:S01]  /*2ee0*/  ISETP.GT.AND P5, PT, R70, 0x1, PT ;  /* 0x000000014600780c */ /* 0x000fe20003fa4270 */
[----:B------:R-:W-:Y:S01]  /*2ef0*/  IMAD R82, R104, UR13, R113 ;  /* 0x0000000d68527c24 */ /* 0x000fe2000f8e0271 */
[----:B------:R-:W-:Y:S01]  /*2f00*/  IADD3 R103, PT, PT, R103, UR16, RZ ;  /* 0x0000001067677c10 */ /* 0x000fe2000fffe0ff */
[----:B------:R-:W-:Y:S01]  /*2f10*/  IMAD R74, R71, 0x220, R74 ;  /* 0x00000220474a7824 */ /* 0x000fe200078e024a */
[----:B------:R-:W-:Y:S01]  /*2f20*/  ISETP.EQ.AND P5, PT, RZ, UR20, P5 ;  /* 0x00000014ff007c0c */ /* 0x000fe2000afa2270 */
[----:B------:R-:W-:Y:S01]  /*2f30*/  IMAD.IADD R83, R85, 0x1, R83 ;  /* 0x0000000155537824 */ /* 0x000fe200078e0253 */
[----:B------:R-:W-:Y:S01]  /*2f40*/  IADD3 R78, P0, PT, R68, R84, RZ ;  /* 0x00000054444e7210 */ /* 0x000fe20007f1e0ff */
[----:B------:R-:W-:Y:S01]  /*2f50*/  IMAD.U32 R91, RZ, RZ, UR10 ;  /* 0x0000000aff5b7e24 */ /* 0x000fe2000f8e00ff */
[----:B------:R-:W-:Y:S01]  /*2f60*/  MOV R70, UR8 ;  /* 0x0000000800467c02 */ /* 0x000fe20008000f00 */
[----:B------:R-:W-:Y:S01]  /*2f70*/  IMAD.U32 R90, RZ, RZ, UR11 ;  /* 0x0000000bff5a7e24 */ /* 0x000fe2000f8e00ff */
[----:B------:R-:W-:Y:S01]  /*2f80*/  LEA R103, R103, UR12, 0x4 ;  /* 0x0000000c67677c11 */ /* 0x000fe2000f8e20ff */
[----:B------:R-:W-:Y:S01]  /*2f90*/  IMAD.U32 R71, RZ, RZ, UR9 ;  /* 0x00000009ff477e24 */ /* 0x000fe2000f8e00ff */
[----:B------:R-:W-:Y:S01]  /*2fa0*/  LOP3.LUT R76, R102, 0x20, RZ, 0xfc, !PT ;  /* 0x00000020664c7812 */ /* 0x000fe200078efcff */
[----:B------:R-:W-:Y:S01]  /*2fb0*/  IMAD.U32 R72, RZ, RZ, UR6 ;  /* 0x00000006ff487e24 */ /* 0x000fe2000f8e00ff */
[----:B------:R-:W-:Y:S01]  /*2fc0*/  IADD3.X R105, PT, PT, R82, R3, RZ, P1, !PT ;  /* 0x0000000352697210 */ /* 0x000fe20000ffe4ff */
[----:B------:R-:W-:-:S02]  /*2fd0*/  IMAD.U32 R73, RZ, RZ, UR7 ;  /* 0x00000007ff497e24 */ /* 0x000fc4000f8e00ff */
[----:B------:R-:W-:Y:S01]  /*2fe0*/  IMAD.X R79, R69, 0x1, R83, P0 ;  /* 0x00000001454f7824 */ /* 0x000fe200000e0653 */
[----:B------:R-:W-:Y:S06]  /*2ff0*/  @!P5 BRA `(.L_x_13) ;  /* 0x0000000000a4d947 */ /* 0x000fec0003800000 */
[----:B------:R-:W-:-:S13]  /*3000*/  ISETP.NE.AND P0, PT, R81, R0, PT ;  /* 0x000000005100720c */ /* 0x000fda0003f05270 */
[----:B------:R-:W-:Y:S06]  /*3010*/  BAR.RED.AND.DEFER_BLOCKING 0x0, P0 ;  /* 0x0000000000007b1d */ /* 0x000fec0000014400 */
[----:B------:R-:W1:Y:S02]  /*3020*/  B2R.RESULT RZ, P0 ;  /* 0x0000000000ff731c */ /* 0x000e640000004000 */
[----:B-1----:R-:W-:Y:S05]  /*3030*/  @!P0 BRA `(.L_x_14) ;  /* 0x0000000000288947 */ /* 0x002fea0003800000 */
[----:B------:R-:W-:-:S13]  /*3040*/  ISETP.NE.AND P1, PT, R80, RZ, PT ;  /* 0x000000ff5000720c */ /* 0x000fda0003f25270 */
.L_x_16:
[----:B------:R-:W-:Y:S05]  /*3050*/  YIELD ;  /* 0x0000000000007946 */ /* 0x000fea0003800000 */
[----:B-1---5:R-:W-:Y:S05]  /*3060*/  @P1 BRA `(.L_x_15) ;  /* 0x0000000000081947 */ /* 0x022fea0003800000 */
[----:B------:R1:W2:Y:S04]  /*3070*/  LDG.E.STRONG.GPU R81, desc[UR14][R106.64] ;  /* 0x0000000e6a517981 */ /* 0x0002a8000c1ef900 */
[----:B--2---:R-:W-:Y:S01]  /*3080*/  CCTL.IVALL ;  /* 0x00000000ff00798f */ /* 0x004fe20002000000 */
.L_x_15:
[----:B------:R-:W-:Y:S01]  /*3090*/  ISETP.NE.AND P0, PT, R81, R0, PT ;  /* 0x000000005100720c */ /* 0x000fe20003f05270 */
[----:B------:R-:W-:-:S12]  /*30a0*/  WARPSYNC.ALL ;  /* 0x0000000000007948 */ /* 0x000fd80003800000 */
[----:B------:R-:W-:Y:S06]  /*30b0*/  BAR.RED.AND.DEFER_BLOCKING 0x0, P0 ;  /* 0x0000000000007b1d */ /* 0x000fec0000014400 */
[----:B------:R-:W2:Y:S02]  /*30c0*/  B2R.RESULT RZ, P0 ;  /* 0x0000000000ff731c */ /* 0x000ea40000004000 */
[----:B--2---:R-:W-:Y:S05]  /*30d0*/  @P0 BRA `(.L_x_16) ;  /* 0xfffffffc00dc0947 */ /* 0x004fea000383ffff */
.L_x_14:
[----:B------:R-:W-:Y:S05]  /*30e0*/  WARPSYNC.ALL ;  /* 0x0000000000007948 */ /* 0x000fea0003800000 */
[----:B------:R-:W-:Y:S01]  /*30f0*/  ISETP.NE.AND P0, PT, R0, RZ, PT ;  /* 0x000000ff0000720c */ /* 0x000fe20003f05270 */
[----:B------:R-:W2:Y:S08]  /*3100*/  LDC.64 R70, c[0x0][0x3e8] ;  /* 0x0000fa00ff467b82 */ /* 0x000eb00000000a00 */
[----:B------:R-:W-:Y:S01]  /*3110*/  BAR.SYNC.DEFER_BLOCKING 0x0 ;  /* 0x0000000000007b1d */ /* 0x000fe20000010000 */
[----:B------:R-:W-:-:S02]  /*3120*/  SEL R112, R112, R78, !P0 ;  /* 0x0000004e70707207 */ /* 0x000fc40004000000 */
[----:B------:R-:W-:Y:S02]  /*3130*/  SEL R105, R105, R79, !P0 ;  /* 0x0000004f69697207 */ /* 0x000fe40004000000 */
[----:B------:R-:W-:Y:S01]  /*3140*/  SEL R2, R2, R68, !P0 ;  /* 0x0000004402027207 */ /* 0x000fe20004000000 */
[----:B------:R-:W3:Y:S02]  /*3150*/  LDCU.64 UR4, c[0x0][0x420] ;  /* 0x00008400ff0477ac */ /* 0x000ee40008000a00 */
[----:B------:R-:W4:Y:S01]  /*3160*/  LDC.64 R72, c[0x0][0x400] ;  /* 0x00010000ff487b82 */ /* 0x000f220000000a00 */
[----:B------:R-:W-:-:S07]  /*3170*/  SEL R3, R3, R69, !P0 ;  /* 0x0000004503037207 */ /* 0x000fce0004000000 */
[----:B------:R-:W1:Y:S08]  /*3180*/  LDC.64 R80, c[0x0][0x3e0] ;  /* 0x0000f800ff507b82 */ /* 0x000e700000000a00 */
[----:B--2---:R-:W2:Y:S01]  /*3190*/  @P0 LDC R70, c[0x0][0x428] ;  /* 0x00010a00ff460b82 */ /* 0x004ea20000000800 */
[----:B---3--:R-:W-:Y:S02]  /*31a0*/  IMAD.U32 R87, RZ, RZ, UR4 ;  /* 0x00000004ff577e24 */ /* 0x008fe4000f8e00ff */
[----:B------:R-:W-:-:S05]  /*31b0*/  IMAD.U32 R77, RZ, RZ, UR5 ;  /* 0x00000005ff4d7e24 */ /* 0x000fca000f8e00ff */
[----:B------:R-:W3:Y:S08]  /*31c0*/  @P0 LDC R71, c[0x0][0x42c] ;  /* 0x00010b00ff470b82 */ /* 0x000ef00000000800 */
[----:B----4-:R-:W2:Y:S01]  /*31d0*/  @P0 LDC R72, c[0x0][0x440] ;  /* 0x00011000ff480b82 */ /* 0x010ea20000000800 */
[----:B-1----:R-:W-:Y:S02]  /*31e0*/  SEL R91, R80, R87, !P0 ;  /* 0x00000057505b7207 */ /* 0x002fe40004000000 */
[----:B------:R-:W-:-:S05]  /*31f0*/  SEL R90, R81, R77, !P0 ;  /* 0x0000004d515a7207 */ /* 0x000fca0004000000 */
[----:B------:R-:W1:Y:S01]  /*3200*/  @P0 LDC R73, c[0x0][0x444] ;  /* 0x00011100ff490b82 */ /* 0x000e620000000800 */
[----:B------:R-:W-:Y:S01]  /*3210*/  @!PT LDS RZ, [RZ] ;  /* 0x00000000fffff984 */ /* 0x000fe20000000800 */
[----:B------:R-:W-:Y:S01]  /*3220*/  @!PT LDS RZ, [RZ] ;  /* 0x00000000fffff984 */ /* 0x000fe20000000800 */
[----:B------:R-:W-:Y:S01]  /*3230*/  @!PT LDS RZ, [RZ] ;  /* 0x00000000fffff984 */ /* 0x000fe20000000800 */
[----:B------:R-:W-:Y:S01]  /*3240*/  @!PT LDS RZ, [RZ] ;  /* 0x00000000fffff984 */ /* 0x000fe20000000800 */
[----:B------:R-:W-:Y:S06]  /*3250*/  MEMBAR.SC.GPU ;  /* 0x0000000000007992 */ /* 0x000fec0000002000 */
[----:B------:R-:W-:-:S00]  /*3260*/  ERRBAR ;  /* 0x00000000000079ab */ /* 0x000fc00000000000 */
[----:B------:R-:W-:Y:S06]  /*3270*/  CGAERRBAR ;  /* 0x00000000000075ab */ /* 0x000fec0000000000 */
[----:B------:R-:W-:Y:S01]  /*3280*/  CCTL.IVALL ;  /* 0x00000000ff00798f */ /* 0x000fe20002000000 */
.L_x_13:
[----:B------:R-:W4:Y:S01]  /*3290*/  S2UR UR4, SR_CTAID.X ;  /* 0x00000000000479c3 */ /* 0x000f220000002500 */
[----:B------:R-:W4:Y:S01]  /*32a0*/  LDCU UR9, c[0x0][0x398] ;  /* 0x00007300ff0977ac */ /* 0x000f220008000800 */
[----:B------:R-:W-:Y:S01]  /*32b0*/  DSETP.NEU.AND P0, PT, R108, RZ, PT ;  /* 0x000000ff6c00722a */ /* 0x000fe20003f0d000 */
[----:B------:R-:W-:Y:S05]  /*32c0*/  BSSY.RECONVERGENT B2, `(.L_x_17) ;  /* 0x0001663000027945 */ /* 0x000fea0003800200 */
[----:B------:R-:W3:Y:S01]  /*32d0*/  S2UR UR8, SR_CgaCtaId ;  /* 0x00000000000879c3 */ /* 0x000ee20000008800 */
[----:B----4-:R-:W-:-:S03]  /*32e0*/  USHF.R.U32.HI UR9, URZ, UR9, UR4 ;  /* 0x00000009ff097299 */ /* 0x010fc60008011604 */
[----:B------:R-:W-:Y:S01]  /*32f0*/  UMOV UR4, 0x400 ;  /* 0x0000040000047882 */ /* 0x000fe20000000000 */
[----:B------:R-:W-:Y:S02]  /*3300*/  ULEA UR9, UR9, 0x80, 0x7 ;  /* 0x0000008009097891 */ /* 0x000fe4000f8e38ff */
[----:B---3--:R-:W-:Y:S01]  /*3310*/  ULEA UR8, UR8, UR4, 0x18 ;  /* 0x0000000408087291 */ /* 0x008fe2000f8ec0ff */
[----:B------:R-:W-:Y:S11]  /*3320*/  @!P0 BRA `(.L_x_18) ;  /* 0x000000ec00888947 */ /* 0x000ff60003800000 */
[----:B------:R-:W-:Y:S01]  /*3330*/  ISETP.LT.AND P0, PT, R75, UR9, PT ;  /* 0x000000094b007c0c */ /* 0x000fe2000bf01270 */
[----:B------:R-:W-:-:S12]  /*3340*/  BSSY.RECONVERGENT B1, `(.L_x_19) ;  /* 0x00001b6000017945 */ /* 0x000fd80003800200 */
[----:B------:R-:W-:Y:S05]  /*3350*/  @P0 BRA `(.L_x_20) ;  /* 0x0000000000a80947 */ /* 0x000fea0003800000 */
[----:B------:R-:W3:Y:S01]  /*3360*/  LDCU.64 UR8, c[0x0][0x380] ;  /* 0x00007000ff0877ac */ /* 0x000ee20008000a00 */
[----:B------:R-:W-:Y:S01]  /*3370*/  CS2R R88, SRZ ;  /* 0x0000000000587805 */ /* 0x000fe2000001ff00 */
[----:B------:R-:W-:Y:S01]  /*3380*/  VIADD R74, R104, 0x1 ;  /* 0x00000001684a7836 */ /* 0x000fe20000000000 */
[----:B------:R-:W-:Y:S02]  /*3390*/  CS2R R86, SRZ ;  /* 0x0000000000567805 */ /* 0x000fe4000001ff00 */
[----:B---3--:R-:W-:Y:S02]  /*33a0*/  ISETP.GE.AND P0, PT, R102, UR9, PT ;  /* 0x0000000966007c0c */ /* 0x008fe4000bf06270 */
[----:B------:R-:W-:Y:S02]  /*33b0*/  ISETP.GE.AND P1, PT, R76, UR9, PT ;  /* 0x000000094c007c0c */ /* 0x000fe4000bf26270 */
[C---:B------:R-:W-:Y:S02]  /*33c0*/  ISETP.LT.AND P3, PT, R104.reuse, UR8, !P0 ;  /* 0x0000000868007c0c */ /* 0x040fe4000c761270 */
[----:B------:R-:W-:-:S02]  /*33d0*/  ISETP.LT.AND P2, PT, R104, UR8, !P1 ;  /* 0x0000000868007c0c */ /* 0x000fc4000cf41270 */
[C---:B------:R-:W-:Y:S02]  /*33e0*/  ISETP.LT.AND P4, PT, R74.reuse, UR8, !P1 ;  /* 0x000000084a007c0c */ /* 0x040fe4000cf81270 */
[----:B------:R-:W-:-:S07]  /*33f0*/  ISETP.LT.AND P6, PT, R74, UR8, !P0 ;  /* 0x000000084a007c0c */ /* 0x000fce000c7c1270 */
[----:B------:R-:W-:-:S05]  /*3400*/  @P3 IMAD.MOV.U32 R113, RZ, RZ, R105 ;  /* 0x000000ffff713224 */ /* 0x000fca00078e0069 */
[----:B------:R3:W4:Y:S01]  /*3410*/  @P3 LDG.E.LTC128B.64 R88, desc[UR14][R112.64] ;  /* 0x0000000e70583981 */ /* 0x000722000c1e1b20 */
[----:B------:R-:W-:Y:S01]  /*3420*/  VIADD R74, R104, 0x2 ;  /* 0x00000002684a7836 */ /* 0x000fe20000000000 */
[----:B------:R-:W-:-:S04]  /*3430*/  CS2R R82, SRZ ;  /* 0x0000000000527805 */ /* 0x000fc8000001ff00 */
[----:B------:R-:W-:Y:S01]  /*3440*/  ISETP.LT.AND P3, PT, R74, UR8, !P0 ;  /* 0x000000084a007c0c */ /* 0x000fe2000c761270 */
[----:B---3--:R-:W-:-:S05]  /*3450*/  @P2 IMAD.MOV.U32 R113, RZ, RZ, R105 ;  /* 0x000000ffff712224 */ /* 0x008fca00078e0069 */
[----:B------:R-:W4:Y:S01]  /*3460*/  @P2 LDG.E.LTC128B.64 R86, desc[UR14][R112.64+0x100] ;  /* 0x0001000e70562981 */ /* 0x000f22000c1e1b20 */
[----:B--2---:R-:W-:Y:S02]  /*3470*/  IADD3 R76, P2, PT, R70, R112, RZ ;  /* 0x00000070464c7210 */ /* 0x004fe40007f5e0ff */
[----:B------:R-:W-:-:S03]  /*3480*/  CS2R R84, SRZ ;  /* 0x0000000000547805 */ /* 0x000fc6000001ff00 */
[----:B------:R-:W-:Y:S01]  /*3490*/  IMAD.X R77, R71, 0x1, R105, P2 ;  /* 0x00000001474d7824 */ /* 0x000fe200010e0669 */
[----:B------:R-:W-:Y:S01]  /*34a0*/  ISETP.LT.AND P2, PT, R74, UR8, !P1 ;  /* 0x000000084a007c0c */ /* 0x000fe2000cf41270 */
[----:B------:R-:W-:Y:S02]  /*34b0*/  @P4 IMAD.MOV.U32 R96, RZ, RZ, R76 ;  /* 0x000000ffff604224 */ /* 0x000fe400078e004c */
[----:B------:R-:W-:Y:S01]  /*34c0*/  @P4 IMAD.MOV.U32 R97, RZ, RZ, R77 ;  /* 0x000000ffff614224 */ /* 0x000fe200078e004d */
[----:B------:R2:W4:Y:S01]  /*34d0*/  @P6 LDG.E.LTC128B.64 R84, desc[UR14][R76.64] ;  /* 0x0000000e4c546981 */ /* 0x000522000c1e1b20 */
[----:B------:R-:W-:-:S03]  /*34e0*/  VIADD R74, R104, 0x3 ;  /* 0x00000003684a7836 */ /* 0x000fc60000000000 */
[----:B------:R3:W4:Y:S01]  /*34f0*/  @P4 LDG.E.LTC128B.64 R82, desc[UR14][R96.64+0x100] ;  /* 0x0001000e60524981 */ /* 0x000722000c1e1b20 */
[----:B------:R-:W-:Y:S02]  /*3500*/  IADD3 R94, P4, PT, R70, R76, RZ ;  /* 0x0000004c465e7210 */ /* 0x000fe40007f9e0ff */
[----:B------:R-:W-:Y:S02]  /*3510*/  CS2R R80, SRZ ;  /* 0x0000000000507805 */ /* 0x000fe4000001ff00 */
[----:B------:R-:W-:Y:S02]  /*3520*/  ISETP.LT.AND P0, PT, R74, UR8, !P0 ;  /* 0x000000084a007c0c */ /* 0x000fe4000c701270 */
[----:B------:R-:W-:Y:S01]  /*3530*/  CS2R R78, SRZ ;  /* 0x00000000004e7805 */ /* 0x000fe2000001ff00 */
[----:B------:R-:W-:Y:S01]  /*3540*/  IMAD.X R95, R71, 0x1, R77, P4 ;  /* 0x00000001475f7824 */ /* 0x000fe200020e064d */
[----:B------:R-:W-:-:S04]  /*3550*/  IADD3 R92, P4, PT, R70, R94, RZ ;  /* 0x0000005e465c7210 */ /* 0x000fc80007f9e0ff */
[----:B------:R3:W4:Y:S01]  /*3560*/  @P3 LDG.E.LTC128B.64 R80, desc[UR14][R94.64] ;  /* 0x0000000e5e503981 */ /* 0x000722000c1e1b20 */
[----:B------:R-:W-:-:S03]  /*3570*/  IMAD.X R93, R71, 0x1, R95, P4 ;  /* 0x00000001475d7824 */ /* 0x000fc600020e065f */
[----:B------:R3:W4:Y:S01]  /*3580*/  @P2 LDG.E.LTC128B.64 R78, desc[UR14][R94.64+0x100] ;  /* 0x0001000e5e4e2981 */ /* 0x000722000c1e1b20 */
[----:B--2---:R-:W-:-:S06]  /*3590*/  CS2R R76, SRZ ;  /* 0x00000000004c7805 */ /* 0x004fcc000001ff00 */
[----:B------:R3:W4:Y:S01]  /*35a0*/  @P0 LDG.E.LTC128B.64 R76, desc[UR14][R92.64] ;  /* 0x0000000e5c4c0981 */ /* 0x000722000c1e1b20 */
[----:B------:R-:W-:Y:S02]  /*35b0*/  ISETP.LT.AND P1, PT, R74, UR8, !P1 ;  /* 0x000000084a007c0c */ /* 0x000fe4000cf21270 */
[----:B------:R-:W-:-:S11]  /*35c0*/  CS2R R74, SRZ ;  /* 0x00000000004a7805 */ /* 0x000fd6000001ff00 */
[----:B------:R-:W-:Y:S05]  /*35d0*/  @!P1 BRA `(.L_x_21) ;  /* 0x0000001800309947 */ /* 0x000fea0003800000 */
[----:B------:R2:W4:Y:S01]  /*35e0*/  LDG.E.LTC128B.64 R74, desc[UR14][R92.64+0x100] ;  /* 0x0001000e5c4a7981 */ /* 0x000522000c1e1b20 */
[----:B------:R-:W-:Y:S05]  /*35f0*/  BRA `(.L_x_21) ;  /* 0x0000001800287947 */ /* 0x000fea0003800000 */
.L_x_20:
[----:B------:R-:W-:Y:S01]  /*3600*/  IADD3 R80, P0, PT, -R2, R112, RZ ;  /* 0x0000007002507210 */ /* 0x000fe20007f1e1ff */
[----:B------:R-:W-:Y:S04]  /*3610*/  BSSY.RECONVERGENT B0, `(.L_x_22) ;  /* 0x0000028000007945 */ /* 0x000fe80003800200 */
[----:B------:R-:W-:-:S05]  /*3620*/  IMAD.X R81, R105, 0x1, ~R3, P0 ;  /* 0x0000000169517824 */ /* 0x000fca00000e0e03 */
[----:B------:R-:W-:-:S04]  /*3630*/  LOP3.LUT R74, R81, R90, RZ, 0xfc, !PT ;  /* 0x0000005a514a7212 */ /* 0x000fc800078efcff */
[----:B------:R-:W-:-:S13]  /*3640*/  ISETP.NE.U32.AND P0, PT, R74, RZ, PT ;  /* 0x000000ff4a00720c */ /* 0x000fda0003f05070 */
[----:B------:R-:W-:Y:S05]  /*3650*/  @P0 BRA `(.L_x_23) ;  /* 0x0000000000580947 */ /* 0x000fea0003800000 */
[----:B------:R-:W3:Y:S01]  /*3660*/  I2F.U32.RP R79, R91 ;  /* 0x0000005b004f7306 */ /* 0x000ee20000209000 */
[----:B------:R-:W-:Y:S01]  /*3670*/  IMAD.MOV.U32 R82, RZ, RZ, RZ ;  /* 0x000000ffff527224 */ /* 0x000fe200078e00ff */
[----:B------:R-:W-:-:S06]  /*3680*/  ISETP.NE.U32.AND P0, PT, R91, RZ, PT ;  /* 0x000000ff5b00720c */ /* 0x000fcc0003f05070 */
[----:B---3--:R-:W3:Y:S02]  /*3690*/  MUFU.RCP R77, R79 ;  /* 0x0000004f004d7308 */ /* 0x008ee40000001000 */
[----:B---3--:R-:W-:-:S06]  /*36a0*/  IADD3 R77, PT, PT, R77, 0xffffffe, RZ ;  /* 0x0ffffffe4d4d7810 */ /* 0x008fcc0007ffe0ff */
[----:B------:R-:W3:Y:S02]  /*36b0*/  F2I.FTZ.U32.TRUNC.NTZ R83, R77 ;  /* 0x0000004d00537305 */ /* 0x000ee4000021f000 */
[----:B---3--:R-:W-:-:S05]  /*36c0*/  IADD3 R74, PT, PT, RZ, -R83, RZ ;  /* 0x80000053ff4a7210 */ /* 0x008fca0007ffe0ff */
[----:B------:R-:W-:-:S04]  /*36d0*/  IMAD R74, R74, R91, RZ ;  /* 0x0000005b4a4a7224 */ /* 0x000fc800078e02ff */
[----:B------:R-:W-:-:S06]  /*36e0*/  IMAD.HI.U32 R75, R83, R74, R82 ;  /* 0x0000004a534b7227 */ /* 0x000fcc00078e0052 */
[----:B------:R-:W-:-:S04]  /*36f0*/  IMAD.HI.U32 R78, R75, R80, RZ ;  /* 0x000000504b4e7227 */ /* 0x000fc800078e00ff */
[----:B------:R-:W-:Y:S01]  /*3700*/  IMAD.MOV.U32 R75, RZ, RZ, RZ ;  /* 0x000000ffff4b7224 */ /* 0x000fe200078e00ff */
[----:B------:R-:W-:-:S05]  /*3710*/  IADD3 R74, PT, PT, -R78, RZ, RZ ;  /* 0x000000ff4e4a7210 */ /* 0x000fca0007ffe1ff */
[----:B------:R-:W-:-:S05]  /*3720*/  IMAD R74, R91, R74, R80 ;  /* 0x0000004a5b4a7224 */ /* 0x000fca00078e0250 */
[----:B------:R-:W-:-:S13]  /*3730*/  ISETP.GE.U32.AND P2, PT, R74, R91, PT ;  /* 0x0000005b4a00720c */ /* 0x000fda0003f46070 */
[----:B------:R-:W-:Y:S01]  /*3740*/  @P2 IMAD.IADD R74, R74, 0x1, -R91 ;  /* 0x000000014a4a2824 */ /* 0x000fe200078e0a5b */
[----:B------:R-:W-:-:S04]  /*3750*/  @P2 IADD3 R78, PT, PT, R78, 0x1, RZ ;  /* 0x000000014e4e2810 */ /* 0x000fc80007ffe0ff */
[----:B------:R-:W-:-:S13]  /*3760*/  ISETP.GE.U32.AND P1, PT, R74, R91, PT ;  /* 0x0000005b4a00720c */ /* 0x000fda0003f26070 */
[----:B------:R-:W-:Y:S01]  /*3770*/  @P1 VIADD R78, R78, 0x1 ;  /* 0x000000014e4e1836 */ /* 0x000fe20000000000 */
[----:B------:R-:W-:-:S04]  /*3780*/  @!P0 LOP3.LUT R78, RZ, R91, RZ, 0x33, !PT ;  /* 0x0000005bff4e8212 */ /* 0x000fc800078e33ff */
[----:B------:R-:W-:-:S05]  /*3790*/  IADD3 R82, PT, PT, -R78, RZ, RZ ;  /* 0x000000ff4e527210 */ /* 0x000fca0007ffe1ff */
[----:B------:R-:W-:Y:S01]  /*37a0*/  IMAD R82, R91, R82, R80 ;  /* 0x000000525b527224 */ /* 0x000fe200078e0250 */
[----:B------:R-:W-:Y:S05]  /*37b0*/  BRA `(.L_x_24) ;  /* 0x0000000000347947 */ /* 0x000fea0003800000 */
.L_x_23:
[----:B------:R-:W-:Y:S01]  /*37c0*/  IMAD.MOV.U32 R92, RZ, RZ, R80 ;  /* 0x000000ffff5c7224 */ /* 0x000fe200078e0050 */
[----:B------:R-:W-:Y:S01]  /*37d0*/  MOV R100, R91 ;  /* 0x0000005b00647202 */ /* 0x000fe20000000f00 */
[----:B------:R-:W-:Y:S01]  /*37e0*/  IMAD.MOV.U32 R93, RZ, RZ, R81 ;  /* 0x000000ffff5d7224 */ /* 0x000fe200078e0051 */
[----:B------:R-:W-:Y:S02]  /*37f0*/  MOV R97, R90 ;  /* 0x0000005a00617202 */ /* 0x000fe40000000f00 */
[----:B------:R-:W-:Y:S02]  /*3800*/  MOV R98, 0x3820 ;  /* 0x0000382000627802 */ /* 0x000fe40000000f00 */
[----:B-12--5:R-:W-:Y:S05]  /*3810*/  CALL.REL.NOINC `($__internal_0_$__cuda_sm20_div_u64) ;  /* 0x0000016000807944 */ /* 0x026fea0003c00000 */
[-C--:B------:R-:W-:Y:S02]  /*3820*/  IADD3 R75, P0, PT, RZ, -R93.reuse, RZ ;  /* 0x8000005dff4b7210 */ /* 0x080fe40007f1e0ff */
[----:B------:R-:W-:Y:S02]  /*3830*/  MOV R78, R93 ;  /* 0x0000005d004e7202 */ /* 0x000fe40000000f00 */
[----:B------:R-:W-:Y:S01]  /*3840*/  IADD3.X R92, PT, PT, RZ, ~R92, RZ, P0, !PT ;  /* 0x8000005cff5c7210 */ /* 0x000fe200007fe4ff */
[----:B------:R-:W-:-:S04]  /*3850*/  IMAD.WIDE.U32 R82, R91, R75, R80 ;  /* 0x0000004b5b527225 */ /* 0x000fc800078e0050 */
[----:B------:R-:W-:-:S04]  /*3860*/  IMAD R74, R92, R91, RZ ;  /* 0x0000005b5c4a7224 */ /* 0x000fc800078e02ff */
[----:B------:R-:W-:-:S05]  /*3870*/  IMAD R74, R90, R75, R74 ;  /* 0x0000004b5a4a7224 */ /* 0x000fca00078e024a */
[----:B------:R-:W-:Y:S02]  /*3880*/  IADD3 R75, PT, PT, R83, R74, RZ ;  /* 0x0000004a534b7210 */ /* 0x000fe40007ffe0ff */
.L_x_24:
[----:B------:R-:W-:Y:S05]  /*3890*/  BSYNC.RECONVERGENT B0 ;  /* 0x0000000000007941 */ /* 0x000fea0003800200 */
.L_x_22:
[----:B------:R-:W3:Y:S01]  /*38a0*/  LDCU.64 UR4, c[0x0][0x380] ;  /* 0x00007000ff0477ac */ /* 0x000ee20008000a00 */
[--C-:B------:R-:W-:Y:S02]  /*38b0*/  SHF.R.U64 R77, R82, 0x3, R75.reuse ;  /* 0x00000003524d7819 */ /* 0x100fe4000000124b */
[----:B------:R-:W-:Y:S02]  /*38c0*/  CS2R R88, SRZ ;  /* 0x0000000000587805 */ /* 0x000fe4000001ff00 */
[----:B------:R-:W-:Y:S02]  /*38d0*/  SHF.R.U32.HI R74, RZ, 0x3, R75 ;  /* 0x00000003ff4a7819 */ /* 0x000fe4000001164b */
[----:B------:R-:W-:Y:S02]  /*38e0*/  ISETP.LE.U32.AND P2, PT, R78, R77, PT ;  /* 0x0000004d4e00720c */ /* 0x000fe40003f43070 */
[----:B------:R-:W-:Y:S02]  /*38f0*/  SHF.R.S32.HI R77, RZ, 0x1f, R78 ;  /* 0x0000001fff4d7819 */ /* 0x000fe4000001144e */
[----:B---3--:R-:W-:-:S04]  /*3900*/  ISETP.GE.AND P0, PT, R102, UR5, PT ;  /* 0x0000000566007c0c */ /* 0x008fc8000bf06270 */
[----:B------:R-:W-:-:S04]  /*3910*/  ISETP.LT.AND P1, PT, R104, UR4, !P0 ;  /* 0x0000000468007c0c */ /* 0x000fc8000c721270 */
[----:B------:R-:W-:-:S13]  /*3920*/  ISETP.LE.U32.AND.EX P1, PT, R77, R74, P1, P2 ;  /* 0x0000004a4d00720c */ /* 0x000fda0000f23120 */
[----:B------:R-:W-:-:S05]  /*3930*/  @P1 IMAD.MOV.U32 R113, RZ, RZ, R105 ;  /* 0x000000ffff711224 */ /* 0x000fca00078e0069 */
[----:B------:R3:W4:Y:S01]  /*3940*/  @P1 LDG.E.LTC128B.64 R88, desc[UR14][R112.64] ;  /* 0x0000000e70581981 */ /* 0x000722000c1e1b20 */
[----:B------:R-:W-:Y:S01]  /*3950*/  IADD3 R75, P1, PT, R80, 0x100, RZ ;  /* 0x00000100504b7810 */ /* 0x000fe20007f3e0ff */
[----:B------:R-:W-:Y:S04]  /*3960*/  BSSY.RECONVERGENT B0, `(.L_x_25) ;  /* 0x0000020000007945 */ /* 0x000fe80003800200 */
[----:B------:R-:W-:Y:S01]  /*3970*/  IMAD.X R74, RZ, RZ, R81, P1 ;  /* 0x000000ffff4a7224 */ /* 0x000fe200008e0651 */
[----:B------:R-:W-:-:S04]  /*3980*/  ISETP.GE.AND P1, PT, R104, UR4, PT ;  /* 0x0000000468007c0c */ /* 0x000fc8000bf26270 */
[----:B------:R-:W-:-:S04]  /*3990*/  LOP3.LUT R79, R74, R90, RZ, 0xfc, !PT ;  /* 0x0000005a4a4f7212 */ /* 0x000fc800078efcff */
[----:B------:R-:W-:-:S13]  /*39a0*/  ISETP.NE.U32.AND P2, PT, R79, RZ, PT ;  /* 0x000000ff4f00720c */ /* 0x000fda0003f45070 */
[----:B---3--:R-:W-:Y:S05]  /*39b0*/  @P2 BRA `(.L_x_26) ;  /* 0x0000000000502947 */ /* 0x008fea0003800000 */
[----:B------:R-:W3:Y:S01]  /*39c0*/  I2F.U32.RP R82, R91 ;  /* 0x0000005b00527306 */ /* 0x000ee20000209000 */
[----:B------:R-:W-:Y:S02]  /*39d0*/  MOV R80, RZ ;  /* 0x000000ff00507202 */ /* 0x000fe40000000f00 */
[----:B------:R-:W-:-:S05]  /*39e0*/  MOV R99, RZ ;  /* 0x000000ff00637202 */ /* 0x000fca0000000f00 */
[----:B---3--:R-:W3:Y:S02]  /*39f0*/  MUFU.RCP R81, R82 ;  /* 0x0000005200517308 */ /* 0x008ee40000001000 */
[----:B---3--:R-:W-:-:S06]  /*3a00*/  VIADD R81, R81, 0xffffffe ;  /* 0x0ffffffe51517836 */ /* 0x008fcc0000000000 */
[----:B------:R-:W3:Y:S02]  /*3a10*/  F2I.FTZ.U32.TRUNC.NTZ R81, R81 ;  /* 0x0000005100517305 */ /* 0x000ee4000021f000 */
[----:B---3--:R-:W-:-:S04]  /*3a20*/  IMAD.MOV R79, RZ, RZ, -R81 ;  /* 0x000000ffff4f7224 */ /* 0x008fc800078e0a51 */
[----:B------:R-:W-:-:S04]  /*3a30*/  IMAD R79, R79, R91, RZ ;  /* 0x0000005b4f4f7224 */ /* 0x000fc800078e02ff */
[----:B------:R-:W-:-:S06]  /*3a40*/  IMAD.HI.U32 R80, R81, R79, R80 ;  /* 0x0000004f51507227 */ /* 0x000fcc00078e0050 */
[----:B------:R-:W-:-:S04]  /*3a50*/  IMAD.HI.U32 R80, R80, R75, RZ ;  /* 0x0000004b50507227 */ /* 0x000fc800078e00ff */
[----:B------:R-:W-:-:S04]  /*3a60*/  IMAD.MOV R80, RZ, RZ, -R80 ;  /* 0x000000ffff507224 */ /* 0x000fc800078e0a50 */
[----:B------:R-:W-:-:S05]  /*3a70*/  IMAD R80, R91, R80, R75 ;  /* 0x000000505b507224 */ /* 0x000fca00078e024b */
[----:B------:R-:W-:-:S13]  /*3a80*/  ISETP.GE.U32.AND P2, PT, R80, R91, PT ;  /* 0x0000005b5000720c */ /* 0x000fda0003f46070 */
[-C--:B------:R-:W-:Y:S02]  /*3a90*/  @P2 IADD3 R80, PT, PT, R80, -R91.reuse, RZ ;  /* 0x8000005b50502210 */ /* 0x080fe40007ffe0ff */
[----:B------:R-:W-:Y:S02]  /*3aa0*/  ISETP.NE.U32.AND P2, PT, R91, RZ, PT ;  /* 0x000000ff5b00720c */ /* 0x000fe40003f45070 */
[----:B------:R-:W-:-:S13]  /*3ab0*/  ISETP.GE.U32.AND P3, PT, R80, R91, PT ;  /* 0x0000005b5000720c */ /* 0x000fda0003f66070 */
[----:B------:R-:W-:Y:S01]  /*3ac0*/  @P3 IMAD.IADD R80, R80, 0x1, -R91 ;  /* 0x0000000150503824 */ /* 0x000fe200078e0a5b */
[----:B------:R-:W-:-:S04]  /*3ad0*/  @!P2 LOP3.LUT R80, RZ, R91, RZ, 0x33, !PT ;  /* 0x0000005bff50a212 */ /* 0x000fc800078e33ff */
[----:B------:R-:W-:Y:S01]  /*3ae0*/  MOV R98, R80 ;  /* 0x0000005000627202 */ /* 0x000fe20000000f00 */
[----:B------:R-:W-:Y:S05]  /*3af0*/  BRA `(.L_x_27) ;  /* 0x0000000000187947 */ /* 0x000fea0003800000 */
.L_x_26:
[----:B------:R-:W-:Y:S01]  /*3b00*/  IMAD.MOV.U32 R98, RZ, RZ, R75 ;  /* 0x000000ffff627224 */ /* 0x000fe200078e004b */
[----:B------:R-:W-:Y:S01]  /*3b10*/  MOV R96, R91 ;  /* 0x0000005b00607202 */ /* 0x000fe20000000f00 */
[----:B------:R-:W-:Y:S01]  /*3b20*/  IMAD.MOV.U32 R97, RZ, RZ, R74 ;  /* 0x000000ffff617224 */ /* 0x000fe200078e004a */
[----:B------:R-:W-:Y:S02]  /*3b30*/  MOV R95, R90 ;  /* 0x0000005a005f7202 */ /* 0x000fe40000000f00 */
[----:B------:R-:W-:Y:S02]  /*3b40*/  MOV R94, 0x3b60 ;  /* 0x00003b60005e7802 */ /* 0x000fe40000000f00 */
[----:B-12-45:R-:W-:Y:S05]  /*3b50*/  CALL.REL.NOINC `($__internal_1_$__cuda_sm20_rem_u64) ;  /* 0x0000016000c07944 */ /* 0x036fea0003c00000 */
.L_x_27:
[----:B------:R-:W-:Y:S05]  /*3b60*/  BSYNC.RECONVERGENT B0 ;  /* 0x0000000000007941 */ /* 0x000fea0003800200 */
.L_x_25:
[----:B------:R-:W3:Y:S01]  /*3b70*/  LDCU UR4, c[0x0][0x384] ;  /* 0x00007080ff0477ac */ /* 0x000ee20008000800 */
[--C-:B------:R-:W-:Y:S02]  /*3b80*/  SHF.R.U64 R79, R98, 0x3, R99.reuse ;  /* 0x00000003624f7819 */ /* 0x100fe40000001263 */
[----:B------:R-:W-:Y:S02]  /*3b90*/  CS2R R86, SRZ ;  /* 0x0000000000567805 */ /* 0x000fe4000001ff00 */
[----:B------:R-:W-:Y:S02]  /*3ba0*/  SHF.R.U32.HI R80, RZ, 0x3, R99 ;  /* 0x00000003ff507819 */ /* 0x000fe40000011663 */
[----:B------:R-:W-:Y:S02]  /*3bb0*/  ISETP.LE.U32.AND P2, PT, R78, R79, PT ;  /* 0x0000004f4e00720c */ /* 0x000fe40003f43070 */
[----:B---3--:R-:W-:-:S04]  /*3bc0*/  ISETP.LT.AND P1, PT, R76, UR4, !P1 ;  /* 0x000000044c007c0c */ /* 0x008fc8000cf21270 */
[----:B------:R-:W-:-:S13]  /*3bd0*/  ISETP.LE.U32.AND.EX P1, PT, R77, R80, P1, P2 ;  /* 0x000000504d00720c */ /* 0x000fda0000f23120 */
[----:B------:R-:W-:-:S05]  /*3be0*/  @P1 IMAD.MOV.U32 R113, RZ, RZ, R105 ;  /* 0x000000ffff711224 */ /* 0x000fca00078e0069 */
[----:B------:R3:W4:Y:S01]  /*3bf0*/  @P1 LDG.E.LTC128B.64 R86, desc[UR14][R112.64+0x100] ;  /* 0x0001000e70561981 */ /* 0x000722000c1e1b20 */
[----:B--2---:R-:W-:Y:S01]  /*3c00*/  IADD3 R76, P1, PT, R70, R112, RZ ;  /* 0x00000070464c7210 */ /* 0x004fe20007f3e0ff */
[----:B------:R-:W-:Y:S04]  /*3c10*/  BSSY.RECONVERGENT B0, `(.L_x_28) ;  /* 0x000002b000007945 */ /* 0x000fe80003800200 */
[----:B------:R-:W-:Y:S01]  /*3c20*/  IMAD.X R77, R71, 0x1, R105, P1 ;  /* 0x00000001474d7824 */ /* 0x000fe200008e0669 */
[----:B------:R-:W-:-:S05]  /*3c30*/  IADD3 R78, P1, PT, -R2, R76, RZ ;  /* 0x0000004c024e7210 */ /* 0x000fca0007f3e1ff */
[----:B------:R-:W-:-:S05]  /*3c40*/  IMAD.X R79, R77, 0x1, ~R3, P1 ;  /* 0x000000014d4f7824 */ /* 0x000fca00008e0e03 */
[----:B------:R-:W-:-:S04]  /*3c50*/  LOP3.LUT R80, R79, R90, RZ, 0xfc, !PT ;  /* 0x0000005a4f507212 */ /* 0x000fc800078efcff */
[----:B------:R-:W-:-:S13]  /*3c60*/  ISETP.NE.U32.AND P1, PT, R80, RZ, PT ;  /* 0x000000ff5000720c */ /* 0x000fda0003f25070 */
[----:B---3--:R-:W-:Y:S05]  /*3c70*/  @P1 BRA `(.L_x_29) ;  /* 0x0000000000581947 */ /* 0x008fea0003800000 */
[----:B------:R-:W2:Y:S01]  /*3c80*/  I2F.U32.RP R82, R91 ;  /* 0x0000005b00527306 */ /* 0x000ea20000209000 */
[----:B------:R-:W-:Y:S01]  /*3c90*/  IMAD.MOV.U32 R80, RZ, RZ, RZ ;  /* 0x000000ffff507224 */ /* 0x000fe200078e00ff */
[----:B------:R-:W-:-:S06]  /*3ca0*/  ISETP.NE.U32.AND P1, PT, R91, RZ, PT ;  /* 0x000000ff5b00720c */ /* 0x000fcc0003f25070 */
[----:B--2---:R-:W2:Y:S02]  /*3cb0*/  MUFU.RCP R81, R82 ;  /* 0x0000005200517308 */ /* 0x004ea40000001000 */
[----:B--2---:R-:W-:-:S06]  /*3cc0*/  IADD3 R81, PT, PT, R81, 0xffffffe, RZ ;  /* 0x0ffffffe51517810 */ /* 0x004fcc0007ffe0ff */
[----:B------:R-:W2:Y:S02]  /*3cd0*/  F2I.FTZ.U32.TRUNC.NTZ R81, R81 ;  /* 0x0000005100517305 */ /* 0x000ea4000021f000 */
[----:B--2---:R-:W-:-:S05]  /*3ce0*/  IADD3 R79, PT, PT, RZ, -R81, RZ ;  /* 0x80000051ff4f7210 */ /* 0x004fca0007ffe0ff */
[----:B------:R-:W-:-:S04]  /*3cf0*/  IMAD R79, R79, R91, RZ ;  /* 0x0000005b4f4f7224 */ /* 0x000fc800078e02ff */
[----:B------:R-:W-:-:S04]  /*3d00*/  IMAD.HI.U32 R79, R81, R79, R80 ;  /* 0x0000004f514f7227 */ /* 0x000fc800078e0050 */
[----:B------:R-:W-:Y:S02]  /*3d10*/  IMAD.MOV.U32 R81, RZ, RZ, RZ ;  /* 0x000000ffff517224 */ /* 0x000fe400078e00ff */
[----:B------:R-:W-:-:S05]  /*3d20*/  IMAD.HI.U32 R79, R79, R78, RZ ;  /* 0x0000004e4f4f7227 */ /* 0x000fca00078e00ff */
        /* <DEDUP_REMOVED lines=11> */
.L_x_29:
[----:B------:R-:W-:Y:S01]  /*3de0*/  IMAD.MOV.U32 R92, RZ, RZ, R78 ;  /* 0x000000ffff5c7224 */ /* 0x000fe200078e004e */
[----:B------:R-:W-:Y:S01]  /*3df0*/  MOV R100, R91 ;  /* 0x0000005b00647202 */ /* 0x000fe20000000f00 */
[----:B------:R-:W-:Y:S01]  /*3e00*/  IMAD.MOV.U32 R93, RZ, RZ, R79 ;  /* 0x000000ffff5d7224 */ /* 0x000fe200078e004f */
[----:B------:R-:W-:Y:S02]  /*3e10*/  MOV R97, R90 ;  /* 0x0000005a00617202 */ /* 0x000fe40000000f00 */
[----:B------:R-:W-:Y:S02]  /*3e20*/  MOV R98, 0x3e40 ;  /* 0x00003e4000627802 */ /* 0x000fe40000000f00 */
[----:B-1--45:R-:W-:Y:S05]  /*3e30*/  CALL.REL.NOINC `($__internal_0_$__cuda_sm20_div_u64) ;  /* 0x0000015800f87944 */ /* 0x032fea0003c00000 */
[----:B------:R-:W-:-:S04]  /*3e40*/  IADD3 R81, P1, PT, RZ, -R93, RZ ;  /* 0x8000005dff517210 */ /* 0x000fc80007f3e0ff */
[----:B------:R-:W-:Y:S01]  /*3e50*/  IADD3.X R80, PT, PT, RZ, ~R92, RZ, P1, !PT ;  /* 0x8000005cff507210 */ /* 0x000fe20000ffe4ff */
[----:B------:R-:W-:Y:S01]  /*3e60*/  IMAD.WIDE.U32 R82, R91, R81, R78 ;  /* 0x000000515b527225 */ /* 0x000fe200078e004e */
[----:B------:R-:W-:-:S03]  /*3e70*/  MOV R79, R93 ;  /* 0x0000005d004f7202 */ /* 0x000fc60000000f00 */
[----:B------:R-:W-:Y:S01]  /*3e80*/  IMAD R80, R80, R91, RZ ;  /* 0x0000005b50507224 */ /* 0x000fe200078e02ff */
[----:B------:R-:W-:-:S03]  /*3e90*/  MOV R78, R82 ;  /* 0x00000052004e7202 */ /* 0x000fc60000000f00 */
[----:B------:R-:W-:-:S05]  /*3ea0*/  IMAD R80, R90, R81, R80 ;  /* 0x000000515a507224 */ /* 0x000fca00078e0250 */
[----:B------:R-:W-:Y:S02]  /*3eb0*/  IADD3 R81, PT, PT, R80, R83, RZ ;  /* 0x0000005350517210 */ /* 0x000fe40007ffe0ff */
.L_x_30:
[----:B------:R-:W-:Y:S05]  /*3ec0*/  BSYNC.RECONVERGENT B0 ;  /* 0x0000000000007941 */ /* 0x000fea0003800200 */
.L_x_28:
[----:B------:R-:W2:Y:S01]  /*3ed0*/  LDCU UR4, c[0x0][0x380] ;  /* 0x00007000ff0477ac */ /* 0x000ea20008000800 */
[--C-:B------:R-:W-:Y:S01]  /*3ee0*/  SHF.R.U64 R78, R78, 0x3, R81.reuse ;  /* 0x000000034e4e7819 */ /* 0x100fe20000001251 */
[----:B------:R-:W-:Y:S01]  /*3ef0*/  VIADD R80, R104, 0x1 ;  /* 0x0000000168507836 */ /* 0x000fe20000000000 */
[----:B------:R-:W-:Y:S02]  /*3f00*/  SHF.R.U32.HI R81, RZ, 0x3, R81 ;  /* 0x00000003ff517819 */ /* 0x000fe40000011651 */
[----:B------:R-:W-:Y:S02]  /*3f10*/  CS2R R84, SRZ ;  /* 0x0000000000547805 */ /* 0x000fe4000001ff00 */
[----:B------:R-:W-:Y:S02]  /*3f20*/  ISETP.LE.U32.AND P2, PT, R79, R78, PT ;  /* 0x0000004e4f00720c */ /* 0x000fe40003f43070 */
[----:B------:R-:W-:Y:S02]  /*3f30*/  SHF.R.S32.HI R78, RZ, 0x1f, R79 ;  /* 0x0000001fff4e7819 */ /* 0x000fe4000001144f */
[----:B--2---:R-:W-:-:S04]  /*3f40*/  ISETP.LT.AND P1, PT, R80, UR4, !P0 ;  /* 0x0000000450007c0c */ /* 0x004fc8000c721270 */
[----:B------:R-:W-:-:S13]  /*3f50*/  ISETP.LE.U32.AND.EX P1, PT, R78, R81, P1, P2 ;  /* 0x000000514e00720c */ /* 0x000fda0000f23120 */
[----:B------:R2:W4:Y:S01]  /*3f60*/  @P1 LDG.E.LTC128B.64 R84, desc[UR14][R76.64] ;  /* 0x0000000e4c541981 */ /* 0x000522000c1e1b20 */
[----:B------:R-:W-:Y:S01]  /*3f70*/  IADD3 R75, P1, PT, R70, R75, RZ ;  /* 0x0000004b464b7210 */ /* 0x000fe20007f3e0ff */
[----:B------:R-:W-:Y:S04]  /*3f80*/  BSSY.RECONVERGENT B0, `(.L_x_31) ;  /* 0x0000020000007945 */ /* 0x000fe80003800200 */
[----:B------:R-:W-:Y:S01]  /*3f90*/  IMAD.X R74, R71, 0x1, R74, P1 ;  /* 0x00000001474a7824 */ /* 0x000fe200008e064a */
[----:B------:R-:W-:-:S04]  /*3fa0*/  ISETP.GE.AND P1, PT, R80, UR4, PT ;  /* 0x0000000450007c0c */ /* 0x000fc8000bf26270 */
[----:B------:R-:W-:-:S04]  /*3fb0*/  LOP3.LUT R81, R74, R90, RZ, 0xfc, !PT ;  /* 0x0000005a4a517212 */ /* 0x000fc800078efcff */
[----:B------:R-:W-:-:S13]  /*3fc0*/  ISETP.NE.U32.AND P2, PT, R81, RZ, PT ;  /* 0x000000ff5100720c */ /* 0x000fda0003f45070 */
[----:B--2---:R-:W-:Y:S05]  /*3fd0*/  @P2 BRA `(.L_x_32) ;  /* 0x0000000000502947 */ /* 0x004fea0003800000 */
[----:B------:R-:W2:Y:S01]  /*3fe0*/  I2F.U32.RP R82, R91 ;  /* 0x0000005b00527306 */ /* 0x000ea20000209000 */
[----:B------:R-:W-:Y:S02]  /*3ff0*/  MOV R92, RZ ;  /* 0x000000ff005c7202 */ /* 0x000fe40000000f00 */
[----:B------:R-:W-:-:S05]  /*4000*/  MOV R99, RZ ;  /* 0x000000ff00637202 */ /* 0x000fca0000000f00 */
[----:B--2---:R-:W2:Y:S02]  /*4010*/  MUFU.RCP R81, R82 ;  /* 0x0000005200517308 */ /* 0x004ea40000001000 */
[----:B--2---:R-:W-:-:S06]  /*4020*/  VIADD R81, R81, 0xffffffe ;  /* 0x0ffffffe51517836 */ /* 0x004fcc0000000000 */
[----:B------:R-:W2:Y:S02]  /*4030*/  F2I.FTZ.U32.TRUNC.NTZ R93, R81 ;  /* 0x00000051005d7305 */ /* 0x000ea4000021f000 */
[----:B--2---:R-:W-:-:S04]  /*4040*/  IMAD.MOV R80, RZ, RZ, -R93 ;  /* 0x000000ffff507224 */ /* 0x004fc800078e0a5d */
        /* <DEDUP_REMOVED lines=13> */
.L_x_32:
[----:B------:R-:W-:Y:S01]  /*4120*/  IMAD.MOV.U32 R98, RZ, RZ, R75 ;  /* 0x000000ffff627224 */ /* 0x000fe200078e004b */
[----:B------:R-:W-:Y:S01]  /*4130*/  MOV R96, R91 ;  /* 0x0000005b00607202 */ /* 0x000fe20000000f00 */
[----:B------:R-:W-:Y:S01]  /*4140*/  IMAD.MOV.U32 R97, RZ, RZ, R74 ;  /* 0x000000ffff617224 */ /* 0x000fe200078e004a */
[----:B------:R-:W-:Y:S02]  /*4150*/  MOV R95, R90 ;  /* 0x0000005a005f7202 */ /* 0x000fe40000000f00 */
[----:B------:R-:W-:Y:S02]  /*4160*/  MOV R94, 0x4180 ;  /* 0x00004180005e7802 */ /* 0x000fe40000000f00 */
[----:B-1--45:R-:W-:Y:S05]  /*4170*/  CALL.REL.NOINC `($__internal_1_$__cuda_sm20_rem_u64) ;  /* 0x0000015c00387944 */ /* 0x032fea0003c00000 */
.L_x_33:
[----:B------:R-:W-:Y:S05]  /*4180*/  BSYNC.RECONVERGENT B0 ;  /* 0x0000000000007941 */ /* 0x000fea0003800200 */
.L_x_31:
[----:B------:R-:W2:Y:S01]  /*4190*/  LDCU UR4, c[0x0][0x384] ;  /* 0x00007080ff0477ac */ /* 0x000ea20008000800 */
[----:B------:R-:W-:Y:S01]  /*41a0*/  VIADD R82, R102, 0x20 ;  /* 0x0000002066527836 */ /* 0x000fe20000000000 */
[--C-:B------:R-:W-:Y:S02]  /*41b0*/  SHF.R.U64 R80, R98, 0x3, R99.reuse ;  /* 0x0000000362507819 */ /* 0x100fe40000001263 */
[----:B------:R-:W-:Y:S02]  /*41c0*/  SHF.R.U32.HI R81, RZ, 0x3, R99 ;  /* 0x00000003ff517819 */ /* 0x000fe40000011663 */
[----:B------:R-:W-:Y:S02]  /*41d0*/  ISETP.LE.U32.AND P2, PT, R79, R80, PT ;  /* 0x000000504f00720c */ /* 0x000fe40003f43070 */
[----:B--2---:R-:W-:Y:S02]  /*41e0*/  ISETP.LT.AND P1, PT, R82, UR4, !P1 ;  /* 0x0000000452007c0c */ /* 0x004fe4000cf21270 */
[----:B------:R-:W-:-:S02]  /*41f0*/  CS2R R82, SRZ ;  /* 0x0000000000527805 */ /* 0x000fc4000001ff00 */
[----:B------:R-:W-:-:S13]  /*4200*/  ISETP.LE.U32.AND.EX P1, PT, R78, R81, P1, P2 ;  /* 0x000000514e00720c */ /* 0x000fda0000f23120 */
[----:B------:R-:W-:Y:S02]  /*4210*/  @P1 IMAD.MOV.U32 R92, RZ, RZ, R76 ;  /* 0x000000ffff5c1224 */ /* 0x000fe400078e004c */
[----:B------:R-:W-:-:S05]  /*4220*/  @P1 IMAD.MOV.U32 R93, RZ, RZ, R77 ;  /* 0x000000ffff5d1224 */ /* 0x000fca00078e004d */
[----:B------:R2:W4:Y:S01]  /*4230*/  @P1 LDG.E.LTC128B.64 R82, desc[UR14][R92.64+0x100] ;  /* 0x0001000e5c521981 */ /* 0x000522000c1e1b20 */
[----:B------:R-:W-:Y:S01]  /*4240*/  IADD3 R76, P1, PT, R70, R76, RZ ;  /* 0x0000004c464c7210 */ /* 0x000fe20007f3e0ff */
[----:B------:R-:W-:Y:S04]  /*4250*/  BSSY.RECONVERGENT B0, `(.L_x_34) ;  /* 0x000002b000007945 */ /* 0x000fe80003800200 */
[----:B------:R-:W-:Y:S01]  /*4260*/  IMAD.X R77, R71, 0x1, R77, P1 ;  /* 0x00000001474d7824 */ /* 0x000fe200008e064d */
[----:B------:R-:W-:-:S05]  /*4270*/  IADD3 R78, P1, PT, -R2, R76, RZ ;  /* 0x0000004c024e7210 */ /* 0x000fca0007f3e1ff */
[----:B------:R-:W-:-:S05]  /*4280*/  IMAD.X R79, R77, 0x1, ~R3, P1 ;  /* 0x000000014d4f7824 */ /* 0x000fca00008e0e03 */
[----:B------:R-:W-:-:S04]  /*4290*/  LOP3.LUT R80, R79, R90, RZ, 0xfc, !PT ;  /* 0x0000005a4f507212 */ /* 0x000fc800078efcff */
[----:B------:R-:W-:-:S13]  /*42a0*/  ISETP.NE.U32.AND P1, PT, R80, RZ, PT ;  /* 0x000000ff5000720c */ /* 0x000fda0003f25070 */
[----:B--2---:R-:W-:Y:S05]  /*42b0*/  @P1 BRA `(.L_x_35) ;  /* 0x0000000000581947 */ /* 0x004fea0003800000 */
        /* <DEDUP_REMOVED lines=8> */
[----:B------:R-:W-:-:S06]  /*4340*/  IMAD.HI.U32 R79, R81, R79, R80 ;  /* 0x0000004f514f7227 */ /* 0x000fcc00078e0050 */
[----:B------:R-:W-:-:S05]  /*4350*/  IMAD.HI.U32 R79, R79, R78, RZ ;  /* 0x0000004e4f4f7227 */ /* 0x000fca00078e00ff */
[----:B------:R-:W-:-:S05]  /*4360*/  IADD3 R80, PT, PT, -R79, RZ, RZ ;  /* 0x000000ff4f507210 */ /* 0x000fca0007ffe1ff */
[----:B------:R-:W-:-:S05]  /*4370*/  IMAD R80, R91, R80, R78 ;  /* 0x000000505b507224 */ /* 0x000fca00078e024e */
[----:B------:R-:W-:-:S13]  /*4380*/  ISETP.GE.U32.AND P3, PT, R80, R91, PT ;  /* 0x0000005b5000720c */ /* 0x000fda0003f66070 */
[----:B------:R-:W-:Y:S01]  /*4390*/  @P3 IMAD.IADD R80, R80, 0x1, -R91 ;  /* 0x0000000150503824 */ /* 0x000fe200078e0a5b */
[----:B------:R-:W-:-:S04]  /*43a0*/  @P3 IADD3 R79, PT, PT, R79, 0x1, RZ ;  /* 0x000000014f4f3810 */ /* 0x000fc80007ffe0ff */
[----:B------:R-:W-:Y:S01]  /*43b0*/  ISETP.GE.U32.AND P2, PT, R80, R91, PT ;  /* 0x0000005b5000720c */ /* 0x000fe20003f46070 */
[----:B------:R-:W-:-:S12]  /*43c0*/  IMAD.MOV.U32 R80, RZ, RZ, RZ ;  /* 0x000000ffff507224 */ /* 0x000fd800078e00ff */
[----:B------:R-:W-:Y:S01]  /*43d0*/  @P2 VIADD R79, R79, 0x1 ;  /* 0x000000014f4f2836 */ /* 0x000fe20000000000 */
[----:B------:R-:W-:-:S04]  /*43e0*/  @!P1 LOP3.LUT R79, RZ, R91, RZ, 0x33, !PT ;  /* 0x0000005bff4f9212 */ /* 0x000fc800078e33ff */
[----:B------:R-:W-:-:S05]  /*43f0*/  IADD3 R81, PT, PT, -R79, RZ, RZ ;  /* 0x000000ff4f517210 */ /* 0x000fca0007ffe1ff */
[----:B------:R-:W-:Y:S01]  /*4400*/  IMAD R78, R91, R81, R78 ;  /* 0x000000515b4e7224 */ /* 0x000fe200078e024e */
[----:B------:R-:W-:Y:S05]  /*4410*/  BRA `(.L_x_36) ;  /* 0x0000000000387947 */ /* 0x000fea0003800000 */
.L_x_35:
        /* <DEDUP_REMOVED lines=14> */
.L_x_36:
[----:B------:R-:W-:Y:S05]  /*4500*/  BSYNC.RECONVERGENT B0 ;  /* 0x0000000000007941 */ /* 0x000fea0003800200 */
.L_x_34:
[----:B------:R-:W2:Y:S01]  /*4510*/  LDCU UR4, c[0x0][0x380] ;  /* 0x00007000ff0477ac */ /* 0x000ea20008000800 */
[--C-:B------:R-:W-:Y:S01]  /*4520*/  SHF.R.U64 R78, R78, 0x3, R80.reuse ;  /* 0x000000034e4e7819 */ /* 0x100fe20000001250 */
[----:B------:R-:W-:Y:S01]  /*4530*/  VIADD R92, R104, 0x2 ;  /* 0x00000002685c7836 */ /* 0x000fe20000000000 */
[----:B------:R-:W-:Y:S02]  /*4540*/  SHF.R.U32.HI R81, RZ, 0x3, R80 ;  /* 0x00000003ff517819 */ /* 0x000fe40000011650 */
[----:B------:R-:W-:Y:S02]  /*4550*/  ISETP.LE.U32.AND P2, PT, R79, R78, PT ;  /* 0x0000004e4f00720c */ /* 0x000fe40003f43070 */
[----:B------:R-:W-:Y:S02]  /*4560*/  SHF.R.S32.HI R78, RZ, 0x1f, R79 ;  /* 0x0000001fff4e7819 */ /* 0x000fe4000001144f */
[----:B--2---:R-:W-:-:S04]  /*4570*/  ISETP.LT.AND P1, PT, R92, UR4, !P0 ;  /* 0x000000045c007c0c */ /* 0x004fc8000c721270 */
[----:B------:R-:W-:Y:S02]  /*4580*/  ISETP.LE.U32.AND.EX P1, PT, R78, R81, P1, P2 ;  /* 0x000000514e00720c */ /* 0x000fe40000f23120 */
[----:B------:R-:W-:-:S11]  /*4590*/  CS2R R80, SRZ ;  /* 0x0000000000507805 */ /* 0x000fd6000001ff00 */
        /* <DEDUP_REMOVED lines=28> */
.L_x_38:
[----:B------:R-:W-:Y:S01]  /*4760*/  IMAD.MOV.U32 R98, RZ, RZ, R75 ;  /* 0x000000ffff627224 */ /* 0x000fe200078e004b */
[----:B------:R-:W-:Y:S01]  /*4770*/  MOV R96, R91 ;  /* 0x0000005b00607202 */ /* 0x000fe20000000f00 */
[----:B------:R-:W-:Y:S01]  /*4780*/  IMAD.MOV.U32 R97, RZ, RZ, R74 ;  /* 0x000000ffff617224 */ /* 0x000fe200078e004a */
[----:B------:R-:W-:Y:S02]  /*4790*/  MOV R95, R90 ;  /* 0x0000005a005f7202 */ /* 0x000fe40000000f00 */
[----:B------:R-:W-:Y:S02]  /*47a0*/  MOV R94, 0x47c0 ;  /* 0x000047c0005e7802 */ /* 0x000fe40000000f00 */
[----:B-1--45:R-:W-:Y:S05]  /*47b0*/  CALL.REL.NOINC `($__internal_1_$__cuda_sm20_rem_u64) ;  /* 0x0000015400a87944 */ /* 0x032fea0003c00000 */
.L_x_39:
[----:B------:R-:W-:Y:S05]  /*47c0*/  BSYNC.RECONVERGENT B0 ;  /* 0x0000000000007941 */ /* 0x000fea0003800200 */
.L_x_37:
[----:B------:R-:W2:Y:S01]  /*47d0*/  LDCU UR4, c[0x0][0x384] ;  /* 0x00007080ff0477ac */ /* 0x000ea20008000800 */
[----:B------:R-:W-:Y:S01]  /*47e0*/  VIADD R92, R102, 0x20 ;  /* 0x00000020665c7836 */ /* 0x000fe20000000000 */
[--C-:B------:R-:W-:Y:S02]  /*47f0*/  SHF.R.U64 R94, R98, 0x3, R99.reuse ;  /* 0x00000003625e7819 */ /* 0x100fe40000001263 */
[----:B------:R-:W-:Y:S02]  /*4800*/  SHF.R.U32.HI R93, RZ, 0x3, R99 ;  /* 0x00000003ff5d7819 */ /* 0x000fe40000011663 */
[----:B------:R-:W-:Y:S02]  /*4810*/  ISETP.LE.U32.AND P2, PT, R79, R94, PT ;  /* 0x0000005e4f00720c */ /* 0x000fe40003f43070 */
[----:B--2---:R-:W-:-:S04]  /*4820*/  ISETP.LT.AND P1, PT, R92, UR4, !P1 ;  /* 0x000000045c007c0c */ /* 0x004fc8000cf21270 */
[----:B------:R-:W-:Y:S02]  /*4830*/  ISETP.LE.U32.AND.EX P1, PT, R78, R93, P1, P2 ;  /* 0x0000005d4e00720c */ /* 0x000fe40000f23120 */
[----:B------:R-:W-:-:S11]  /*4840*/  CS2R R78, SRZ ;  /* 0x00000000004e7805 */ /* 0x000fd6000001ff00 */
        /* <DEDUP_REMOVED lines=22> */
[----:B------:R-:W-:Y:S02]  /*49b0*/  IMAD R92, R91, R77, R76 ;  /* 0x0000004d5b5c7224 */ /* 0x000fe400078e024c */
[----:B------:R-:W-:-:S03]  /*49c0*/  IMAD.MOV.U32 R77, RZ, RZ, RZ ;  /* 0x000000ffff4d7224 */ /* 0x000fc600078e00ff */
        /* <DEDUP_REMOVED lines=9> */
.L_x_41:
        /* <DEDUP_REMOVED lines=13> */
.L_x_42:
[----:B------:R-:W-:Y:S05]  /*4b30*/  BSYNC.RECONVERGENT B0 ;  /* 0x0000000000007941 */ /* 0x000fea0003800200 */
.L_x_40:
[----:B------:R-:W2:Y:S01]  /*4b40*/  LDCU UR4, c[0x0][0x380] ;  /* 0x00007000ff0477ac */ /* 0x000ea20008000800 */
[----:B------:R-:W-:Y:S01]  /*4b50*/  VIADD R92, R104, 0x3 ;  /* 0x00000003685c7836 */ /* 0x000fe20000000000 */
[--C-:B------:R-:W-:Y:S02]  /*4b60*/  SHF.R.U64 R93, R76, 0x3, R77.reuse ;  /* 0x000000034c5d7819 */ /* 0x100fe4000000124d */
        /* <DEDUP_REMOVED lines=34> */
.L_x_44:
[----:B------:R-:W-:Y:S01]  /*4d90*/  IMAD.MOV.U32 R96, RZ, RZ, R91 ;  /* 0x000000ffff607224 */ /* 0x000fe200078e005b */
[----:B------:R-:W-:Y:S02]  /*4da0*/  MOV R95, R90 ;  /* 0x0000005a005f7202 */ /* 0x000fe40000000f00 */
[----:B------:R-:W-:Y:S02]  /*4db0*/  MOV R94, 0x4dd0 ;  /* 0x00004dd0005e7802 */ /* 0x000fe40000000f00 */
[----:B-1--45:R-:W-:Y:S05]  /*4dc0*/  CALL.REL.NOINC `($__internal_1_$__cuda_sm20_rem_u64) ;  /* 0x0000015000247944 */ /* 0x032fea0003c00000 */
.L_x_45:
[----:B------:R-:W-:Y:S05]  /*4dd0*/  BSYNC.RECONVERGENT B0 ;  /* 0x0000000000007941 */ /* 0x000fea0003800200 */
.L_x_43:
        /* <DEDUP_REMOVED lines=8> */
[----:B------:R-:W-:Y:S05]  /*4e60*/  @!P0 BRA `(.L_x_21) ;  /* 0x00000000000c8947 */ /* 0x000fea0003800000 */
[----:B------:R-:W-:Y:S02]  /*4e70*/  MOV R74, R114 ;  /* 0x00000072004a7202 */ /* 0x000fe40000000f00 */
[----:B------:R-:W-:-:S06]  /*4e80*/  MOV R75, R115 ;  /* 0x00000073004b7202 */ /* 0x000fcc0000000f00 */
[----:B------:R-:W4:Y:S02]  /*4e90*/  LDG.E.LTC128B.64 R74, desc[UR14][R74.64+0x100] ;  /* 0x0001000e4a4a7981 */ /* 0x000f24000c1e1b20 */
.L_x_21:
[----:B------:R-:W-:Y:S05]  /*4ea0*/  BSYNC.RECONVERGENT B1 ;  /* 0x0000000000017941 */ /* 0x000fea0003800200 */
.L_x_19:
[----:B------:R-:W-:Y:S08]  /*4eb0*/  BAR.SYNC.DEFER_BLOCKING 0x0 ;  /* 0x0000000000007b1d */ /* 0x000ff00000010000 */
[----:B------:R-:W1:Y:S01]  /*4ec0*/  S2UR UR4, SR_CgaCtaId ;  /* 0x00000000000479c3 */ /* 0x000e620000008800 */
[----:B------:R-:W-:Y:S01]  /*4ed0*/  UMOV UR5, 0x400 ;  /* 0x0000040000057882 */ /* 0x000fe20000000000 */
[----:B--23--:R-:W2:Y:S01]  /*4ee0*/  S2R R92, SR_TID.X ;  /* 0x00000000005c7919 */ /* 0x00cea20000002100 */
[----:B------:R-:W3:Y:S01]  /*4ef0*/  LDCU UR6, c[0x0][0x398] ;  /* 0x00007300ff0677ac */ /* 0x000ee20008000800 */
[----:B------:R-:W-:Y:S04]  /*4f00*/  BSSY.RECONVERGENT B1, `(.L_x_46) ;  /* 0x000024a000017945 */ /* 0x000fe80003800200 */
[----:B------:R-:W2:Y:S01]  /*4f10*/  S2UR UR7, SR_CTAID.X ;  /* 0x00000000000779c3 */ /* 0x000ea20000002500 */
[----:B------:R-:W-:-:S04]  /*4f20*/  DEPBAR.LE SB5, 0xe ;  /* 0x0000d3800000791a */ /* 0x000fc80000000000 */
[----:B------:R-:W-:Y:S04]  /*4f30*/  STS.128 [R103], R4 ;  /* 0x0000000467007388 */ /* 0x000fe80000000c00 */
[----:B------:R-:W-:Y:S01]  /*4f40*/  STS.128 [R103+0x40], R8 ;  /* 0x0000400867007388 */ /* 0x000fe20000000c00 */
[----:B-1----:R-:W-:Y:S01]  /*4f50*/  ULEA UR4, UR4, UR5, 0x18 ;  /* 0x0000000504047291 */ /* 0x002fe2000f8ec0ff */
[----:B------:R-:W-:-:S04]  /*4f60*/  DEPBAR.LE SB5, 0xd ;  /* 0x0000d3400000791a */ /* 0x000fc80000000000 */
[----:B------:R-:W-:Y:S01]  /*4f70*/  STS.128 [R103+0x80], R12 ;  /* 0x0000800c67007388 */ /* 0x000fe20000000c00 */
[----:B------:R-:W-:Y:S02]  /*4f80*/  UMOV UR5, 0xffffffff ;  /* 0xffffffff00057882 */ /* 0x000fe40000000000 */
[----:B---3--:R-:W-:Y:S01]  /*4f90*/  USHF.L.U32 UR5, UR5, UR6, URZ ;  /* 0x0000000605057299 */ /* 0x008fe200080006ff */
[----:B------:R-:W-:-:S04]  /*4fa0*/  DEPBAR.LE SB5, 0xc ;  /* 0x0000d3000000791a */ /* 0x000fc80000000000 */
[----:B------:R-:W-:Y:S01]  /*4fb0*/  STS.128 [R103+0xc0], R16 ;  /* 0x0000c01067007388 */ /* 0x000fe20000000c00 */
[----:B--2---:R-:W-:Y:S01]  /*4fc0*/  ULOP3.LUT UR5, UR7, UR5, URZ, 0x30, !UPT ;  /* 0x0000000507057292 */ /* 0x004fe2000f8e30ff */
[----:B------:R-:W-:Y:S01]  /*4fd0*/  IMAD.SHL.U32 R93, R92, 0x8, RZ ;  /* 0x000000085c5d7824 */ /* 0x000fe200078e00ff */
[----:B------:R-:W-:-:S04]  /*4fe0*/  SHF.R.U32.HI R92, RZ, 0x3, R92 ;  /* 0x00000003ff5c7819 */ /* 0x000fc8000001165c */
[----:B------:R-:W-:Y:S02]  /*4ff0*/  LOP3.LUT R93, R93, 0xf8, RZ, 0xc0, !PT ;  /* 0x000000f85d5d7812 */ /* 0x000fe400078ec0ff */
[----:B------:R-:W-:-:S05]  /*5000*/  LOP3.LUT R92, R92, 0x7c, RZ, 0xc0, !PT ;  /* 0x0000007c5c5c7812 */ /* 0x000fca00078ec0ff */
[----:B------:R-:W-:Y:S01]  /*5010*/  IMAD R92, R92, 0x220, R93 ;  /* 0x000002205c5c7824 */ /* 0x000fe200078e025d */
[----:B------:R-:W-:Y:S06]  /*5020*/  BAR.SYNC.DEFER_BLOCKING 0x0 ;  /* 0x0000000000007b1d */ /* 0x000fec0000010000 */
[----:B------:R-:W1:Y:S04]  /*5030*/  LDS.64 R118, [R92+UR4+0x760] ;  /* 0x000760045c767984 */ /* 0x000e680008000a00 */
[----:B------:R-:W2:Y:S04]  /*5040*/  LDS.64 R116, [R92+UR4+0x660] ;  /* 0x000660045c747984 */ /* 0x000ea80008000a00 */
[----:B------:R-:W3:Y:S04]  /*5050*/  LDS.64 R100, [R92+UR4+0x540] ;  /* 0x000540045c647984 */ /* 0x000ee80008000a00 */
[----:B------:R-:W3:Y:S04]  /*5060*/  LDS.64 R98, [R92+UR4+0x440] ;  /* 0x000440045c627984 */ /* 0x000ee80008000a00 */
[----:B------:R-:W3:Y:S04]  /*5070*/  LDS.64 R96, [R92+UR4+0x320] ;  /* 0x000320045c607984 */ /* 0x000ee80008000a00 */
[----:B------:R-:W3:Y:S04]  /*5080*/  LDS.64 R94, [R92+UR4+0x220] ;  /* 0x000220045c5e7984 */ /* 0x000ee80008000a00 */
[----:B------:R-:W3:Y:S04]  /*5090*/  LDS.64 R4, [R92+UR4+0x100] ;  /* 0x000100045c047984 */ /* 0x000ee80008000a00 */
[----:B------:R-:W3:Y:S01]  /*50a0*/  LDS.64 R114, [R92+UR4] ;  /* 0x000000045c727984 */ /* 0x000ee20008000a00 */
[----:B------:R-:W3:Y:S01]  /*50b0*/  S2UR UR4, SR_CTAID.Y ;  /* 0x00000000000479c3 */ /* 0x000ee20000002600 */
[----:B-1----:R-:W-:-:S02]  /*50c0*/  DMUL R6, R118, R110 ;  /* 0x0000006e76067228 */ /* 0x002fc40000000000 */
[-C--:B--2---:R-:W-:Y:S02]  /*50d0*/  DMUL R8, R116, R110.reuse ;  /* 0x0000006e74087228 */ /* 0x084fe40000000000 */
[----:B---3--:R-:W-:-:S04]  /*50e0*/  DMUL R10, R100, R110 ;  /* 0x0000006e640a7228 */ /* 0x008fc80000000000 */
[----:B----4-:R-:W-:Y:S02]  /*50f0*/  DFMA R6, R74, R108, R6 ;  /* 0x0000006c4a06722b */ /* 0x010fe40000000006 */
[----:B------:R-:W-:Y:S01]  /*5100*/  DMUL R12, R98, R110 ;  /* 0x0000006e620c7228 */ /* 0x000fe20000000000 */
[----:B------:R-:W-:Y:S01]  /*5110*/  USHF.L.U32 UR4, UR4, UR6, URZ ;  /* 0x0000000604047299 */ /* 0x000fe200080006ff */
[----:B------:R-:W-:Y:S01]  /*5120*/  DFMA R8, R76, R108, R8 ;  /* 0x0000006c4c08722b */ /* 0x000fe20000000008 */
[----:B------:R-:W-:Y:S01]  /*5130*/  USHF.R.U32.HI UR6, URZ, UR6, UR7 ;  /* 0x00000006ff067299 */ /* 0x000fe20008011607 */
[----:B------:R-:W-:Y:S01]  /*5140*/  DMUL R14, R96, R110 ;  /* 0x0000006e600e7228 */ /* 0x000fe20000000000 */
[----:B------:R-:W-:Y:S01]  /*5150*/  UIADD3 UR4, UPT, UPT, UR4, UR5, URZ ;  /* 0x0000000504047290 */ /* 0x000fe2000fffe0ff */
[----:B------:R-:W-:Y:S01]  /*5160*/  DFMA R10, R78, R108, R10 ;  /* 0x0000006c4e0a722b */ /* 0x000fe2000000000a */
[----:B------:R-:W-:Y:S01]  /*5170*/  ULEA UR6, UR6, 0x80, 0x7 ;  /* 0x0000008006067891 */ /* 0x000fe2000f8e38ff */
[----:B------:R-:W-:Y:S01]  /*5180*/  DMUL R16, R94, R110 ;  /* 0x0000006e5e107228 */ /* 0x000fe20000000000 */
[----:B------:R-:W-:Y:S01]  /*5190*/  USHF.L.U32 UR4, UR4, 0x6, URZ ;  /* 0x0000000604047899 */ /* 0x000fe200080006ff */
[----:B------:R-:W-:-:S02]  /*51a0*/  DFMA R12, R80, R108, R12 ;  /* 0x0000006c500c722b */ /* 0x000fc4000000000c */
[----:B------:R-:W-:Y:S01]  /*51b0*/  DMUL R18, R4, R110 ;  /* 0x0000006e04127228 */ /* 0x000fe20000000000 */
[----:B------:R-:W-:Y:S01]  /*51c0*/  UISETP.GT.AND UP0, UPT, UR6, UR4, UPT ;  /* 0x000000040600728c */ /* 0x000fe2000bf04270 */
[----:B------:R-:W-:Y:S02]  /*51d0*/  DFMA R14, R82, R108, R14 ;  /* 0x0000006c520e722b */ /* 0x000fe4000000000e */
[----:B------:R-:W-:Y:S02]  /*51e0*/  DMUL R114, R114, R110 ;  /* 0x0000006e72727228 */ /* 0x000fe40000000000 */
[-C--:B------:R-:W-:Y:S02]  /*51f0*/  DFMA R16, R84, R108.reuse, R16 ;  /* 0x0000006c5410722b */ /* 0x080fe40000000010 */
[----:B------:R-:W-:-:S04]  /*5200*/  DFMA R18, R86, R108, R18 ;  /* 0x0000006c5612722b */ /* 0x000fc80000000012 */
[----:B------:R-:W-:Y:S01]  /*5210*/  DFMA R114, R88, R108, R114 ;  /* 0x0000006c5872722b */ /* 0x000fe20000000072 */
[----:B------:R-:W-:Y:S10]  /*5220*/  BRA.U UP0, `(.L_x_47) ;  /* 0x0000000100a07547 */ /* 0x000ff4000b800000 */
[----:B------:R-:W1:Y:S01]  /*5230*/  LDCU.64 UR6, c[0x0][0x420] ;  /* 0x00008400ff0677ac */ /* 0x000e620008000a00 */
[C---:B------:R-:W-:Y:S01]  /*5240*/  VIADD R4, R102.reuse, 0x20 ;  /* 0x0000002066047836 */ /* 0x040fe20000000000 */
[C---:B------:R-:W-:Y:S01]  /*5250*/  ISETP.GE.AND P0, PT, R102.reuse, UR9, PT ;  /* 0x0000000966007c0c */ /* 0x040fe2000bf06270 */
[----:B------:R-:W-:Y:S01]  /*5260*/  IMAD.WIDE R96, R102, 0x8, RZ ;  /* 0x0000000866607825 */ /* 0x000fe200078e02ff */
[----:B------:R-:W2:Y:S02]  /*5270*/  LDCU UR8, c[0x0][0x380] ;  /* 0x00007000ff0877ac */ /* 0x000ea40008000800 */
[----:B------:R-:W-:Y:S01]  /*5280*/  ISETP.GE.AND P3, PT, R4, UR9, PT ;  /* 0x0000000904007c0c */ /* 0x000fe2000bf66270 */
[C---:B------:R-:W-:Y:S01]  /*5290*/  VIADD R5, R104.reuse, 0x1 ;  /* 0x0000000168057836 */ /* 0x040fe20000000000 */
[----:B------:R-:W3:Y:S01]  /*52a0*/  LDCU.64 UR4, c[0x0][0x428] ;  /* 0x00008500ff0477ac */ /* 0x000ee20008000a00 */
[C---:B-1----:R-:W-:Y:S01]  /*52b0*/  IMAD.WIDE.U32 R96, R104.reuse, UR6, R96 ;  /* 0x0000000668607c25 */ /* 0x042fe2000f8e0060 */
[----:B--2---:R-:W-:-:S03]  /*52c0*/  ISETP.LT.AND P6, PT, R104, UR8, !P0 ;  /* 0x0000000868007c0c */ /* 0x004fc6000c7c1270 */
[C---:B------:R-:W-:Y:S01]  /*52d0*/  IMAD R92, R104.reuse, UR7, R97 ;  /* 0x00000007685c7c24 */ /* 0x040fe2000f8e0261 */
[----:B------:R-:W-:Y:S02]  /*52e0*/  ISETP.LT.AND P2, PT, R104, UR8, !P3 ;  /* 0x0000000868007c0c */ /* 0x000fe4000df41270 */
[----:B------:R-:W-:Y:S02]  /*52f0*/  IADD3 R96, P4, PT, R68, R96, RZ ;  /* 0x0000006044607210 */ /* 0x000fe40007f9e0ff */
[----:B------:R-:W-:-:S03]  /*5300*/  ISETP.LT.AND P1, PT, R5, UR8, !P0 ;  /* 0x0000000805007c0c */ /* 0x000fc6000c721270 */
[----:B------:R-:W-:Y:S01]  /*5310*/  IMAD.X R97, R69, 0x1, R92, P4 ;  /* 0x0000000145617824 */ /* 0x000fe200020e065c */
[----:B---3--:R-:W-:Y:S01]  /*5320*/  IADD3 R94, P4, PT, R96, UR4, RZ ;  /* 0x00000004605e7c10 */ /* 0x008fe2000ff9e0ff */
[----:B------:R-:W-:-:S03]  /*5330*/  VIADD R92, R104, 0x3 ;  /* 0x00000003685c7836 */ /* 0x000fc60000000000 */
[----:B------:R1:W-:Y:S01]  /*5340*/  @P6 STG.E.64 desc[UR14][R96.64], R114 ;  /* 0x0000007260006986 */ /* 0x0003e2000c101b0e */
[----:B------:R-:W-:Y:S01]  /*5350*/  @P2 IMAD.MOV.U32 R100, RZ, RZ, R96 ;  /* 0x000000ffff642224 */ /* 0x000fe200078e0060 */
[----:B------:R-:W-:Y:S01]  /*5360*/  IADD3.X R95, PT, PT, R97, UR5, RZ, P4, !PT ;  /* 0x00000005615f7c10 */ /* 0x000fe2000a7fe4ff */
[----:B------:R-:W-:Y:S01]  /*5370*/  @P2 IMAD.MOV.U32 R101, RZ, RZ, R97 ;  /* 0x000000ffff652224 */ /* 0x000fe200078e0061 */
[----:B------:R-:W-:Y:S01]  /*5380*/  ISETP.LT.AND P6, PT, R5, UR8, !P3 ;  /* 0x0000000805007c0c */ /* 0x000fe2000dfc1270 */
[----:B------:R-:W-:-:S03]  /*5390*/  VIADD R5, R104, 0x2 ;  /* 0x0000000268057836 */ /* 0x000fc60000000000 */
[----:B------:R2:W-:Y:S01]  /*53a0*/  @P2 STG.E.64 desc[UR14][R100.64+0x100], R18 ;  /* 0x0001001264002986 */ /* 0x0005e2000c101b0e */
[----:B------:R-:W-:Y:S02]  /*53b0*/  IADD3 R98, P2, PT, R94, UR4, RZ ;  /* 0x000000045e627c10 */ /* 0x000fe4000ff5e0ff */
[C---:B------:R-:W-:Y:S01]  /*53c0*/  ISETP.LT.AND P4, PT, R5.reuse, UR8, !P3 ;  /* 0x0000000805007c0c */ /* 0x040fe2000df81270 */
[----:B------:R2:W-:Y:S01]  /*53d0*/  @P1 STG.E.64 desc[UR14][R94.64], R16 ;  /* 0x000000105e001986 */ /* 0x0005e2000c101b0e */
[----:B------:R-:W-:Y:S02]  /*53e0*/  ISETP.LT.AND P1, PT, R5, UR8, !P0 ;  /* 0x0000000805007c0c */ /* 0x000fe4000c721270 */
[C---:B------:R-:W-:Y:S02]  /*53f0*/  ISETP.LT.AND P0, PT, R92.reuse, UR8, !P0 ;  /* 0x000000085c007c0c */ /* 0x040fe4000c701270 */
[----:B------:R-:W-:Y:S01]  /*5400*/  IADD3.X R99, PT, PT, R95, UR5, RZ, P2, !PT ;  /* 0x000000055f637c10 */ /* 0x000fe200097fe4ff */
[----:B------:R2:W-:Y:S01]  /*5410*/  @P6 STG.E.64 desc[UR14][R94.64+0x100], R14 ;  /* 0x0001000e5e006986 */ /* 0x0005e2000c101b0e */
[----:B------:R-:W-:-:S07]  /*5420*/  ISETP.LT.AND P3, PT, R92, UR8, !P3 ;  /* 0x000000085c007c0c */ /* 0x000fce000df61270 */
[----:B------:R2:W-:Y:S01]  /*5430*/  @P1 STG.E.64 desc[UR14][R98.64], R12 ;  /* 0x0000000c62001986 */ /* 0x0005e2000c101b0e */
[----:B-1----:R-:W-:-:S03]  /*5440*/  IADD3 R96, P2, PT, R98, UR4, RZ ;  /* 0x0000000462607c10 */ /* 0x002fc6000ff5e0ff */
[----:B------:R2:W-:Y:S01]  /*5450*/  @P4 STG.E.64 desc[UR14][R98.64+0x100], R10 ;  /* 0x0001000a62004986 */ /* 0x0005e2000c101b0e */
[----:B------:R-:W-:-:S05]  /*5460*/  IADD3.X R97, PT, PT, R99, UR5, RZ, P2, !PT ;  /* 0x0000000563617c10 */ /* 0x000fca00097fe4ff */
[----:B------:R2:W-:Y:S01]  /*5470*/  @P0 STG.E.64 desc[UR14][R96.64], R8 ;  /* 0x0000000860000986 */ /* 0x0005e2000c101b0e */
[----:B------:R-:W-:Y:S05]  /*5480*/  @!P3 BRA `(.L_x_48) ;  /* 0x0000001c00c4b947 */ /* 0x000fea0003800000 */
[----:B------:R3:W-:Y:S01]  /*5490*/  STG.E.64 desc[UR14][R96.64+0x100], R6 ;  /* 0x0001000660007986 */ /* 0x0007e2000c101b0e */
[----:B------:R-:W-:Y:S05]  /*54a0*/  BRA `(.L_x_48) ;  /* 0x0000001c00bc7947 */ /* 0x000fea0003800000 */
.L_x_47:
[----:B------:R-:W1:Y:S01]  /*54b0*/  LDCU.64 UR4, c[0x0][0x420] ;  /* 0x00008400ff0477ac */ /* 0x000e620008000a00 */
[----:B------:R-:W-:Y:S01]  /*54c0*/  IMAD.WIDE R4, R102, 0x8, RZ ;  /* 0x0000000866047825 */ /* 0x000fe200078e02ff */
[----:B------:R-:W-:Y:S01]  /*54d0*/  BSSY.RECONVERGENT B0, `(.L_x_49) ;  /* 0x0000034000007945 */ /* 0x000fe20003800200 */
[----:B-1----:R-:W-:Y:S02]  /*54e0*/  MOV R97, UR4 ;  /* 0x0000000400617c02 */ /* 0x002fe40008000f00 */
[----:B------:R-:W-:-:S03]  /*54f0*/  MOV R95, UR5 ;  /* 0x00000005005f7c02 */ /* 0x000fc60008000f00 */
[----:B------:R-:W-:-:S04]  /*5500*/  IMAD.WIDE.U32 R4, R104, R97, R4 ;  /* 0x0000006168047225 */ /* 0x000fc800078e0004 */
[----:B------:R-:W-:-:S05]  /*5510*/  IMAD R121, R104, R95, RZ ;  /* 0x0000005f68797224 */ /* 0x000fca00078e02ff */
[----:B------:R-:W-:-:S04]  /*5520*/  IADD3 R121, PT, PT, R5, R121, RZ ;  /* 0x0000007905797210 */ /* 0x000fc80007ffe0ff */
[----:B------:R-:W-:-:S04]  /*5530*/  LOP3.LUT R92, R121, R95, RZ, 0xfc, !PT ;  /* 0x0000005f795c7212 */ /* 0x000fc800078efcff */
[----:B------:R-:W-:-:S13]  /*5540*/  ISETP.NE.U32.AND P0, PT, R92, RZ, PT ;  /* 0x000000ff5c00720c */ /* 0x000fda0003f05070 */
[----:B------:R-:W-:Y:S05]  /*5550*/  @P0 BRA `(.L_x_50) ;  /* 0x0000000000600947 */ /* 0x000fea0003800000 */
[----:B------:R-:W1:Y:S01]  /*5560*/  I2F.U32.RP R94, R97 ;  /* 0x00000061005e7306 */ /* 0x000e620000209000 */
[----:B------:R-:W-:Y:S01]  /*5570*/  IMAD.MOV.U32 R98, RZ, RZ, RZ ;  /* 0x000000ffff627224 */ /* 0x000fe200078e00ff */
[----:B------:R-:W-:Y:S02]  /*5580*/  SHF.L.U32 R92, R102, 0x3, RZ ;  /* 0x00000003665c7819 */ /* 0x000fe400000006ff */
[----:B------:R-:W-:-:S03]  /*5590*/  ISETP.NE.U32.AND P0, PT, R97, RZ, PT ;  /* 0x000000ff6100720c */ /* 0x000fc60003f05070 */
[----:B------:R-:W-:Y:S01]  /*55a0*/  IMAD R92, R104, R97, R92 ;  /* 0x00000061685c7224 */ /* 0x000fe200078e025c */
[----:B-1----:R-:W1:Y:S02]  /*55b0*/  MUFU.RCP R93, R94 ;  /* 0x0000005e005d7308 */ /* 0x002e640000001000 */
[----:B-1----:R-:W-:-:S06]  /*55c0*/  IADD3 R93, PT, PT, R93, 0xffffffe, RZ ;  /* 0x0ffffffe5d5d7810 */ /* 0x002fcc0007ffe0ff */
[----:B------:R-:W1:Y:S02]  /*55d0*/  F2I.FTZ.U32.TRUNC.NTZ R99, R93 ;  /* 0x0000005d00637305 */ /* 0x000e64000021f000 */
[----:B-1----:R-:W-:Y:S01]  /*55e0*/  IMAD.MOV R4, RZ, RZ, -R99 ;  /* 0x000000ffff047224 */ /* 0x002fe200078e0a63 */
[----:B------:R-:W-:-:S03]  /*55f0*/  MOV R93, RZ ;  /* 0x000000ff005d7202 */ /* 0x000fc60000000f00 */
        /* <DEDUP_REMOVED lines=14> */
.L_x_50:
[----:B------:R-:W1:Y:S01]  /*56e0*/  LDCU.64 UR4, c[0x0][0x420] ;  /* 0x00008400ff0477ac */ /* 0x000e620008000a00 */
[----:B------:R-:W-:Y:S01]  /*56f0*/  IMAD.MOV.U32 R92, RZ, RZ, R4 ;  /* 0x000000ffff5c7224 */ /* 0x000fe200078e0004 */
[----:B------:R-:W-:Y:S02]  /*5700*/  MOV R93, R121 ;  /* 0x00000079005d7202 */ /* 0x000fe40000000f00 */
[----:B------:R-:W-:Y:S01]  /*5710*/  MOV R98, 0x5750 ;  /* 0x0000575000627802 */ /* 0x000fe20000000f00 */
[----:B-1----:R-:W-:Y:S01]  /*5720*/  IMAD.U32 R100, RZ, RZ, UR4 ;  /* 0x00000004ff647e24 */ /* 0x002fe2000f8e00ff */
[----:B------:R-:W-:Y:S02]  /*5730*/  MOV R97, UR5 ;  /* 0x0000000500617c02 */ /* 0x000fe40008000f00 */
[----:B-----5:R-:W-:Y:S05]  /*5740*/  CALL.REL.NOINC `($__internal_0_$__cuda_sm20_div_u64) ;  /* 0x0000014000b47944 */ /* 0x020fea0003c00000 */
[----:B------:R-:W1:Y:S01]  /*5750*/  LDCU.64 UR4, c[0x0][0x420] ;  /* 0x00008400ff0477ac */ /* 0x000e620008000a00 */
[----:B------:R-:W-:Y:S01]  /*5760*/  IADD3 R94, P0, PT, RZ, -R93, RZ ;  /* 0x8000005dff5e7210 */ /* 0x000fe20007f1e0ff */
[----:B------:R-:W-:Y:S01]  /*5770*/  IMAD.MOV.U32 R5, RZ, RZ, R93 ;  /* 0x000000ffff057224 */ /* 0x000fe200078e005d */
[----:B------:R-:W-:Y:S02]  /*5780*/  MOV R120, R4 ;  /* 0x0000000400787202 */ /* 0x000fe40000000f00 */
[----:B------:R-:W-:Y:S02]  /*5790*/  IADD3.X R92, PT, PT, RZ, ~R92, RZ, P0, !PT ;  /* 0x8000005cff5c7210 */ /* 0x000fe400007fe4ff */
[----:B-1----:R-:W-:Y:S01]  /*57a0*/  MOV R97, UR4 ;  /* 0x0000000400617c02 */ /* 0x002fe20008000f00 */
[----:B------:R-:W-:-:S04]  /*57b0*/  IMAD.U32 R95, RZ, RZ, UR5 ;  /* 0x00000005ff5f7e24 */ /* 0x000fc8000f8e00ff */
[-C--:B------:R-:W-:Y:S02]  /*57c0*/  IMAD R92, R92, R97.reuse, RZ ;  /* 0x000000615c5c7224 */ /* 0x080fe400078e02ff */
[----:B------:R-:W-:-:S04]  /*57d0*/  IMAD.WIDE.U32 R120, R94, R97, R120 ;  /* 0x000000615e787225 */ /* 0x000fc800078e0078 */
[----:B------:R-:W-:Y:S01]  /*57e0*/  IMAD R92, R94, R95, R92 ;  /* 0x0000005f5e5c7224 */ /* 0x000fe200078e025c */
[----:B------:R-:W-:-:S04]  /*57f0*/  MOV R4, R120 ;  /* 0x0000007800047202 */ /* 0x000fc80000000f00 */
[----:B------:R-:W-:Y:S02]  /*5800*/  IADD3 R93, PT, PT, R121, R92, RZ ;  /* 0x0000005c795d7210 */ /* 0x000fe40007ffe0ff */
.L_x_51:
[----:B------:R-:W-:Y:S05]  /*5810*/  BSYNC.RECONVERGENT B0 ;  /* 0x0000000000007941 */ /* 0x000fea0003800200 */
.L_x_49:
[----:B------:R-:W1:Y:S01]  /*5820*/  LDCU.64 UR4, c[0x0][0x380] ;  /* 0x00007000ff0477ac */ /* 0x000e620008000a00 */
[----:B------:R-:W-:Y:S01]  /*5830*/  IMAD.WIDE R98, R102, 0x8, RZ ;  /* 0x0000000866627825 */ /* 0x000fe200078e02ff */
[--C-:B------:R-:W-:Y:S01]  /*5840*/  SHF.R.U64 R4, R4, 0x3, R93.reuse ;  /* 0x0000000304047819 */ /* 0x100fe2000000125d */
[----:B------:R-:W-:Y:S01]  /*5850*/  BSSY.RECONVERGENT B0, `(.L_x_52) ;  /* 0x000002e000007945 */ /* 0x000fe20003800200 */
[----:B------:R-:W-:Y:S02]  /*5860*/  SHF.R.U32.HI R93, RZ, 0x3, R93 ;  /* 0x00000003ff5d7819 */ /* 0x000fe4000001165d */
[----:B------:R-:W-:Y:S01]  /*5870*/  ISETP.LE.U32.AND P2, PT, R5, R4, PT ;  /* 0x000000040500720c */ /* 0x000fe20003f43070 */
[----:B------:R-:W-:Y:S01]  /*5880*/  IMAD.WIDE.U32 R98, R104, R97, R98 ;  /* 0x0000006168627225 */ /* 0x000fe200078e0062 */
[----:B------:R-:W-:-:S03]  /*5890*/  SHF.R.S32.HI R4, RZ, 0x1f, R5 ;  /* 0x0000001fff047819 */ /* 0x000fc60000011405 */
[C---:B------:R-:W-:Y:S01]  /*58a0*/  IMAD R92, R104.reuse, R95, R99 ;  /* 0x0000005f685c7224 */ /* 0x040fe200078e0263 */
[----:B-1----:R-:W-:-:S04]  /*58b0*/  ISETP.GE.AND P0, PT, R104, UR4, PT ;  /* 0x0000000468007c0c */ /* 0x002fc8000bf06270 */
[----:B------:R-:W-:-:S04]  /*58c0*/  ISETP.LT.AND P1, PT, R102, UR5, !P0 ;  /* 0x0000000566007c0c */ /* 0x000fc8000c721270 */
[----:B------:R-:W-:Y:S02]  /*58d0*/  ISETP.LE.U32.AND.EX P2, PT, R4, R93, P1, P2 ;  /* 0x0000005d0400720c */ /* 0x000fe40000f43120 */
[----:B------:R-:W-:-:S05]  /*58e0*/  IADD3 R100, P1, PT, R68, R98, RZ ;  /* 0x0000006244647210 */ /* 0x000fca0007f3e0ff */
[----:B------:R-:W-:Y:S01]  /*58f0*/  IMAD.X R101, R69, 0x1, R92, P1 ;  /* 0x0000000145657824 */ /* 0x000fe200008e065c */
[----:B------:R-:W-:-:S05]  /*5900*/  IADD3 R98, P1, PT, R98, 0x100, RZ ;  /* 0x0000010062627810 */ /* 0x000fca0007f3e0ff */
[----:B------:R-:W-:Y:S01]  /*5910*/  IMAD.X R92, RZ, RZ, R92, P1 ;  /* 0x000000ffff5c7224 */ /* 0x000fe200008e065c */
[----:B------:R1:W-:Y:S04]  /*5920*/  @P2 STG.E.64 desc[UR14][R100.64], R114 ;  /* 0x0000007264002986 */ /* 0x0003e8000c101b0e */
[----:B------:R-:W-:-:S04]  /*5930*/  LOP3.LUT R95, R92, R95, RZ, 0xfc, !PT ;  /* 0x0000005f5c5f7212 */ /* 0x000fc800078efcff */
[----:B------:R-:W-:-:S13]  /*5940*/  ISETP.NE.U32.AND P1, PT, R95, RZ, PT ;  /* 0x000000ff5f00720c */ /* 0x000fda0003f25070 */
[----:B------:R-:W-:Y:S05]  /*5950*/  @P1 BRA `(.L_x_53) ;  /* 0x00000000005c1947 */ /* 0x000fea0003800000 */
[----:B------:R-:W2:Y:S01]  /*5960*/  I2F.U32.RP R95, R97 ;  /* 0x00000061005f7306 */ /* 0x000ea20000209000 */
[----:B------:R-:W-:Y:S01]  /*5970*/  SHF.L.U32 R93, R102, 0x3, RZ ;  /* 0x00000003665d7819 */ /* 0x000fe200000006ff */
[----:B------:R-:W-:-:S04]  /*5980*/  IMAD.MOV.U32 R98, RZ, RZ, RZ ;  /* 0x000000ffff627224 */ /* 0x000fc800078e00ff */
[----:B------:R-:W-:-:S05]  /*5990*/  IMAD R93, R104, R97, R93 ;  /* 0x00000061685d7224 */ /* 0x000fca00078e025d */
[----:B------:R-:W-:Y:S01]  /*59a0*/  IADD3 R93, PT, PT, R93, 0x100, RZ ;  /* 0x000001005d5d7810 */ /* 0x000fe20007ffe0ff */
[----:B--2---:R-:W2:Y:S02]  /*59b0*/  MUFU.RCP R94, R95 ;  /* 0x0000005f005e7308 */ /* 0x004ea40000001000 */
[----:B--2---:R-:W-:-:S06]  /*59c0*/  IADD3 R94, PT, PT, R94, 0xffffffe, RZ ;  /* 0x0ffffffe5e5e7810 */ /* 0x004fcc0007ffe0ff */
[----:B------:R-:W2:Y:S02]  /*59d0*/  F2I.FTZ.U32.TRUNC.NTZ R99, R94 ;  /* 0x0000005e00637305 */ /* 0x000ea4000021f000 */
[----:B--2---:R-:W-:-:S04]  /*59e0*/  IMAD.MOV R92, RZ, RZ, -R99 ;  /* 0x000000ffff5c7224 */ /* 0x004fc800078e0a63 */
[----:B------:R-:W-:-:S04]  /*59f0*/  IMAD R92, R92, R97, RZ ;  /* 0x000000615c5c7224 */ /* 0x000fc800078e02ff */
[----:B------:R-:W-:Y:S01]  /*5a00*/  IMAD.HI.U32 R92, R99, R92, R98 ;  /* 0x0000005c635c7227 */ /* 0x000fe200078e0062 */
[----:B------:R-:W-:-:S05]  /*5a10*/  MOV R99, RZ ;  /* 0x000000ff00637202 */ /* 0x000fca0000000f00 */
        /* <DEDUP_REMOVED lines=11> */
.L_x_53:
[----:B------:R-:W2:Y:S01]  /*5ad0*/  LDCU.64 UR4, c[0x0][0x420] ;  /* 0x00008400ff0477ac */ /* 0x000ea20008000a00 */
[----:B------:R-:W-:Y:S01]  /*5ae0*/  IMAD.MOV.U32 R97, RZ, RZ, R92 ;  /* 0x000000ffff617224 */ /* 0x000fe200078e005c */
[----:B------:R-:W-:Y:S01]  /*5af0*/  MOV R94, 0x5b30 ;  /* 0x00005b30005e7802 */ /* 0x000fe20000000f00 */
[----:B--2---:R-:W-:Y:S01]  /*5b00*/  IMAD.U32 R96, RZ, RZ, UR4 ;  /* 0x00000004ff607e24 */ /* 0x004fe2000f8e00ff */
[----:B------:R-:W-:Y:S02]  /*5b10*/  MOV R95, UR5 ;  /* 0x00000005005f7c02 */ /* 0x000fe40008000f00 */
[----:B-1---5:R-:W-:Y:S05]  /*5b20*/  CALL.REL.NOINC `($__internal_1_$__cuda_sm20_rem_u64) ;  /* 0x0000014000cc7944 */ /* 0x022fea0003c00000 */
.L_x_54:
[----:B------:R-:W-:Y:S05]  /*5b30*/  BSYNC.RECONVERGENT B0 ;  /* 0x0000000000007941 */ /* 0x000fea0003800200 */
.L_x_52:
[----:B------:R-:W2:Y:S01]  /*5b40*/  LDCU.64 UR4, c[0x0][0x420] ;  /* 0x00008400ff0477ac */ /* 0x000ea20008000a00 */
[--C-:B------:R-:W-:Y:S01]  /*5b50*/  SHF.R.U64 R94, R98, 0x3, R99.reuse ;  /* 0x00000003625e7819 */ /* 0x100fe20000001263 */
[C---:B------:R-:W-:Y:S01]  /*5b60*/  VIADD R92, R102.reuse, 0x20 ;  /* 0x00000020665c7836 */ /* 0x040fe20000000000 */
[----:B------:R-:W-:Y:S01]  /*5b70*/  SHF.R.U32.HI R93, RZ, 0x3, R99 ;  /* 0x00000003ff5d7819 */ /* 0x000fe20000011663 */
[----:B------:R-:W3:Y:S01]  /*5b80*/  LDCU UR8, c[0x0][0x384] ;  /* 0x00007080ff0877ac */ /* 0x000ee20008000800 */
[----:B------:R-:W-:Y:S01]  /*5b90*/  IMAD.WIDE R98, R102, 0x8, RZ ;  /* 0x0000000866627825 */ /* 0x000fe200078e02ff */
[----:B------:R-:W-:Y:S01]  /*5ba0*/  ISETP.LE.U32.AND P1, PT, R5, R94, PT ;  /* 0x0000005e0500720c */ /* 0x000fe20003f23070 */
[----:B------:R-:W-:Y:S01]  /*5bb0*/  BSSY.RECONVERGENT B0, `(.L_x_55) ;  /* 0x000003b000007945 */ /* 0x000fe20003800200 */
[----:B------:R-:W4:Y:S01]  /*5bc0*/  LDCU.64 UR6, c[0x0][0x428] ;  /* 0x00008500ff0677ac */ /* 0x000f220008000a00 */
[----:B--2---:R-:W-:Y:S02]  /*5bd0*/  IMAD.U32 R97, RZ, RZ, UR4 ;  /* 0x00000004ff617e24 */ /* 0x004fe4000f8e00ff */
[----:B------:R-:W-:Y:S01]  /*5be0*/  IMAD.U32 R95, RZ, RZ, UR5 ;  /* 0x00000005ff5f7e24 */ /* 0x000fe2000f8e00ff */
[----:B---3--:R-:W-:Y:S01]  /*5bf0*/  ISETP.LT.AND P0, PT, R92, UR8, !P0 ;  /* 0x000000085c007c0c */ /* 0x008fe2000c701270 */
[----:B-1----:R-:W-:-:S03]  /*5c00*/  IMAD.WIDE.U32 R100, R104, R97, R98 ;  /* 0x0000006168647225 */ /* 0x002fc600078e0062 */
[----:B------:R-:W-:Y:S01]  /*5c10*/  ISETP.LE.U32.AND.EX P1, PT, R4, R93, P0, P1 ;  /* 0x0000005d0400720c */ /* 0x000fe20000723110 */
[----:B------:R-:W-:Y:S01]  /*5c20*/  IMAD R92, R104, R95, RZ ;  /* 0x0000005f685c7224 */ /* 0x000fe200078e02ff */
[----:B------:R-:W-:-:S03]  /*5c30*/  IADD3 R114, P0, PT, R68, R100, RZ ;  /* 0x0000006444727210 */ /* 0x000fc60007f1e0ff */
[----:B------:R-:W-:-:S04]  /*5c40*/  IMAD.IADD R92, R101, 0x1, R92 ;  /* 0x00000001655c7824 */ /* 0x000fc800078e025c */
[----:B------:R-:W-:Y:S01]  /*5c50*/  IMAD.X R115, R69, 0x1, R92, P0 ;  /* 0x0000000145737824 */ /* 0x000fe200000e065c */
[----:B----4-:R-:W-:-:S04]  /*5c60*/  IADD3 R4, P0, PT, R100, UR6, RZ ;  /* 0x0000000664047c10 */ /* 0x010fc8000ff1e0ff */
[----:B------:R-:W-:Y:S01]  /*5c70*/  IADD3.X R5, PT, PT, R92, UR7, RZ, P0, !PT ;  /* 0x000000075c057c10 */ /* 0x000fe200087fe4ff */
[----:B------:R1:W-:Y:S03]  /*5c80*/  @P1 STG.E.64 desc[UR14][R114.64+0x100], R18 ;  /* 0x0001001272001986 */ /* 0x0003e6000c101b0e */
[----:B------:R-:W-:-:S04]  /*5c90*/  LOP3.LUT R92, R5, R95, RZ, 0xfc, !PT ;  /* 0x0000005f055c7212 */ /* 0x000fc800078efcff */
[----:B------:R-:W-:-:S13]  /*5ca0*/  ISETP.NE.U32.AND P0, PT, R92, RZ, PT ;  /* 0x000000ff5c00720c */ /* 0x000fda0003f05070 */
[----:B------:R-:W-:Y:S05]  /*5cb0*/  @P0 BRA `(.L_x_56) ;  /* 0x0000000000600947 */ /* 0x000fea0003800000 */
[----:B------:R-:W2:Y:S01]  /*5cc0*/  I2F.U32.RP R5, R97 ;  /* 0x0000006100057306 */ /* 0x000ea20000209000 */
[----:B------:R-:W-:Y:S01]  /*5cd0*/  IMAD R4, R104, R97, R98 ;  /* 0x0000006168047224 */ /* 0x000fe200078e0262 */
[----:B------:R-:W-:Y:S02]  /*5ce0*/  ISETP.NE.U32.AND P0, PT, R97, RZ, PT ;  /* 0x000000ff6100720c */ /* 0x000fe40003f05070 */
[----:B------:R-:W-:Y:S01]  /*5cf0*/  MOV R99, RZ ;  /* 0x000000ff00637202 */ /* 0x000fe20000000f00 */
[----:B------:R-:W-:-:S03]  /*5d00*/  VIADD R4, R4, UR6 ;  /* 0x0000000604047c36 */ /* 0x000fc60008000000 */
[----:B--2---:R-:W2:Y:S02]  /*5d10*/  MUFU.RCP R92, R5 ;  /* 0x00000005005c7308 */ /* 0x004ea40000001000 */
[----:B--2---:R-:W-:-:S06]  /*5d20*/  IADD3 R92, PT, PT, R92, 0xffffffe, RZ ;  /* 0x0ffffffe5c5c7810 */ /* 0x004fcc0007ffe0ff */
        /* <DEDUP_REMOVED lines=17> */
.L_x_56:
[----:B------:R-:W2:Y:S01]  /*5e40*/  LDCU.64 UR4, c[0x0][0x420] ;  /* 0x00008400ff0477ac */ /* 0x000ea20008000a00 */
[----:B------:R-:W-:Y:S01]  /*5e50*/  IMAD.MOV.U32 R92, RZ, RZ, R4 ;  /* 0x000000ffff5c7224 */ /* 0x000fe200078e0004 */
[----:B------:R-:W-:Y:S02]  /*5e60*/  MOV R93, R5 ;  /* 0x00000005005d7202 */ /* 0x000fe40000000f00 */
[----:B------:R-:W-:Y:S01]  /*5e70*/  MOV R98, 0x5eb0 ;  /* 0x00005eb000627802 */ /* 0x000fe20000000f00 */
[----:B--2---:R-:W-:Y:S01]  /*5e80*/  IMAD.U32 R100, RZ, RZ, UR4 ;  /* 0x00000004ff647e24 */ /* 0x004fe2000f8e00ff */
[----:B------:R-:W-:Y:S02]  /*5e90*/  MOV R97, UR5 ;  /* 0x0000000500617c02 */ /* 0x000fe40008000f00 */
[----:B-1---5:R-:W-:Y:S05]  /*5ea0*/  CALL.REL.NOINC `($__internal_0_$__cuda_sm20_div_u64) ;  /* 0x0000013800dc7944 */ /* 0x022fea0003c00000 */
[----:B------:R-:W1:Y:S01]  /*5eb0*/  LDCU.64 UR4, c[0x0][0x420] ;  /* 0x00008400ff0477ac */ /* 0x000e620008000a00 */
[----:B------:R-:W-:-:S04]  /*5ec0*/  IADD3 R18, P0, PT, RZ, -R93, RZ ;  /* 0x8000005dff127210 */ /* 0x000fc80007f1e0ff */
[----:B------:R-:W-:Y:S02]  /*5ed0*/  IADD3.X R92, PT, PT, RZ, ~R92, RZ, P0, !PT ;  /* 0x8000005cff5c7210 */ /* 0x000fe400007fe4ff */
[----:B-1----:R-:W-:Y:S02]  /*5ee0*/  MOV R97, UR4 ;  /* 0x0000000400617c02 */ /* 0x002fe40008000f00 */
[----:B------:R-:W-:-:S03]  /*5ef0*/  MOV R95, UR5 ;  /* 0x00000005005f7c02 */ /* 0x000fc60008000f00 */
[-C--:B------:R-:W-:Y:S02]  /*5f00*/  IMAD R19, R92, R97.reuse, RZ ;  /* 0x000000615c137224 */ /* 0x080fe400078e02ff */
[----:B------:R-:W-:-:S04]  /*5f10*/  IMAD.WIDE.U32 R4, R18, R97, R4 ;  /* 0x0000006112047225 */ /* 0x000fc800078e0004 */
[----:B------:R-:W-:Y:S01]  /*5f20*/  IMAD R18, R18, R95, R19 ;  /* 0x0000005f12127224 */ /* 0x000fe200078e0213 */
[----:B------:R-:W-:Y:S01]  /*5f30*/  MOV R92, R4 ;  /* 0x00000004005c7202 */ /* 0x000fe20000000f00 */
[----:B------:R-:W-:Y:S02]  /*5f40*/  IMAD.MOV.U32 R19, RZ, RZ, R93 ;  /* 0x000000ffff137224 */ /* 0x000fe400078e005d */
[----:B------:R-:W-:Y:S02]  /*5f50*/  IMAD.IADD R99, R18, 0x1, R5 ;  /* 0x0000000112637824 */ /* 0x000fe400078e0205 */
.L_x_57:
[----:B------:R-:W-:Y:S05]  /*5f60*/  BSYNC.RECONVERGENT B0 ;  /* 0x0000000000007941 */ /* 0x000fea0003800200 */
.L_x_55:
[----:B------:R-:W1:Y:S01]  /*5f70*/  LDC.64 R4, c[0x0][0x428] ;  /* 0x00010a00ff047b82 */ /* 0x000e620000000a00 */
[----:B------:R-:W2:Y:S01]  /*5f80*/  LDCU.64 UR4, c[0x0][0x380] ;  /* 0x00007000ff0477ac */ /* 0x000ea20008000a00 */
[----:B------:R-:W-:Y:S01]  /*5f90*/  IMAD.WIDE R100, R102, 0x8, RZ ;  /* 0x0000000866647825 */ /* 0x000fe200078e02ff */
[--C-:B------:R-:W-:Y:S01]  /*5fa0*/  SHF.R.U64 R92, R92, 0x3, R99.reuse ;  /* 0x000000035c5c7819 */ /* 0x100fe20000001263 */
[----:B------:R-:W-:Y:S01]  /*5fb0*/  BSSY.RECONVERGENT B0, `(.L_x_58) ;  /* 0x0000031000007945 */ /* 0x000fe20003800200 */
[----:B------:R-:W-:Y:S01]  /*5fc0*/  SHF.R.U32.HI R99, RZ, 0x3, R99 ;  /* 0x00000003ff637819 */ /* 0x000fe20000011663 */
[C---:B------:R-:W-:Y:S01]  /*5fd0*/  VIADD R18, R104.reuse, 0x1 ;  /* 0x0000000168127836 */ /* 0x040fe20000000000 */
[----:B------:R-:W-:Y:S01]  /*5fe0*/  ISETP.LE.U32.AND P2, PT, R19, R92, PT ;  /* 0x0000005c1300720c */ /* 0x000fe20003f43070 */
[----:B------:R-:W-:-:S04]  /*5ff0*/  IMAD.WIDE.U32 R100, R104, R97, R100 ;  /* 0x0000006168647225 */ /* 0x000fc800078e0064 */
[----:B------:R-:W-:Y:S01]  /*6000*/  IMAD R92, R104, R95, R101 ;  /* 0x0000005f685c7224 */ /* 0x000fe200078e0265 */
[----:B--2---:R-:W-:Y:S02]  /*6010*/  ISETP.GE.AND P0, PT, R18, UR4, PT ;  /* 0x0000000412007c0c */ /* 0x004fe4000bf06270 */
[----:B------:R-:W-:Y:S02]  /*6020*/  SHF.R.S32.HI R18, RZ, 0x1f, R19 ;  /* 0x0000001fff127819 */ /* 0x000fe40000011413 */
[----:B------:R-:W-:Y:S02]  /*6030*/  ISETP.LT.AND P3, PT, R102, UR5, !P0 ;  /* 0x0000000566007c0c */ /* 0x000fe4000c761270 */
[----:B-1----:R-:W-:Y:S02]  /*6040*/  IADD3 R93, P1, PT, R100, R4, RZ ;  /* 0x00000004645d7210 */ /* 0x002fe40007f3e0ff */
[----:B------:R-:W-:-:S03]  /*6050*/  ISETP.LE.U32.AND.EX P2, PT, R18, R99, P3, P2 ;  /* 0x000000631200720c */ /* 0x000fc60001f43120 */
[----:B------:R-:W-:Y:S01]  /*6060*/  IMAD.X R92, R92, 0x1, R5, P1 ;  /* 0x000000015c5c7824 */ /* 0x000fe200008e0605 */
[----:B------:R-:W-:-:S05]  /*6070*/  IADD3 R100, P1, PT, R68, R93, RZ ;  /* 0x0000005d44647210 */ /* 0x000fca0007f3e0ff */
[----:B------:R-:W-:Y:S01]  /*6080*/  IMAD.X R101, R69, 0x1, R92, P1 ;  /* 0x0000000145657824 */ /* 0x000fe200008e065c */
[----:B------:R-:W-:-:S04]  /*6090*/  IADD3 R98, P1, PT, R93, 0x100, RZ ;  /* 0x000001005d627810 */ /* 0x000fc80007f3e0ff */
[----:B------:R1:W-:Y:S01]  /*60a0*/  @P2 STG.E.64 desc[UR14][R100.64], R16 ;  /* 0x0000001064002986 */ /* 0x0003e2000c101b0e */
[----:B------:R-:W-:-:S05]  /*60b0*/  IMAD.X R92, RZ, RZ, R92, P1 ;  /* 0x000000ffff5c7224 */ /* 0x000fca00008e065c */
[----:B------:R-:W-:-:S04]  /*60c0*/  LOP3.LUT R95, R92, R95, RZ, 0xfc, !PT ;  /* 0x0000005f5c5f7212 */ /* 0x000fc800078efcff */
[----:B------:R-:W-:-:S13]  /*60d0*/  ISETP.NE.U32.AND P1, PT, R95, RZ, PT ;  /* 0x000000ff5f00720c */ /* 0x000fda0003f25070 */
[----:B------:R-:W-:Y:S05]  /*60e0*/  @P1 BRA `(.L_x_59) ;  /* 0x00000000005c1947 */ /* 0x000fea0003800000 */
[----:B------:R-:W2:Y:S01]  /*60f0*/  I2F.U32.RP R93, R97 ;  /* 0x00000061005d7306 */ /* 0x000ea20000209000 */
[----:B-1----:R-:W-:Y:S01]  /*6100*/  IMAD.SHL.U32 R16, R102, 0x8, RZ ;  /* 0x0000000866107824 */ /* 0x002fe200078e00ff */
[----:B------:R-:W-:Y:S01]  /*6110*/  MOV R94, RZ ;  /* 0x000000ff005e7202 */ /* 0x000fe20000000f00 */
[----:B------:R-:W-:Y:S02]  /*6120*/  IMAD.MOV.U32 R99, RZ, RZ, RZ ;  /* 0x000000ffff637224 */ /* 0x000fe400078e00ff */
[----:B------:R-:W-:-:S05]  /*6130*/  IMAD R17, R104, R97, R16 ;  /* 0x0000006168117224 */ /* 0x000fca00078e0210 */
[----:B------:R-:W-:Y:S01]  /*6140*/  IADD3 R4, PT, PT, R4, 0x100, R17 ;  /* 0x0000010004047810 */ /* 0x000fe20007ffe011 */
[----:B--2---:R-:W1:Y:S02]  /*6150*/  MUFU.RCP R92, R93 ;  /* 0x0000005d005c7308 */ /* 0x004e640000001000 */
[----:B-1----:R-:W-:-:S06]  /*6160*/  IADD3 R92, PT, PT, R92, 0xffffffe, RZ ;  /* 0x0ffffffe5c5c7810 */ /* 0x002fcc0007ffe0ff */
[----:B------:R-:W1:Y:S02]  /*6170*/  F2I.FTZ.U32.TRUNC.NTZ R95, R92 ;  /* 0x0000005c005f7305 */ /* 0x000e64000021f000 */
[----:B-1----:R-:W-:-:S05]  /*6180*/  IADD3 R5, PT, PT, RZ, -R95, RZ ;  /* 0x8000005fff057210 */ /* 0x002fca0007ffe0ff */
        /* <DEDUP_REMOVED lines=13> */
.L_x_59:
[----:B------:R-:W2:Y:S01]  /*6260*/  LDCU.64 UR4, c[0x0][0x420] ;  /* 0x00008400ff0477ac */ /* 0x000ea20008000a00 */
[----:B------:R-:W-:Y:S01]  /*6270*/  IMAD.MOV.U32 R97, RZ, RZ, R92 ;  /* 0x000000ffff617224 */ /* 0x000fe200078e005c */
[----:B------:R-:W-:Y:S01]  /*6280*/  MOV R94, 0x62c0 ;  /* 0x000062c0005e7802 */ /* 0x000fe20000000f00 */
[----:B--2---:R-:W-:Y:S01]  /*6290*/  IMAD.U32 R96, RZ, RZ, UR4 ;  /* 0x00000004ff607e24 */ /* 0x004fe2000f8e00ff */
[----:B------:R-:W-:Y:S02]  /*62a0*/  MOV R95, UR5 ;  /* 0x00000005005f7c02 */ /* 0x000fe40008000f00 */
[----:B-1---5:R-:W-:Y:S05]  /*62b0*/  CALL.REL.NOINC `($__internal_1_$__cuda_sm20_rem_u64) ;  /* 0x0000013800e87944 */ /* 0x022fea0003c00000 */
.L_x_60:
[----:B------:R-:W-:Y:S05]  /*62c0*/  BSYNC.RECONVERGENT B0 ;  /* 0x0000000000007941 */ /* 0x000fea0003800200 */
.L_x_58:
[----:B------:R-:W1:Y:S01]  /*62d0*/  LDCU.128 UR4, c[0x0][0x420] ;  /* 0x00008400ff0477ac */ /* 0x000e620008000c00 */
[----:B------:R-:W-:Y:S01]  /*62e0*/  VIADD R4, R102, 0x20 ;  /* 0x0000002066047836 */ /* 0x000fe20000000000 */
[--C-:B------:R-:W-:Y:S01]  /*62f0*/  SHF.R.U64 R16, R98, 0x3, R99.reuse ;  /* 0x0000000362107819 */ /* 0x100fe20000001263 */
[----:B------:R-:W-:Y:S01]  /*6300*/  IMAD.WIDE R92, R102, 0x8, RZ ;  /* 0x00000008665c7825 */ /* 0x000fe200078e02ff */
[----:B------:R-:W2:Y:S01]  /*6310*/  LDCU UR8, c[0x0][0x384] ;  /* 0x00007080ff0877ac */ /* 0x000ea20008000800 */
[----:B------:R-:W-:Y:S01]  /*6320*/  SHF.R.U32.HI R5, RZ, 0x3, R99 ;  /* 0x00000003ff057819 */ /* 0x000fe20000011663 */
[----:B------:R-:W-:Y:S01]  /*6330*/  BSSY.RECONVERGENT B0, `(.L_x_61) ;  /* 0x000003e000007945 */ /* 0x000fe20003800200 */
[----:B------:R-:W-:Y:S01]  /*6340*/  ISETP.LE.U32.AND P2, PT, R19, R16, PT ;  /* 0x000000101300720c */ /* 0x000fe20003f43070 */
[----:B-1----:R-:W-:Y:S02]  /*6350*/  IMAD.U32 R17, RZ, RZ, UR5 ;  /* 0x00000005ff117e24 */ /* 0x002fe4000f8e00ff */
[----:B------:R-:W-:Y:S01]  /*6360*/  IMAD.U32 R95, RZ, RZ, UR4 ;  /* 0x00000004ff5f7e24 */ /* 0x000fe2000f8e00ff */
[----:B--2---:R-:W-:Y:S01]  /*6370*/  ISETP.LT.AND P0, PT, R4, UR8, !P0 ;  /* 0x0000000804007c0c */ /* 0x004fe2000c701270 */
[----:B------:R-:W-:-:S02]  /*6380*/  IMAD R4, R104, R17, RZ ;  /* 0x0000001168047224 */ /* 0x000fc400078e02ff */
[----:B------:R-:W-:Y:S01]  /*6390*/  IMAD.WIDE.U32 R96, R104, R95, R92 ;  /* 0x0000005f68607225 */ /* 0x000fe200078e005c */
[----:B------:R-:W-:-:S03]  /*63a0*/  ISETP.LE.U32.AND.EX P2, PT, R18, R5, P0, P2 ;  /* 0x000000051200720c */ /* 0x000fc60000743120 */
[----:B------:R-:W-:Y:S01]  /*63b0*/  IMAD.IADD R4, R97, 0x1, R4 ;  /* 0x0000000161047824 */ /* 0x000fe200078e0204 */
[----:B------:R-:W-:-:S04]  /*63c0*/  IADD3 R96, P1, P0, R68, UR6, R96 ;  /* 0x0000000644607c10 */ /* 0x000fc8000f83e060 */
[----:B------:R-:W-:Y:S02]  /*63d0*/  IADD3.X R97, PT, PT, R69, UR7, R4, P1, P0 ;  /* 0x0000000745617c10 */ /* 0x000fe40008fe0404 */
[----:B------:R-:W-:-:S03]  /*63e0*/  IADD3 RZ, P1, P0, -R68, UR6, R96 ;  /* 0x0000000644ff7c10 */ /* 0x000fc6000f83e160 */
[----:B------:R1:W-:Y:S01]  /*63f0*/  @P2 STG.E.64 desc[UR14][R96.64+0x100], R14 ;  /* 0x0001000e60002986 */ /* 0x0003e2000c101b0e */
[----:B------:R-:W-:-:S04]  /*6400*/  IADD3.X R4, PT, PT, ~R69, UR7, R97, P1, P0 ;  /* 0x0000000745047c10 */ /* 0x000fc80008fe0561 */
[----:B------:R-:W-:-:S04]  /*6410*/  LOP3.LUT R4, R4, R17, RZ, 0xfc, !PT ;  /* 0x0000001104047212 */ /* 0x000fc800078efcff */
[----:B------:R-:W-:-:S13]  /*6420*/  ISETP.NE.U32.AND P0, PT, R4, RZ, PT ;  /* 0x000000ff0400720c */ /* 0x000fda0003f05070 */
[----:B------:R-:W-:Y:S05]  /*6430*/  @P0 BRA `(.L_x_62) ;  /* 0x0000000000640947 */ /* 0x000fea0003800000 */
[----:B------:R-:W1:Y:S01]  /*6440*/  I2F.U32.RP R16, R95 ;  /* 0x0000005f00107306 */ /* 0x000e620000209000 */
[----:B------:R-:W-:Y:S01]  /*6450*/  IMAD R5, R104, R95, R92 ;  /* 0x0000005f68057224 */ /* 0x000fe200078e025c */
[----:B------:R-:W-:Y:S01]  /*6460*/  ISETP.NE.U32.AND P0, PT, R95, RZ, PT ;  /* 0x000000ff5f00720c */ /* 0x000fe20003f05070 */
[----:B------:R-:W-:Y:S02]  /*6470*/  IMAD.MOV.U32 R18, RZ, RZ, RZ ;  /* 0x000000ffff127224 */ /* 0x000fe400078e00ff */
[----:B------:R-:W-:Y:S01]  /*6480*/  IMAD.MOV.U32 R93, RZ, RZ, RZ ;  /* 0x000000ffff5d7224 */ /* 0x000fe200078e00ff */
[----:B------:R-:W-:Y:S02]  /*6490*/  IADD3 R5, PT, PT, R68, UR6, R5 ;  /* 0x0000000644057c10 */ /* 0x000fe4000fffe005 */
[----:B-1----:R-:W1:Y:S02]  /*64a0*/  MUFU.RCP R14, R16 ;  /* 0x00000010000e7308 */ /* 0x002e640000001000 */
[----:B-1----:R-:W-:-:S06]  /*64b0*/  IADD3 R14, PT, PT, R14, 0xffffffe, RZ ;  /* 0x0ffffffe0e0e7810 */ /* 0x002fcc0007ffe0ff */
[----:B------:R-:W1:Y:S02]  /*64c0*/  F2I.FTZ.U32.TRUNC.NTZ R19, R14 ;  /* 0x0000000e00137305 */ /* 0x000e64000021f000 */
[----:B-1----:R-:W-:-:S05]  /*64d0*/  IADD3 R4, PT, PT, RZ, -R19, RZ ;  /* 0x80000013ff047210 */ /* 0x002fca0007ffe0ff */
[----:B------:R-:W-:Y:S01]  /*64e0*/  IMAD R15, R4, R95, RZ ;  /* 0x0000005f040f7224 */ /* 0x000fe200078e02ff */
[----:B------:R-:W-:-:S03]  /*64f0*/  IADD3 R4, PT, PT, -R68, UR6, R5 ;  /* 0x0000000644047c10 */ /* 0x000fc6000fffe105 */
        /* <DEDUP_REMOVED lines=13> */
.L_x_62:
[----:B------:R-:W2:Y:S01]  /*65d0*/  LDCU.64 UR4, c[0x0][0x420] ;  /* 0x00008400ff0477ac */ /* 0x000ea20008000a00 */
[----:B------:R-:W-:Y:S02]  /*65e0*/  IADD3 R4, P1, P0, -R68, UR6, R96 ;  /* 0x0000000644047c10 */ /* 0x000fe4000f83e160 */
[----:B------:R-:W-:Y:S02]  /*65f0*/  MOV R98, 0x6660 ;  /* 0x0000666000627802 */ /* 0x000fe40000000f00 */
[----:B------:R-:W-:Y:S02]  /*6600*/  IADD3.X R5, PT, PT, ~R69, UR7, R97, P1, P0 ;  /* 0x0000000745057c10 */ /* 0x000fe40008fe0561 */
[----:B------:R-:W-:-:S03]  /*6610*/  MOV R92, R4 ;  /* 0x00000004005c7202 */ /* 0x000fc60000000f00 */
[----:B------:R-:W-:Y:S02]  /*6620*/  IMAD.MOV.U32 R93, RZ, RZ, R5 ;  /* 0x000000ffff5d7224 */ /* 0x000fe400078e0005 */
[----:B--2---:R-:W-:Y:S02]  /*6630*/  IMAD.U32 R100, RZ, RZ, UR4 ;  /* 0x00000004ff647e24 */ /* 0x004fe4000f8e00ff */
[----:B-1----:R-:W-:Y:S02]  /*6640*/  IMAD.U32 R97, RZ, RZ, UR5 ;  /* 0x00000005ff617e24 */ /* 0x002fe4000f8e00ff */
[----:B-----5:R-:W-:Y:S05]  /*6650*/  CALL.REL.NOINC `($__internal_0_$__cuda_sm20_div_u64) ;  /* 0x0000013000f07944 */ /* 0x020fea0003c00000 */
        /* <DEDUP_REMOVED lines=11> */
.L_x_63:
[----:B------:R-:W-:Y:S05]  /*6710*/  BSYNC.RECONVERGENT B0 ;  /* 0x0000000000007941 */ /* 0x000fea0003800200 */
.L_x_61:
        /* <DEDUP_REMOVED lines=14> */
[----:B------:R-:W-:Y:S02]  /*6800*/  ISETP.LE.U32.AND.EX P3, PT, R14, R93, P4, P3 ;  /* 0x0000005d0e00720c */ /* 0x000fe40002763130 */
[----:B------:R-:W-:-:S04]  /*6810*/  IADD3 R19, P2, PT, R4, R19, RZ ;  /* 0x0000001304137210 */ /* 0x000fc80007f5e0ff */
[----:B------:R-:W-:Y:S02]  /*6820*/  IADD3.X R16, PT, PT, R5, R16, R5, P2, P1 ;  /* 0x0000001005107210 */ /* 0x000fe400017e2405 */
        /* <DEDUP_REMOVED lines=8> */
[----:B------:R-:W1:Y:S01]  /*68b0*/  I2F.U32.RP R16, R95 ;  /* 0x0000005f00107306 */ /* 0x000e620000209000 */
[----:B------:R-:W-:Y:S02]  /*68c0*/  IMAD R5, R104, R95, R100 ;  /* 0x0000005f68057224 */ /* 0x000fe400078e0264 */
[----:B------:R-:W-:Y:S02]  /*68d0*/  IMAD.MOV.U32 R18, RZ, RZ, RZ ;  /* 0x000000ffff127224 */ /* 0x000fe400078e00ff */
[----:B------:R-:W-:Y:S01]  /*68e0*/  IMAD.MOV.U32 R99, RZ, RZ, RZ ;  /* 0x000000ffff637224 */ /* 0x000fe200078e00ff */
[----:B------:R-:W-:-:S04]  /*68f0*/  IADD3 R5, PT, PT, R4, 0x100, R5 ;  /* 0x0000010004057810 */ /* 0x000fc80007ffe005 */
[----:B------:R-:W-:Y:S01]  /*6900*/  IADD3 R5, PT, PT, R5, R4, RZ ;  /* 0x0000000405057210 */ /* 0x000fe20007ffe0ff */
[----:B-1----:R-:W1:Y:S02]  /*6910*/  MUFU.RCP R13, R16 ;  /* 0x00000010000d7308 */ /* 0x002e640000001000 */
        /* <DEDUP_REMOVED lines=16> */
.L_x_65:
[----:B------:R-:W2:Y:S01]  /*6a20*/  LDCU.64 UR4, c[0x0][0x420] ;  /* 0x00008400ff0477ac */ /* 0x000ea20008000a00 */
[----:B------:R-:W-:Y:S01]  /*6a30*/  MOV R94, 0x6a70 ;  /* 0x00006a70005e7802 */ /* 0x000fe20000000f00 */
[----:B--2---:R-:W-:Y:S01]  /*6a40*/  IMAD.U32 R96, RZ, RZ, UR4 ;  /* 0x00000004ff607e24 */ /* 0x004fe2000f8e00ff */
[----:B------:R-:W-:Y:S02]  /*6a50*/  MOV R95, UR5 ;  /* 0x00000005005f7c02 */ /* 0x000fe40008000f00 */
[----:B-1---5:R-:W-:Y:S05]  /*6a60*/  CALL.REL.NOINC `($__internal_1_$__cuda_sm20_rem_u64) ;  /* 0x0000013000fc7944 */ /* 0x022fea0003c00000 */
.L_x_66:
[----:B------:R-:W-:Y:S05]  /*6a70*/  BSYNC.RECONVERGENT B0 ;  /* 0x0000000000007941 */ /* 0x000fea0003800200 */
.L_x_64:
[----:B------:R-:W1:Y:S01]  /*6a80*/  LDCU.128 UR4, c[0x0][0x420] ;  /* 0x00008400ff0477ac */ /* 0x000e620008000c00 */
[----:B------:R-:W-:Y:S01]  /*6a90*/  IMAD.WIDE R92, R102, 0x8, RZ ;  /* 0x00000008665c7825 */ /* 0x000fe200078e02ff */
[--C-:B------:R-:W-:Y:S01]  /*6aa0*/  SHF.R.U64 R12, R98, 0x3, R99.reuse ;  /* 0x00000003620c7819 */ /* 0x100fe20000001263 */
[----:B------:R-:W-:Y:S01]  /*6ab0*/  BSSY.RECONVERGENT B0, `(.L_x_67) ;  /* 0x0000044000007945 */ /* 0x000fe20003800200 */
[----:B------:R-:W2:Y:S01]  /*6ac0*/  LDCU UR8, c[0x0][0x384] ;  /* 0x00007080ff0877ac */ /* 0x000ea20008000800 */
[----:B------:R-:W-:Y:S01]  /*6ad0*/  VIADD R5, R102, 0x20 ;  /* 0x0000002066057836 */ /* 0x000fe20000000000 */
[----:B------:R-:W-:Y:S02]  /*6ae0*/  ISETP.LE.U32.AND P1, PT, R15, R12, PT ;  /* 0x0000000c0f00720c */ /* 0x000fe40003f23070 */
[----:B------:R-:W-:Y:S01]  /*6af0*/  SHF.R.U32.HI R19, RZ, 0x3, R99 ;  /* 0x00000003ff137819 */ /* 0x000fe20000011663 */
[----:B-1----:R-:W-:Y:S02]  /*6b00*/  IMAD.U32 R13, RZ, RZ, UR5 ;  /* 0x00000005ff0d7e24 */ /* 0x002fe4000f8e00ff */
[----:B------:R-:W-:-:S02]  /*6b10*/  IMAD.U32 R17, RZ, RZ, UR4 ;  /* 0x00000004ff117e24 */ /* 0x000fc4000f8e00ff */
[C---:B------:R-:W-:Y:S01]  /*6b20*/  IMAD R4, R104.reuse, R13, RZ ;  /* 0x0000000d68047224 */ /* 0x040fe200078e02ff */
[----:B--2---:R-:W-:Y:S01]  /*6b30*/  ISETP.LT.AND P3, PT, R5, UR8, !P0 ;  /* 0x0000000805007c0c */ /* 0x004fe2000c761270 */
[----:B------:R-:W-:-:S03]  /*6b40*/  IMAD.WIDE.U32 R94, R104, R17, R92 ;  /* 0x00000011685e7225 */ /* 0x000fc600078e005c */
[----:B------:R-:W-:Y:S01]  /*6b50*/  ISETP.LE.U32.AND.EX P1, PT, R14, R19, P3, P1 ;  /* 0x000000130e00720c */ /* 0x000fe20001f23110 */
[----:B------:R-:W-:Y:S01]  /*6b60*/  IMAD.IADD R12, R95, 0x1, R4 ;  /* 0x000000015f0c7824 */ /* 0x000fe200078e0204 */
[----:B------:R-:W-:-:S04]  /*6b70*/  IADD3 R4, P2, P0, R68, UR6, R94 ;  /* 0x0000000644047c10 */ /* 0x000fc8000f85e05e */
[----:B------:R-:W-:Y:S02]  /*6b80*/  IADD3.X R12, PT, PT, R69, UR7, R12, P2, P0 ;  /* 0x00000007450c7c10 */ /* 0x000fe400097e040c */
[----:B------:R-:W-:-:S04]  /*6b90*/  IADD3 R14, P0, PT, R4, UR6, RZ ;  /* 0x00000006040e7c10 */ /* 0x000fc8000ff1e0ff */
[----:B------:R-:W-:Y:S02]  /*6ba0*/  IADD3.X R15, PT, PT, R12, UR7, RZ, P0, !PT ;  /* 0x000000070c0f7c10 */ /* 0x000fe400087fe4ff */
[----:B------:R-:W-:-:S03]  /*6bb0*/  IADD3 RZ, P2, P0, -R68, UR6, R14 ;  /* 0x0000000644ff7c10 */ /* 0x000fc6000f85e10e */
[----:B------:R1:W-:Y:S01]  /*6bc0*/  @P1 STG.E.64 desc[UR14][R14.64+0x100], R10 ;  /* 0x0001000a0e001986 */ /* 0x0003e2000c101b0e */
[----:B------:R-:W-:-:S04]  /*6bd0*/  IADD3.X R4, PT, PT, ~R69, UR7, R15, P2, P0 ;  /* 0x0000000745047c10 */ /* 0x000fc800097e050f */
[----:B------:R-:W-:-:S04]  /*6be0*/  LOP3.LUT R4, R4, R13, RZ, 0xfc, !PT ;  /* 0x0000000d04047212 */ /* 0x000fc800078efcff */
[----:B------:R-:W-:-:S13]  /*6bf0*/  ISETP.NE.U32.AND P0, PT, R4, RZ, PT ;  /* 0x000000ff0400720c */ /* 0x000fda0003f05070 */
[----:B------:R-:W-:Y:S05]  /*6c00*/  @P0 BRA `(.L_x_68) ;  /* 0x0000000000680947 */ /* 0x000fea0003800000 */
[----:B------:R-:W2:Y:S01]  /*6c10*/  I2F.U32.RP R12, R17 ;  /* 0x00000011000c7306 */ /* 0x000ea20000209000 */
[----:B------:R-:W-:Y:S01]  /*6c20*/  IMAD R5, R104, R17, R92 ;  /* 0x0000001168057224 */ /* 0x000fe200078e025c */
[----:B------:R-:W-:Y:S01]  /*6c30*/  ISETP.NE.U32.AND P0, PT, R17, RZ, PT ;  /* 0x000000ff1100720c */ /* 0x000fe20003f05070 */
[----:B-1----:R-:W-:Y:S01]  /*6c40*/  IMAD.MOV.U32 R14, RZ, RZ, RZ ;  /* 0x000000ffff0e7224 */ /* 0x002fe200078e00ff */
[----:B------:R-:W-:Y:S02]  /*6c50*/  MOV R19, RZ ;  /* 0x000000ff00137202 */ /* 0x000fe40000000f00 */
[----:B------:R-:W-:-:S04]  /*6c60*/  IADD3 R5, PT, PT, R68, UR6, R5 ;  /* 0x0000000644057c10 */ /* 0x000fc8000fffe005 */
[----:B------:R-:W-:Y:S01]  /*6c70*/  IADD3 R5, PT, PT, R5, UR6, RZ ;  /* 0x0000000605057c10 */ /* 0x000fe2000fffe0ff */
[----:B--2---:R-:W1:Y:S02]  /*6c80*/  MUFU.RCP R10, R12 ;  /* 0x0000000c000a7308 */ /* 0x004e640000001000 */
[----:B-1----:R-:W-:-:S06]  /*6c90*/  VIADD R10, R10, 0xffffffe ;  /* 0x0ffffffe0a0a7836 */ /* 0x002fcc0000000000 */
[----:B------:R-:W1:Y:S02]  /*6ca0*/  F2I.FTZ.U32.TRUNC.NTZ R15, R10 ;  /* 0x0000000a000f7305 */ /* 0x000e64000021f000 */
[----:B-1----:R-:W-:-:S04]  /*6cb0*/  IMAD.MOV R4, RZ, RZ, -R15 ;  /* 0x000000ffff047224 */ /* 0x002fc800078e0a0f */
        /* <DEDUP_REMOVED lines=15> */
.L_x_68:
[----:B------:R-:W2:Y:S01]  /*6db0*/  LDCU.64 UR4, c[0x0][0x420] ;  /* 0x00008400ff0477ac */ /* 0x000ea20008000a00 */
[----:B------:R-:W-:Y:S02]  /*6dc0*/  IADD3 R4, P1, P0, -R68, UR6, R14 ;  /* 0x0000000644047c10 */ /* 0x000fe4000f83e10e */
[----:B------:R-:W-:Y:S02]  /*6dd0*/  MOV R98, 0x6e40 ;  /* 0x00006e4000627802 */ /* 0x000fe40000000f00 */
[----:B------:R-:W-:Y:S02]  /*6de0*/  IADD3.X R5, PT, PT, ~R69, UR7, R15, P1, P0 ;  /* 0x0000000745057c10 */ /* 0x000fe40008fe050f */
[----:B------:R-:W-:-:S03]  /*6df0*/  MOV R92, R4 ;  /* 0x00000004005c7202 */ /* 0x000fc60000000f00 */
[----:B------:R-:W-:Y:S02]  /*6e00*/  IMAD.MOV.U32 R93, RZ, RZ, R5 ;  /* 0x000000ffff5d7224 */ /* 0x000fe400078e0005 */
[----:B--2---:R-:W-:Y:S02]  /*6e10*/  IMAD.U32 R100, RZ, RZ, UR4 ;  /* 0x00000004ff647e24 */ /* 0x004fe4000f8e00ff */
[----:B------:R-:W-:Y:S02]  /*6e20*/  IMAD.U32 R97, RZ, RZ, UR5 ;  /* 0x00000005ff617e24 */ /* 0x000fe4000f8e00ff */
        /* <DEDUP_REMOVED lines=12> */
.L_x_69:
[----:B------:R-:W-:Y:S05]  /*6ef0*/  BSYNC.RECONVERGENT B0 ;  /* 0x0000000000007941 */ /* 0x000fea0003800200 */
.L_x_67:
        /* <DEDUP_REMOVED lines=8> */
[----:B------:R-:W-:Y:S01]  /*6f80*/  IMAD.WIDE.U32 R94, R104, R17, R92 ;  /* 0x00000011685e7225 */ /* 0x000fe200078e005c */
[----:B------:R-:W-:Y:S02]  /*6f90*/  SHF.R.S32.HI R10, RZ, 0x1f, R11 ;  /* 0x0000001fff0a7819 */ /* 0x000fe4000001140b */
[----:B--2---:R-:W-:Y:S01]  /*6fa0*/  ISETP.GE.AND P0, PT, R12, UR4, PT ;  /* 0x000000040c007c0c */ /* 0x004fe2000bf06270 */
[----:B------:R-:W-:-:S03]  /*6fb0*/  IMAD R12, R104, R13, R95 ;  /* 0x0000000d680c7224 */ /* 0x000fc600078e025f */
[----:B------:R-:W-:Y:S02]  /*6fc0*/  ISETP.LT.AND P4, PT, R102, UR5, !P0 ;  /* 0x0000000566007c0c */ /* 0x000fe4000c781270 */
[----:B-1----:R-:W-:Y:S02]  /*6fd0*/  IADD3 R15, P2, PT, R94, R4, RZ ;  /* 0x000000045e0f7210 */ /* 0x002fe40007f5e0ff */
[----:B------:R-:W-:Y:S02]  /*6fe0*/  ISETP.LE.U32.AND.EX P3, PT, R10, R19, P4, P3 ;  /* 0x000000130a00720c */ /* 0x000fe40002763130 */
[----:B------:R-:W-:-:S04]  /*6ff0*/  IADD3 R15, P1, PT, R4, R15, RZ ;  /* 0x0000000f040f7210 */ /* 0x000fc80007f3e0ff */
[----:B------:R-:W-:Y:S02]  /*7000*/  IADD3.X R12, PT, PT, R5, R12, R5, P1, P2 ;  /* 0x0000000c050c7210 */ /* 0x000fe40000fe4405 */
[----:B------:R-:W-:-:S05]  /*7010*/  IADD3 R15, P1, PT, R15, R4, RZ ;  /* 0x000000040f0f7210 */ /* 0x000fca0007f3e0ff */
        /* <DEDUP_REMOVED lines=14> */
[----:B------:R-:W-:Y:S01]  /*7100*/  LEA R5, R4, R5, 0x1 ;  /* 0x0000000504057211 */ /* 0x000fe200078e08ff */
        /* <DEDUP_REMOVED lines=17> */
.L_x_71:
[----:B------:R-:W2:Y:S01]  /*7220*/  LDCU.64 UR4, c[0x0][0x420] ;  /* 0x00008400ff0477ac */ /* 0x000ea20008000a00 */
[----:B------:R-:W-:Y:S01]  /*7230*/  MOV R94, 0x7270 ;  /* 0x00007270005e7802 */ /* 0x000fe20000000f00 */
[----:B--2---:R-:W-:Y:S01]  /*7240*/  IMAD.U32 R96, RZ, RZ, UR4 ;  /* 0x00000004ff607e24 */ /* 0x004fe2000f8e00ff */
[----:B------:R-:W-:Y:S02]  /*7250*/  MOV R95, UR5 ;  /* 0x00000005005f7c02 */ /* 0x000fe40008000f00 */
[----:B-1---5:R-:W-:Y:S05]  /*7260*/  CALL.REL.NOINC `($__internal_1_$__cuda_sm20_rem_u64) ;  /* 0x0000012800fc7944 */ /* 0x022fea0003c00000 */
.L_x_72:
[----:B------:R-:W-:Y:S05]  /*7270*/  BSYNC.RECONVERGENT B0 ;  /* 0x0000000000007941 */ /* 0x000fea0003800200 */
.L_x_70:
[----:B------:R-:W1:Y:S01]  /*7280*/  LDC.64 R4, c[0x0][0x420] ;  /* 0x00010800ff047b82 */ /* 0x000e620000000a00 */
[----:B------:R-:W2:Y:S01]  /*7290*/  LDCU UR9, c[0x0][0x384] ;  /* 0x00007080ff0977ac */ /* 0x000ea20008000800 */
[----:B------:R-:W-:Y:S01]  /*72a0*/  IMAD.WIDE R14, R102, 0x8, RZ ;  /* 0x00000008660e7825 */ /* 0x000fe200078e02ff */
[--C-:B------:R-:W-:Y:S02]  /*72b0*/  SHF.R.U64 R12, R98, 0x3, R99.reuse ;  /* 0x00000003620c7819 */ /* 0x100fe40000001263 */
[----:B------:R-:W-:Y:S02]  /*72c0*/  SHF.R.U32.HI R13, RZ, 0x3, R99 ;  /* 0x00000003ff0d7819 */ /* 0x000fe40000011663 */
[----:B------:R-:W-:Y:S01]  /*72d0*/  ISETP.LE.U32.AND P1, PT, R11, R12, PT ;  /* 0x0000000c0b00720c */ /* 0x000fe20003f23070 */
[----:B------:R-:W3:Y:S01]  /*72e0*/  LDC.64 R8, c[0x0][0x428] ;  /* 0x00010a00ff087b82 */ /* 0x000ee20000000a00 */
[----:B-1----:R-:W-:-:S04]  /*72f0*/  IMAD.WIDE.U32 R14, R104, R4, R14 ;  /* 0x00000004680e7225 */ /* 0x002fc800078e000e */
[----:B------:R-:W-:Y:S02]  /*7300*/  VIADD R4, R102, 0x20 ;  /* 0x0000002066047836 */ /* 0x000fe40000000000 */
[----:B------:R-:W-:-:S03]  /*7310*/  IMAD R12, R104, R5, R15 ;  /* 0x00000005680c7224 */ /* 0x000fc600078e020f */
[----:B--2---:R-:W-:Y:S02]  /*7320*/  ISETP.LT.AND P3, PT, R4, UR9, !P0 ;  /* 0x0000000904007c0c */ /* 0x004fe4000c761270 */
[----:B---3--:R-:W-:Y:S02]  /*7330*/  IADD3 R11, P2, P0, R68, R8, R14 ;  /* 0x00000008440b7210 */ /* 0x008fe4000785e00e */
[----:B------:R-:W-:Y:S02]  /*7340*/  ISETP.LE.U32.AND.EX P3, PT, R10, R13, P3, P1 ;  /* 0x0000000d0a00720c */ /* 0x000fe40001f63110 */
[C---:B------:R-:W-:Y:S02]  /*7350*/  IADD3 R11, P1, PT, R8.reuse, R11, RZ ;  /* 0x0000000b080b7210 */ /* 0x040fe40007f3e0ff */
[----:B------:R-:W-:Y:S02]  /*7360*/  IADD3.X R12, PT, PT, R69, R9, R12, P2, P0 ;  /* 0x00000009450c7210 */ /* 0x000fe400017e040c */
[----:B------:R-:W-:-:S04]  /*7370*/  IADD3 R8, P0, PT, R8, R11, RZ ;  /* 0x0000000b08087210 */ /* 0x000fc80007f1e0ff */
[----:B------:R-:W-:-:S05]  /*7380*/  IADD3.X R9, PT, PT, R9, R9, R12, P0, P1 ;  /* 0x0000000909097210 */ /* 0x000fca00007e240c */
[----:B------:R1:W-:Y:S04]  /*7390*/  @P3 STG.E.64 desc[UR14][R8.64+0x100], R6 ;  /* 0x0001000608003986 */ /* 0x0003e8000c101b0e */
.L_x_48:
[----:B------:R-:W-:Y:S05]  /*73a0*/  BSYNC.RECONVERGENT B1 ;  /* 0x0000000000017941 */ /* 0x000fea0003800200 */
.L_x_46:
[----:B------:R-:W4:Y:S01]  /*73b0*/  S2UR UR4, SR_CTAID.Y ;  /* 0x00000000000479c3 */ /* 0x000f220000002600 */
[----:B------:R-:W2:Y:S01]  /*73c0*/  LDCU UR6, c[0x0][0x398] ;  /* 0x00007300ff0677ac */ /* 0x000ea20008000800 */
[----:B------:R-:W-:Y:S01]  /*73d0*/  IADD3 R112, P0, PT, R72, R112, RZ ;  /* 0x0000007048707210 */ /* 0x000fe20007f1e0ff */
[----:B------:R-:W-:Y:S01]  /*73e0*/  BSSY.RECONVERGENT B1, `(.L_x_73) ;  /* 0x00001ac000017945 */ /* 0x000fe20003800200 */
[----:B-1-3--:R-:W-:Y:S01]  /*73f0*/  VIADD R7, R104, 0x8 ;  /* 0x0000000868077836 */ /* 0x00afe20000000000 */
[----:B------:R-:W-:Y:S01]  /*7400*/  UMOV UR5, 0xffffffff ;  /* 0xffffffff00057882 */ /* 0x000fe20000000000 */
[----:B------:R-:W-:Y:S02]  /*7410*/  IADD3.X R113, PT, PT, R73, R105, RZ, P0, !PT ;  /* 0x0000006949717210 */ /* 0x000fe400007fe4ff */
[----:B------:R-:W1:Y:S01]  /*7420*/  S2UR UR7, SR_CTAID.X ;  /* 0x00000000000779c3 */ /* 0x000e620000002500 */
[----:B--2---:R-:W-:Y:S02]  /*7430*/  USHF.L.U32 UR5, UR5, UR6, URZ ;  /* 0x0000000605057299 */ /* 0x004fe400080006ff */
[----:B----4-:R-:W-:-:S02]  /*7440*/  USHF.L.U32 UR4, UR4, UR6, URZ ;  /* 0x0000000604047299 */ /* 0x010fc400080006ff */
[----:B-1----:R-:W-:Y:S02]  /*7450*/  ULOP3.LUT UR5, UR7, UR5, URZ, 0x30, !UPT ;  /* 0x0000000507057292 */ /* 0x002fe4000f8e30ff */
[----:B------:R-:W-:Y:S02]  /*7460*/  USHF.R.U32.HI UR6, URZ, UR6, UR7 ;  /* 0x00000006ff067299 */ /* 0x000fe40008011607 */
[----:B------:R-:W-:Y:S02]  /*7470*/  UIADD3 UR4, UPT, UPT, UR4, UR5, URZ ;  /* 0x0000000504047290 */ /* 0x000fe4000fffe0ff */
[----:B------:R-:W-:Y:S02]  /*7480*/  ULEA UR6, UR6, 0x80, 0x7 ;  /* 0x0000008006067891 */ /* 0x000fe4000f8e38ff */
[----:B------:R-:W-:-:S04]  /*7490*/  USHF.L.U32 UR4, UR4, 0x6, URZ ;  /* 0x0000000604047899 */ /* 0x000fc800080006ff */
[----:B------:R-:W-:-:S09]  /*74a0*/  UISETP.GT.AND UP0, UPT, UR6, UR4, UPT ;  /* 0x000000040600728c */ /* 0x000fd2000bf04270 */
[----:B------:R-:W-:Y:S05]  /*74b0*/  BRA.U !UP0, `(.L_x_74) ;  /* 0x0000001508f87547 */ /* 0x000fea000b800000 */
[----:B------:R-:W-:Y:S01]  /*74c0*/  IADD3 R10, P0, PT, -R2, R112, RZ ;  /* 0x00000070020a7210 */ /* 0x000fe20007f1e1ff */
[----:B------:R-:W-:Y:S04]  /*74d0*/  BSSY.RECONVERGENT B0, `(.L_x_75) ;  /* 0x0000029000007945 */ /* 0x000fe80003800200 */
[----:B------:R-:W-:-:S05]  /*74e0*/  IMAD.X R11, R113, 0x1, ~R3, P0 ;  /* 0x00000001710b7824 */ /* 0x000fca00000e0e03 */
[----:B------:R-:W-:-:S04]  /*74f0*/  LOP3.LUT R5, R11, R90, RZ, 0xfc, !PT ;  /* 0x0000005a0b057212 */ /* 0x000fc800078efcff */
[----:B------:R-:W-:-:S13]  /*7500*/  ISETP.NE.U32.AND P0, PT, R5, RZ, PT ;  /* 0x000000ff0500720c */ /* 0x000fda0003f05070 */
[----:B------:R-:W-:Y:S05]  /*7510*/  @P0 BRA `(.L_x_76) ;  /* 0x0000000000580947 */ /* 0x000fea0003800000 */
[----:B------:R-:W1:Y:S01]  /*7520*/  I2F.U32.RP R12, R91 ;  /* 0x0000005b000c7306 */ /* 0x000e620000209000 */
[----:B------:R-:W-:-:S07]  /*7530*/  ISETP.NE.U32.AND P0, PT, R91, RZ, PT ;  /* 0x000000ff5b00720c */ /* 0x000fce0003f05070 */
[----:B-1----:R-:W1:Y:S02]  /*7540*/  MUFU.RCP R8, R12 ;  /* 0x0000000c00087308 */ /* 0x002e640000001000 */
[----:B-1----:R-:W-:-:S06]  /*7550*/  IADD3 R8, PT, PT, R8, 0xffffffe, RZ ;  /* 0x0ffffffe08087810 */ /* 0x002fcc0007ffe0ff */
[----:B------:R-:W1:Y:S02]  /*7560*/  F2I.FTZ.U32.TRUNC.NTZ R9, R8 ;  /* 0x0000000800097305 */ /* 0x000e64000021f000 */
[----:B-1----:R-:W-:Y:S01]  /*7570*/  IADD3 R5, PT, PT, RZ, -R9, RZ ;  /* 0x80000009ff057210 */ /* 0x002fe20007ffe0ff */
[----:B------:R-:W-:-:S04]  /*7580*/  IMAD.MOV.U32 R8, RZ, RZ, RZ ;  /* 0x000000ffff087224 */ /* 0x000fc800078e00ff */
        /* <DEDUP_REMOVED lines=15> */
.L_x_76:
[----:B------:R-:W-:Y:S01]  /*7680*/  IMAD.MOV.U32 R92, RZ, RZ, R10 ;  /* 0x000000ffff5c7224 */ /* 0x000fe200078e000a */
[----:B------:R-:W-:Y:S01]  /*7690*/  MOV R100, R91 ;  /* 0x0000005b00647202 */ /* 0x000fe20000000f00 */
[----:B------:R-:W-:Y:S01]  /*76a0*/  IMAD.MOV.U32 R93, RZ, RZ, R11 ;  /* 0x000000ffff5d7224 */ /* 0x000fe200078e000b */
[----:B------:R-:W-:Y:S02]  /*76b0*/  MOV R97, R90 ;  /* 0x0000005a00617202 */ /* 0x000fe40000000f00 */
[----:B------:R-:W-:Y:S02]  /*76c0*/  MOV R98, 0x76e0 ;  /* 0x000076e000627802 */ /* 0x000fe40000000f00 */
[----:B-----5:R-:W-:Y:S05]  /*76d0*/  CALL.REL.NOINC `($__internal_0_$__cuda_sm20_div_u64) ;  /* 0x0000012000d07944 */ /* 0x020fea0003c00000 */
[-C--:B------:R-:W-:Y:S02]  /*76e0*/  IADD3 R5, P0, PT, RZ, -R93.reuse, RZ ;  /* 0x8000005dff057210 */ /* 0x080fe40007f1e0ff */
[----:B------:R-:W-:Y:S02]  /*76f0*/  MOV R9, R93 ;  /* 0x0000005d00097202 */ /* 0x000fe40000000f00 */
[----:B------:R-:W-:Y:S01]  /*7700*/  IADD3.X R6, PT, PT, RZ, ~R92, RZ, P0, !PT ;  /* 0x8000005cff067210 */ /* 0x000fe200007fe4ff */
[----:B------:R-:W-:-:S04]  /*7710*/  IMAD.WIDE.U32 R12, R91, R5, R10 ;  /* 0x000000055b0c7225 */ /* 0x000fc800078e000a */
[----:B------:R-:W-:-:S04]  /*7720*/  IMAD R6, R6, R91, RZ ;  /* 0x0000005b06067224 */ /* 0x000fc800078e02ff */
[----:B------:R-:W-:Y:S01]  /*7730*/  IMAD R5, R90, R5, R6 ;  /* 0x000000055a057224 */ /* 0x000fe200078e0206 */
[----:B------:R-:W-:-:S04]  /*7740*/  MOV R6, R12 ;  /* 0x0000000c00067202 */ /* 0x000fc80000000f00 */
[----:B------:R-:W-:Y:S02]  /*7750*/  IADD3 R5, PT, PT, R5, R13, RZ ;  /* 0x0000000d05057210 */ /* 0x000fe40007ffe0ff */
.L_x_77:
[----:B------:R-:W-:Y:S05]  /*7760*/  BSYNC.RECONVERGENT B0 ;  /* 0x0000000000007941 */ /* 0x000fea0003800200 */
.L_x_75:
[----:B------:R-:W1:Y:S01]  /*7770*/  LDCU.64 UR4, c[0x0][0x380] ;  /* 0x00007000ff0477ac */ /* 0x000e620008000a00 */
[--C-:B------:R-:W-:Y:S02]  /*7780*/  SHF.R.U64 R6, R6, 0x3, R5.reuse ;  /* 0x0000000306067819 */ /* 0x100fe40000001205 */
[----:B------:R-:W-:Y:S02]  /*7790*/  SHF.R.U32.HI R5, RZ, 0x3, R5 ;  /* 0x00000003ff057819 */ /* 0x000fe40000011605 */
[----:B------:R-:W-:Y:S02]  /*77a0*/  ISETP.LE.U32.AND P0, PT, R9, R6, PT ;  /* 0x000000060900720c */ /* 0x000fe40003f03070 */
[----:B------:R-:W-:Y:S02]  /*77b0*/  SHF.R.S32.HI R8, RZ, 0x1f, R9 ;  /* 0x0000001fff087819 */ /* 0x000fe40000011409 */
[----:B-1----:R-:W-:-:S04]  /*77c0*/  ISETP.GE.AND P1, PT, R102, UR5, PT ;  /* 0x0000000566007c0c */ /* 0x002fc8000bf26270 */
[----:B------:R-:W-:-:S04]  /*77d0*/  ISETP.LT.AND P2, PT, R7, UR4, !P1 ;  /* 0x0000000407007c0c */ /* 0x000fc8000cf41270 */
[----:B------:R-:W-:-:S13]  /*77e0*/  ISETP.LE.U32.AND.EX P0, PT, R8, R5, P2, P0 ;  /* 0x000000050800720c */ /* 0x000fda0001703100 */
[----:B------:R1:W4:Y:S01]  /*77f0*/  @P0 LDG.E.LTC128B.64 R88, desc[UR14][R112.64] ;  /* 0x0000000e70580981 */ /* 0x000322000c1e1b20 */
[----:B------:R-:W-:Y:S01]  /*7800*/  IADD3 R6, P0, PT, R10, 0x100, RZ ;  /* 0x000001000a067810 */ /* 0x000fe20007f1e0ff */
[----:B------:R-:W-:Y:S04]  /*7810*/  BSSY.RECONVERGENT B0, `(.L_x_78) ;  /* 0x000001f000007945 */ /* 0x000fe80003800200 */
[----:B------:R-:W-:-:S05]  /*7820*/  IMAD.X R5, RZ, RZ, R11, P0 ;  /* 0x000000ffff057224 */ /* 0x000fca00000e060b */
[----:B------:R-:W-:-:S04]  /*7830*/  LOP3.LUT R10, R5, R90, RZ, 0xfc, !PT ;  /* 0x0000005a050a7212 */ /* 0x000fc800078efcff */
[----:B------:R-:W-:-:S13]  /*7840*/  ISETP.NE.U32.AND P0, PT, R10, RZ, PT ;  /* 0x000000ff0a00720c */ /* 0x000fda0003f05070 */
[----:B-1----:R-:W-:Y:S05]  /*7850*/  @P0 BRA `(.L_x_79) ;  /* 0x0000000000500947 */ /* 0x002fea0003800000 */
[----:B------:R-:W1:Y:S01]  /*7860*/  I2F.U32.RP R13, R91 ;  /* 0x0000005b000d7306 */ /* 0x000e620000209000 */
[----:B------:R-:W-:Y:S02]  /*7870*/  MOV R14, RZ ;  /* 0x000000ff000e7202 */ /* 0x000fe40000000f00 */
[----:B------:R-:W-:-:S05]  /*7880*/  MOV R99, RZ ;  /* 0x000000ff00637202 */ /* 0x000fca0000000f00 */
[----:B-1----:R-:W1:Y:S02]  /*7890*/  MUFU.RCP R12, R13 ;  /* 0x0000000d000c7308 */ /* 0x002e640000001000 */
[----:B-1----:R-:W-:-:S06]  /*78a0*/  VIADD R12, R12, 0xffffffe ;  /* 0x0ffffffe0c0c7836 */ /* 0x002fcc0000000000 */
[----:B------:R-:W1:Y:S02]  /*78b0*/  F2I.FTZ.U32.TRUNC.NTZ R15, R12 ;  /* 0x0000000c000f7305 */ /* 0x000e64000021f000 */
[----:B-1----:R-:W-:-:S04]  /*78c0*/  IMAD.MOV R10, RZ, RZ, -R15 ;  /* 0x000000ffff0a7224 */ /* 0x002fc800078e0a0f */
        /* <DEDUP_REMOVED lines=13> */
.L_x_79:
[----:B------:R-:W-:Y:S01]  /*79a0*/  IMAD.MOV.U32 R98, RZ, RZ, R6 ;  /* 0x000000ffff627224 */ /* 0x000fe200078e0006 */
[----:B------:R-:W-:Y:S01]  /*79b0*/  MOV R96, R91 ;  /* 0x0000005b00607202 */ /* 0x000fe20000000f00 */
[----:B------:R-:W-:Y:S01]  /*79c0*/  IMAD.MOV.U32 R97, RZ, RZ, R5 ;  /* 0x000000ffff617224 */ /* 0x000fe200078e0005 */
[----:B------:R-:W-:Y:S02]  /*79d0*/  MOV R95, R90 ;  /* 0x0000005a005f7202 */ /* 0x000fe40000000f00 */
[----:B------:R-:W-:Y:S02]  /*79e0*/  MOV R94, 0x7a00 ;  /* 0x00007a00005e7802 */ /* 0x000fe40000000f00 */
[----:B----45:R-:W-:Y:S05]  /*79f0*/  CALL.REL.NOINC `($__internal_1_$__cuda_sm20_rem_u64) ;  /* 0x0000012400187944 */ /* 0x030fea0003c00000 */
.L_x_80:
[----:B------:R-:W-:Y:S05]  /*7a00*/  BSYNC.RECONVERGENT B0 ;  /* 0x0000000000007941 */ /* 0x000fea0003800200 */
.L_x_78:
[----:B------:R-:W1:Y:S01]  /*7a10*/  LDCU.64 UR4, c[0x0][0x380] ;  /* 0x00007000ff0477ac */ /* 0x000e620008000a00 */
[--C-:B------:R-:W-:Y:S02]  /*7a20*/  SHF.R.U64 R10, R98, 0x3, R99.reuse ;  /* 0x00000003620a7819 */ /* 0x100fe40000001263 */
[----:B------:R-:W-:Y:S02]  /*7a30*/  SHF.R.U32.HI R11, RZ, 0x3, R99 ;  /* 0x00000003ff0b7819 */ /* 0x000fe40000011663 */
[----:B------:R-:W-:Y:S02]  /*7a40*/  ISETP.LE.U32.AND P2, PT, R9, R10, PT ;  /* 0x0000000a0900720c */ /* 0x000fe40003f43070 */
[----:B-1----:R-:W-:-:S04]  /*7a50*/  ISETP.GE.AND P0, PT, R4, UR5, PT ;  /* 0x0000000504007c0c */ /* 0x002fc8000bf06270 */
[----:B------:R-:W-:-:S04]  /*7a60*/  ISETP.LT.AND P3, PT, R7, UR4, !P0 ;  /* 0x0000000407007c0c */ /* 0x000fc8000c761270 */
        /* <DEDUP_REMOVED lines=11> */
[----:B-1----:R-:W-:Y:S05]  /*7b20*/  @P2 BRA `(.L_x_82) ;  /* 0x0000000000582947 */ /* 0x002fea0003800000 */
[----:B------:R-:W1:Y:S01]  /*7b30*/  I2F.U32.RP R14, R91 ;  /* 0x0000005b000e7306 */ /* 0x000e620000209000 */
[----:B------:R-:W-:Y:S01]  /*7b40*/  IMAD.MOV.U32 R12, RZ, RZ, RZ ;  /* 0x000000ffff0c7224 */ /* 0x000fe200078e00ff */
[----:B------:R-:W-:-:S06]  /*7b50*/  ISETP.NE.U32.AND P2, PT, R91, RZ, PT ;  /* 0x000000ff5b00720c */ /* 0x000fcc0003f45070 */
[----:B-1----:R-:W1:Y:S02]  /*7b60*/  MUFU.RCP R13, R14 ;  /* 0x0000000e000d7308 */ /* 0x002e640000001000 */
[----:B-1----:R-:W-:-:S06]  /*7b70*/  IADD3 R13, PT, PT, R13, 0xffffffe, RZ ;  /* 0x0ffffffe0d0d7810 */ /* 0x002fcc0007ffe0ff */
[----:B------:R-:W1:Y:S02]  /*7b80*/  F2I.FTZ.U32.TRUNC.NTZ R13, R13 ;  /* 0x0000000d000d7305 */ /* 0x000e64000021f000 */
[----:B-1----:R-:W-:-:S05]  /*7b90*/  IADD3 R7, PT, PT, RZ, -R13, RZ ;  /* 0x8000000dff077210 */ /* 0x002fca0007ffe0ff */
        /* <DEDUP_REMOVED lines=15> */
.L_x_82:
[----:B------:R-:W-:Y:S01]  /*7c90*/  IMAD.MOV.U32 R92, RZ, RZ, R10 ;  /* 0x000000ffff5c7224 */ /* 0x000fe200078e000a */
[----:B------:R-:W-:Y:S01]  /*7ca0*/  MOV R100, R91 ;  /* 0x0000005b00647202 */ /* 0x000fe20000000f00 */
[----:B------:R-:W-:Y:S01]  /*7cb0*/  IMAD.MOV.U32 R93, RZ, RZ, R11 ;  /* 0x000000ffff5d7224 */ /* 0x000fe200078e000b */
[----:B------:R-:W-:Y:S02]  /*7cc0*/  MOV R97, R90 ;  /* 0x0000005a00617202 */ /* 0x000fe40000000f00 */
[----:B------:R-:W-:Y:S02]  /*7cd0*/  MOV R98, 0x7cf0 ;  /* 0x00007cf000627802 */ /* 0x000fe40000000f00 */
[----:B----45:R-:W-:Y:S05]  /*7ce0*/  CALL.REL.NOINC `($__internal_0_$__cuda_sm20_div_u64) ;  /* 0x0000011c004c7944 */ /* 0x030fea0003c00000 */
        /* <DEDUP_REMOVED lines=8> */
.L_x_83:
[----:B------:R-:W-:Y:S05]  /*7d70*/  BSYNC.RECONVERGENT B0 ;  /* 0x0000000000007941 */ /* 0x000fea0003800200 */
.L_x_81:
[----:B------:R-:W1:Y:S01]  /*7d80*/  LDCU UR4, c[0x0][0x380] ;  /* 0x00007000ff0477ac */ /* 0x000e620008000800 */
[----:B------:R-:W-:Y:S01]  /*7d90*/  SHF.R.U64 R12, R10, 0x3, R7 ;  /* 0x000000030a0c7819 */ /* 0x000fe20000001207 */
[----:B------:R-:W-:-:S03]  /*7da0*/  VIADD R10, R104, 0x9 ;  /* 0x00000009680a7836 */ /* 0x000fc60000000000 */
[----:B------:R-:W-:Y:S02]  /*7db0*/  ISETP.LE.U32.AND P2, PT, R11, R12, PT ;  /* 0x0000000c0b00720c */ /* 0x000fe40003f43070 */
[----:B------:R-:W-:Y:S02]  /*7dc0*/  SHF.R.U32.HI R12, RZ, 0x3, R7 ;  /* 0x00000003ff0c7819 */ /* 0x000fe40000011607 */
[----:B------:R-:W-:Y:S02]  /*7dd0*/  SHF.R.S32.HI R7, RZ, 0x1f, R11 ;  /* 0x0000001fff077819 */ /* 0x000fe4000001140b */
[----:B-1----:R-:W-:-:S04]  /*7de0*/  ISETP.LT.AND P1, PT, R10, UR4, !P1 ;  /* 0x000000040a007c0c */ /* 0x002fc8000cf21270 */
[----:B------:R-:W-:-:S13]  /*7df0*/  ISETP.LE.U32.AND.EX P1, PT, R7, R12, P1, P2 ;  /* 0x0000000c0700720c */ /* 0x000fda0000f23120 */
[----:B------:R1:W4:Y:S01]  /*7e00*/  @P1 LDG.E.LTC128B.64 R84, desc[UR14][R8.64] ;  /* 0x0000000e08541981 */ /* 0x000322000c1e1b20 */
[----:B------:R-:W-:Y:S01]  /*7e10*/  IADD3 R6, P1, PT, R70, R6, RZ ;  /* 0x0000000646067210 */ /* 0x000fe20007f3e0ff */
[----:B------:R-:W-:Y:S04]  /*7e20*/  BSSY.RECONVERGENT B0, `(.L_x_84) ;  /* 0x000001f000007945 */ /* 0x000fe80003800200 */
[----:B------:R-:W-:-:S05]  /*7e30*/  IMAD.X R5, R71, 0x1, R5, P1 ;  /* 0x0000000147057824 */ /* 0x000fca00008e0605 */
        /* <DEDUP_REMOVED lines=23> */
.L_x_85:
[----:B------:R-:W-:Y:S01]  /*7fb0*/  IMAD.MOV.U32 R98, RZ, RZ, R6 ;  /* 0x000000ffff627224 */ /* 0x000fe200078e0006 */
[----:B------:R-:W-:Y:S01]  /*7fc0*/  MOV R96, R91 ;  /* 0x0000005b00607202 */ /* 0x000fe20000000f00 */
[----:B------:R-:W-:Y:S01]  /*7fd0*/  IMAD.MOV.U32 R97, RZ, RZ, R5 ;  /* 0x000000ffff617224 */ /* 0x000fe200078e0005 */
[----:B------:R-:W-:Y:S02]  /*7fe0*/  MOV R95, R90 ;  /* 0x0000005a005f7202 */ /* 0x000fe40000000f00 */
[----:B------:R-:W-:Y:S02]  /*7ff0*/  MOV R94, 0x8010 ;  /* 0x00008010005e7802 */ /* 0x000fe40000000f00 */
[----:B----45:R-:W-:Y:S05]  /*8000*/  CALL.REL.NOINC `($__internal_1_$__cuda_sm20_rem_u64) ;  /* 0x0000011c00947944 */ /* 0x030fea0003c00000 */
.L_x_86:
[----:B------:R-:W-:Y:S05]  /*8010*/  BSYNC.RECONVERGENT B0 ;  /* 0x0000000000007941 */ /* 0x000fea0003800200 */
.L_x_84:
[----:B------:R-:W1:Y:S01]  /*8020*/  LDCU UR4, c[0x0][0x380] ;  /* 0x00007000ff0477ac */ /* 0x000e620008000800 */
[--C-:B------:R-:W-:Y:S02]  /*8030*/  SHF.R.U64 R14, R98, 0x3, R99.reuse ;  /* 0x00000003620e7819 */ /* 0x100fe40000001263 */
[----:B------:R-:W-:Y:S02]  /*8040*/  SHF.R.U32.HI R12, RZ, 0x3, R99 ;  /* 0x00000003ff0c7819 */ /* 0x000fe40000011663 */
[----:B------:R-:W-:Y:S02]  /*8050*/  ISETP.LE.U32.AND P1, PT, R11, R14, PT ;  /* 0x0000000e0b00720c */ /* 0x000fe40003f23070 */
[----:B-1----:R-:W-:-:S04]  /*8060*/  ISETP.LT.AND P0, PT, R10, UR4, !P0 ;  /* 0x000000040a007c0c */ /* 0x002fc8000c701270 */
        /* <DEDUP_REMOVED lines=34> */
.L_x_88:
        /* <DEDUP_REMOVED lines=14> */
.L_x_89:
[----:B------:R-:W-:Y:S05]  /*8370*/  BSYNC.RECONVERGENT B0 ;  /* 0x0000000000007941 */ /* 0x000fea0003800200 */
.L_x_87:
[----:B------:R-:W1:Y:S01]  /*8380*/  LDCU.64 UR4, c[0x0][0x380] ;  /* 0x00007000ff0477ac */ /* 0x000e620008000a00 */
[----:B------:R-:W-:Y:S01]  /*8390*/  SHF.R.U64 R12, R10, 0x3, R7 ;  /* 0x000000030a0c7819 */ /* 0x000fe20000001207 */
[----:B------:R-:W-:-:S03]  /*83a0*/  VIADD R10, R104, 0xa ;  /* 0x0000000a680a7836 */ /* 0x000fc60000000000 */
[----:B------:R-:W-:Y:S02]  /*83b0*/  ISETP.LE.U32.AND P0, PT, R11, R12, PT ;  /* 0x0000000c0b00720c */ /* 0x000fe40003f03070 */
[----:B------:R-:W-:Y:S02]  /*83c0*/  SHF.R.U32.HI R12, RZ, 0x3, R7 ;  /* 0x00000003ff0c7819 */ /* 0x000fe40000011607 */
[----:B------:R-:W-:Y:S02]  /*83d0*/  SHF.R.S32.HI R7, RZ, 0x1f, R11 ;  /* 0x0000001fff077819 */ /* 0x000fe4000001140b */
[----:B-1----:R-:W-:-:S04]  /*83e0*/  ISETP.GE.AND P1, PT, R102, UR5, PT ;  /* 0x0000000566007c0c */ /* 0x002fc8000bf26270 */
[----:B------:R-:W-:-:S04]  /*83f0*/  ISETP.LT.AND P2, PT, R10, UR4, !P1 ;  /* 0x000000040a007c0c */ /* 0x000fc8000cf41270 */
        /* <DEDUP_REMOVED lines=28> */
.L_x_91:
[----:B------:R-:W-:Y:S01]  /*85c0*/  IMAD.MOV.U32 R98, RZ, RZ, R6 ;  /* 0x000000ffff627224 */ /* 0x000fe200078e0006 */
[----:B------:R-:W-:Y:S01]  /*85d0*/  MOV R96, R91 ;  /* 0x0000005b00607202 */ /* 0x000fe20000000f00 */
[----:B------:R-:W-:Y:S01]  /*85e0*/  IMAD.MOV.U32 R97, RZ, RZ, R5 ;  /* 0x000000ffff617224 */ /* 0x000fe200078e0005 */
[----:B------:R-:W-:Y:S02]  /*85f0*/  MOV R95, R90 ;  /* 0x0000005a005f7202 */ /* 0x000fe40000000f00 */
[----:B------:R-:W-:Y:S02]  /*8600*/  MOV R94, 0x8620 ;  /* 0x00008620005e7802 */ /* 0x000fe40000000f00 */
[----:B----45:R-:W-:Y:S05]  /*8610*/  CALL.REL.NOINC `($__internal_1_$__cuda_sm20_rem_u64) ;  /* 0x0000011800107944 */ /* 0x030fea0003c00000 */
.L_x_92:
[----:B------:R-:W-:Y:S05]  /*8620*/  BSYNC.RECONVERGENT B0 ;  /* 0x0000000000007941 */ /* 0x000fea0003800200 */
.L_x_90:
[----:B------:R-:W1:Y:S01]  /*8630*/  LDCU.64 UR4, c[0x0][0x380] ;  /* 0x00007000ff0477ac */ /* 0x000e620008000a00 */
[----:B------:R-:W-:-:S04]  /*8640*/  SHF.R.U64 R12, R98, 0x3, R99 ;  /* 0x00000003620c7819 */ /* 0x000fc80000001263 */
[----:B------:R-:W-:Y:S02]  /*8650*/  ISETP.LE.U32.AND P2, PT, R11, R12, PT ;  /* 0x0000000c0b00720c */ /* 0x000fe40003f43070 */
[----:B-1----:R-:W-:Y:S02]  /*8660*/  ISETP.GE.AND P0, PT, R4, UR5, PT ;  /* 0x0000000504007c0c */ /* 0x002fe4000bf06270 */
[----:B------:R-:W-:Y:S02]  /*8670*/  SHF.R.U32.HI R4, RZ, 0x3, R99 ;  /* 0x00000003ff047819 */ /* 0x000fe40000011663 */
        /* <DEDUP_REMOVED lines=35> */
.L_x_94:
[----:B------:R-:W-:Y:S01]  /*88b0*/  IMAD.MOV.U32 R92, RZ, RZ, R12 ;  /* 0x000000ffff5c7224 */ /* 0x000fe200078e000c */
[----:B------:R-:W-:Y:S01]  /*88c0*/  MOV R100, R91 ;  /* 0x0000005b00647202 */ /* 0x000fe20000000f00 */
[----:B------:R-:W-:Y:S01]  /*88d0*/  IMAD.MOV.U32 R93, RZ, RZ, R13 ;  /* 0x000000ffff5d7224 */ /* 0x000fe200078e000d */
[----:B------:R-:W-:Y:S02]  /*88e0*/  MOV R97, R90 ;  /* 0x0000005a00617202 */ /* 0x000fe40000000f00 */
[----:B------:R-:W-:Y:S02]  /*88f0*/  MOV R98, 0x8910 ;  /* 0x0000891000627802 */ /* 0x000fe40000000f00 */
[----:B----45:R-:W-:Y:S05]  /*8900*/  CALL.REL.NOINC `($__internal_0_$__cuda_sm20_div_u64) ;  /* 0x0000011000447944 */ /* 0x030fea0003c00000 */
        /* <DEDUP_REMOVED lines=8> */
.L_x_95:
[----:B------:R-:W-:Y:S05]  /*8990*/  BSYNC.RECONVERGENT B0 ;  /* 0x0000000000007941 */ /* 0x000fea0003800200 */
.L_x_93:
        /* <DEDUP_REMOVED lines=16> */
[----:B------:R-:W-:Y:S02]  /*8aa0*/  IMAD.MOV.U32 R12, RZ, RZ, RZ ;  /* 0x000000ffff0c7224 */ /* 0x000fe400078e00ff */
[----:B------:R-:W-:-:S05]  /*8ab0*/  IMAD.MOV.U32 R99, RZ, RZ, RZ ;  /* 0x000000ffff637224 */ /* 0x000fca00078e00ff */
        /* <DEDUP_REMOVED lines=11> */
[----:B------:R-:W-:-:S04]  /*8b70*/  ISETP.NE.U32.AND P1, PT, R91, RZ, PT ;  /* 0x000000ff5b00720c */ /* 0x000fc80003f25070 */
[----:B------:R-:W-:-:S13]  /*8b80*/  ISETP.GE.U32.AND P2, PT, R98, R91, PT ;  /* 0x0000005b6200720c */ /* 0x000fda0003f46070 */
[-C--:B------:R-:W-:Y:S02]  /*8b90*/  @P2 IADD3 R98, PT, PT, R98, -R91.reuse, RZ ;  /* 0x8000005b62622210 */ /* 0x080fe40007ffe0ff */
[----:B------:R-:W-:Y:S01]  /*8ba0*/  @!P1 LOP3.LUT R98, RZ, R91, RZ, 0x33, !PT ;  /* 0x0000005bff629212 */ /* 0x000fe200078e33ff */
[----:B------:R-:W-:Y:S05]  /*8bb0*/  BRA `(.L_x_98) ;  /* 0x0000000000107947 */ /* 0x000fea0003800000 */
.L_x_97:
[----:B------:R-:W-:Y:S01]  /*8bc0*/  IMAD.MOV.U32 R96, RZ, RZ, R91 ;  /* 0x000000ffff607224 */ /* 0x000fe200078e005b */
[----:B------:R-:W-:Y:S02]  /*8bd0*/  MOV R95, R90 ;  /* 0x0000005a005f7202 */ /* 0x000fe40000000f00 */
[----:B------:R-:W-:Y:S02]  /*8be0*/  MOV R94, 0x8c00 ;  /* 0x00008c00005e7802 */ /* 0x000fe40000000f00 */
[----:B----45:R-:W-:Y:S05]  /*8bf0*/  CALL.REL.NOINC `($__internal_1_$__cuda_sm20_rem_u64) ;  /* 0x0000011000987944 */ /* 0x030fea0003c00000 */
.L_x_98:
[----:B------:R-:W-:Y:S05]  /*8c00*/  BSYNC.RECONVERGENT B0 ;  /* 0x0000000000007941 */ /* 0x000fea0003800200 */
.L_x_96:
[----:B------:R-:W1:Y:S01]  /*8c10*/  LDCU UR8, c[0x0][0x380] ;  /* 0x00007000ff0877ac */ /* 0x000e620008000800 */
[--C-:B------:R-:W-:Y:S02]  /*8c20*/  SHF.R.U64 R11, R98, 0x3, R99.reuse ;  /* 0x00000003620b7819 */ /* 0x100fe40000001263 */
[----:B------:R-:W-:Y:S02]  /*8c30*/  SHF.R.U32.HI R5, RZ, 0x3, R99 ;  /* 0x00000003ff057819 */ /* 0x000fe40000011663 */
[----:B------:R-:W-:Y:S02]  /*8c40*/  ISETP.LE.U32.AND P1, PT, R10, R11, PT ;  /* 0x0000000b0a00720c */ /* 0x000fe40003f23070 */
[----:B-1----:R-:W-:-:S04]  /*8c50*/  ISETP.LT.AND P6, PT, R7, UR8, !P0 ;  /* 0x0000000807007c0c */ /* 0x002fc8000c7c1270 */
[----:B------:R-:W-:-:S13]  /*8c60*/  ISETP.LE.U32.AND.EX P1, PT, R4, R5, P6, P1 ;  /* 0x000000050400720c */ /* 0x000fda0003723110 */
[----:B------:R-:W-:Y:S05]  /*8c70*/  @!P1 BRA `(.L_x_99) ;  /* 0x0000000000889947 */ /* 0x000fea0003800000 */
[----:B------:R1:W4:Y:S01]  /*8c80*/  LDG.E.LTC128B.64 R74, desc[UR14][R8.64+0x100] ;  /* 0x0001000e084a7981 */ /* 0x000322000c1e1b20 */
[----:B------:R-:W-:Y:S05]  /*8c90*/  BRA `(.L_x_99) ;  /* 0x0000000000807947 */ /* 0x000fea0003800000 */
.L_x_74:
[----:B------:R-:W1:Y:S01]  /*8ca0*/  LDCU UR8, c[0x0][0x380] ;  /* 0x00007000ff0877ac */ /* 0x000e620008000800 */
[----:B------:R-:W-:Y:S02]  /*8cb0*/  ISETP.GE.AND P4, PT, R102, UR9, PT ;  /* 0x0000000966007c0c */ /* 0x000fe4000bf86270 */
[----:B------:R-:W-:Y:S01]  /*8cc0*/  ISETP.GE.AND P6, PT, R4, UR9, PT ;  /* 0x0000000904007c0c */ /* 0x000fe2000bfc6270 */
[----:B------:R-:W-:Y:S01]  /*8cd0*/  VIADD R4, R104, 0x9 ;  /* 0x0000000968047836 */ /* 0x000fe20000000000 */
[C---:B-1----:R-:W-:Y:S02]  /*8ce0*/  ISETP.LT.AND P1, PT, R7.reuse, UR8, !P4 ;  /* 0x0000000807007c0c */ /* 0x042fe4000e721270 */
[----:B------:R-:W-:Y:S02]  /*8cf0*/  ISETP.LT.AND P2, PT, R7, UR8, !P6 ;  /* 0x0000000807007c0c */ /* 0x000fe4000f741270 */
[C---:B------:R-:W-:Y:S02]  /*8d00*/  ISETP.LT.AND P0, PT, R4.reuse, UR8, !P4 ;  /* 0x0000000804007c0c */ /* 0x040fe4000e701270 */
[----:B------:R-:W-:-:S07]  /*8d10*/  ISETP.LT.AND P3, PT, R4, UR8, !P6 ;  /* 0x0000000804007c0c */ /* 0x000fce000f761270 */
[--C-:B------:R-:W-:Y:S02]  /*8d20*/  @P1 IMAD.MOV.U32 R6, RZ, RZ, R112.reuse ;  /* 0x000000ffff061224 */ /* 0x100fe400078e0070 */
[----:B------:R-:W-:Y:S02]  /*8d30*/  @P1 IMAD.MOV.U32 R7, RZ, RZ, R113 ;  /* 0x000000ffff071224 */ /* 0x000fe400078e0071 */
[----:B------:R-:W-:-:S03]  /*8d40*/  @P2 IMAD.MOV.U32 R10, RZ, RZ, R112 ;  /* 0x000000ffff0a2224 */ /* 0x000fc600078e0070 */
[----:B------:R1:W4:Y:S01]  /*8d50*/  @P1 LDG.E.LTC128B.64 R88, desc[UR14][R6.64] ;  /* 0x0000000e06581981 */ /* 0x000322000c1e1b20 */
[----:B------:R-:W-:Y:S01]  /*8d60*/  IADD3 R8, P1, PT, R70, R112, RZ ;  /* 0x0000007046087210 */ /* 0x000fe20007f3e0ff */
[--C-:B------:R-:W-:Y:S02]  /*8d70*/  @P2 IMAD.MOV.U32 R11, RZ, RZ, R113.reuse ;  /* 0x000000ffff0b2224 */ /* 0x100fe400078e0071 */
[----:B------:R-:W-:Y:S02]  /*8d80*/  VIADD R4, R104, 0xa ;  /* 0x0000000a68047836 */ /* 0x000fe40000000000 */
[----:B------:R-:W-:Y:S01]  /*8d90*/  IMAD.X R9, R71, 0x1, R113, P1 ;  /* 0x0000000147097824 */ /* 0x000fe200008e0671 */
[----:B------:R2:W4:Y:S02]  /*8da0*/  @P2 LDG.E.LTC128B.64 R86, desc[UR14][R10.64+0x100] ;  /* 0x0001000e0a562981 */ /* 0x000524000c1e1b20 */
[C---:B------:R-:W-:Y:S02]  /*8db0*/  ISETP.LT.AND P2, PT, R4.reuse, UR8, !P4 ;  /* 0x0000000804007c0c */ /* 0x040fe4000e741270 */
[----:B------:R2:W4:Y:S01]  /*8dc0*/  @P0 LDG.E.LTC128B.64 R84, desc[UR14][R8.64] ;  /* 0x0000000e08540981 */ /* 0x000522000c1e1b20 */
[----:B------:R-:W-:Y:S01]  /*8dd0*/  ISETP.LT.AND P1, PT, R4, UR8, !P6 ;  /* 0x0000000804007c0c */ /* 0x000fe2000f721270 */
[----:B------:R-:W-:-:S02]  /*8de0*/  VIADD R4, R104, 0xb ;  /* 0x0000000b68047836 */ /* 0x000fc40000000000 */
[----:B------:R2:W4:Y:S01]  /*8df0*/  @P3 LDG.E.LTC128B.64 R82, desc[UR14][R8.64+0x100] ;  /* 0x0001000e08523981 */ /* 0x000522000c1e1b20 */
[----:B-1----:R-:W-:Y:S02]  /*8e00*/  IADD3 R6, P0, PT, R70, R8, RZ ;  /* 0x0000000846067210 */ /* 0x002fe40007f1e0ff */
[----:B------:R-:W-:-:S03]  /*8e10*/  ISETP.LT.AND P6, PT, R4, UR8, !P6 ;  /* 0x0000000804007c0c */ /* 0x000fc6000f7c1270 */
[----:B------:R-:W-:Y:S01]  /*8e20*/  IMAD.X R7, R71, 0x1, R9, P0 ;  /* 0x0000000147077824 */ /* 0x000fe200000e0609 */
[----:B------:R-:W-:-:S04]  /*8e30*/  ISETP.LT.AND P0, PT, R4, UR8, !P4 ;  /* 0x0000000804007c0c */ /* 0x000fc8000e701270 */
[----:B------:R2:W4:Y:S01]  /*8e40*/  @P2 LDG.E.LTC128B.64 R80, desc[UR14][R6.64] ;  /* 0x0000000e06502981 */ /* 0x000522000c1e1b20 */
[----:B------:R-:W-:-:S03]  /*8e50*/  IADD3 R4, P2, PT, R70, R6, RZ ;  /* 0x0000000646047210 */ /* 0x000fc60007f5e0ff */
[----:B------:R2:W4:Y:S02]  /*8e60*/  @P1 LDG.E.LTC128B.64 R78, desc[UR14][R6.64+0x100] ;  /* 0x0001000e064e1981 */ /* 0x000524000c1e1b20 */
[----:B------:R-:W-:-:S05]  /*8e70*/  IMAD.X R5, R71, 0x1, R7, P2 ;  /* 0x0000000147057824 */ /* 0x000fca00010e0607 */
[----:B------:R2:W4:Y:S04]  /*8e80*/  @P0 LDG.E.LTC128B.64 R76, desc[UR14][R4.64] ;  /* 0x0000000e044c0981 */ /* 0x000528000c1e1b20 */
[----:B------:R2:W4:Y:S02]  /*8e90*/  @P6 LDG.E.LTC128B.64 R74, desc[UR14][R4.64+0x100] ;  /* 0x0001000e044a6981 */ /* 0x000524000c1e1b20 */
.L_x_99:
[----:B------:R-:W-:Y:S05]  /*8ea0*/  BSYNC.RECONVERGENT B1 ;  /* 0x0000000000017941 */ /* 0x000fea0003800200 */
.L_x_73:
[----:B------:R-:W-:Y:S01]  /*8eb0*/  BAR.SYNC.DEFER_BLOCKING 0x0 ;  /* 0x0000000000007b1d */ /* 0x000fe20000010000 */
[----:B-12---:R-:W-:-:S07]  /*8ec0*/  IMAD.WIDE R8, R102, 0x8, RZ ;  /* 0x0000000866087825 */ /* 0x006fce00078e02ff */
[----:B------:R-:W1:Y:S01]  /*8ed0*/  S2UR UR6, SR_CgaCtaId ;  /* 0x00000000000679c3 */ /* 0x000e620000008800 */
[----:B------:R-:W-:Y:S01]  /*8ee0*/  UMOV UR4, 0x400 ;  /* 0x0000040000047882 */ /* 0x000fe20000000000 */
[----:B------:R-:W2:Y:S01]  /*8ef0*/  S2R R4, SR_TID.X ;  /* 0x0000000000047919 */ /* 0x000ea20000002100 */
[----:B------:R-:W-:Y:S05]  /*8f00*/  BSSY.RECONVERGENT B1, `(.L_x_100) ;  /* 0x00001fc000017945 */ /* 0x000fea0003800200 */
[----:B------:R-:W-:Y:S01]  /*8f10*/  S2UR UR9, SR_CTAID.X ;  /* 0x00000000000979c3 */ /* 0x000fe20000002500 */
[----:B------:R-:W-:-:S04]  /*8f20*/  DEPBAR.LE SB5, 0x8 ;  /* 0x0000d2000000791a */ /* 0x000fc80000000000 */
[----:B------:R-:W-:Y:S04]  /*8f30*/  STS.128 [R103], R32 ;  /* 0x0000002067007388 */ /* 0x000fe80000000c00 */
[----:B------:R3:W-:Y:S01]  /*8f40*/  STS.128 [R103+0x40], R28 ;  /* 0x0000401c67007388 */ /* 0x0007e20000000c00 */
[----:B-1----:R-:W-:-:S03]  /*8f50*/  ULEA UR6, UR6, UR4, 0x18 ;  /* 0x0000000406067291 */ /* 0x002fc6000f8ec0ff */
[----:B------:R-:W-:Y:S01]  /*8f60*/  STS.128 [R103+0x80], R24 ;  /* 0x0000801867007388 */ /* 0x000fe20000000c00 */
[----:B------:R-:W3:Y:S03]  /*8f70*/  LDCU.64 UR4, c[0x0][0x420] ;  /* 0x00008400ff0477ac */ /* 0x000ee60008000a00 */
[----:B------:R1:W-:Y:S01]  /*8f80*/  STS.128 [R103+0xc0], R20 ;  /* 0x0000c01467007388 */ /* 0x0003e20000000c00 */
[----:B--2---:R-:W-:Y:S01]  /*8f90*/  IMAD.SHL.U32 R5, R4, 0x8, RZ ;  /* 0x0000000804057824 */ /* 0x004fe200078e00ff */
[----:B------:R-:W-:-:S04]  /*8fa0*/  SHF.R.U32.HI R4, RZ, 0x3, R4 ;  /* 0x00000003ff047819 */ /* 0x000fc80000011604 */
[----:B------:R-:W-:Y:S02]  /*8fb0*/  LOP3.LUT R5, R5, 0xf8, RZ, 0xc0, !PT ;  /* 0x000000f805057812 */ /* 0x000fe400078ec0ff */
[----:B------:R-:W-:-:S05]  /*8fc0*/  LOP3.LUT R4, R4, 0x7c, RZ, 0xc0, !PT ;  /* 0x0000007c04047812 */ /* 0x000fca00078ec0ff */
[----:B------:R-:W-:Y:S01]  /*8fd0*/  IMAD R4, R4, 0x220, R5 ;  /* 0x0000022004047824 */ /* 0x000fe200078e0205 */
[----:B------:R-:W-:Y:S01]  /*8fe0*/  BAR.SYNC.DEFER_BLOCKING 0x0 ;  /* 0x0000000000007b1d */ /* 0x000fe20000010000 */
[----:B---3--:R-:W-:-:S07]  /*8ff0*/  MOV R31, UR4 ;  /* 0x00000004001f7c02 */ /* 0x008fce0008000f00 */
[----:B------:R-:W2:Y:S01]  /*9000*/  S2UR UR4, SR_CTAID.Y ;  /* 0x00000000000479c3 */ /* 0x000ea20000002600 */
[----:B------:R-:W-:-:S04]  /*9010*/  IMAD.WIDE.U32 R8, R104, R31, R8 ;  /* 0x0000001f68087225 */ /* 0x000fc800078e0008 */
[----:B-1----:R-:W-:Y:S01]  /*9020*/  IMAD.U32 R23, RZ, RZ, UR5 ;  /* 0x00000005ff177e24 */ /* 0x002fe2000f8e00ff */
[----:B------:R-:W2:Y:S01]  /*9030*/  LDCU UR5, c[0x0][0x398] ;  /* 0x00007300ff0577ac */ /* 0x000ea20008000800 */
[----:B------:R-:W1:Y:S04]  /*9040*/  LDS.64 R10, [R4+UR6+0x760] ;  /* 0x00076006040a7984 */ /* 0x000e680008000a00 */
[----:B------:R-:W3:Y:S04]  /*9050*/  LDS.64 R12, [R4+UR6+0x660] ;  /* 0x00066006040c7984 */ /* 0x000ee80008000a00 */
[----:B------:R-:W3:Y:S01]  /*9060*/  LDS.64 R14, [R4+UR6+0x540] ;  /* 0x00054006040e7984 */ /* 0x000ee20008000a00 */
[----:B--2---:R-:W-:-:S03]  /*9070*/  USHF.L.U32 UR4, UR4, UR5, URZ ;  /* 0x0000000504047299 */ /* 0x004fc600080006ff */
[----:B------:R-:W2:Y:S04]  /*9080*/  LDS.64 R16, [R4+UR6+0x440] ;  /* 0x0004400604107984 */ /* 0x000ea80008000a00 */
[----:B------:R-:W2:Y:S04]  /*9090*/  LDS.64 R18, [R4+UR6+0x320] ;  /* 0x0003200604127984 */ /* 0x000ea80008000a00 */
[----:B------:R-:W2:Y:S04]  /*90a0*/  LDS.64 R32, [R4+UR6+0x220] ;  /* 0x0002200604207984 */ /* 0x000ea80008000a00 */
[----:B------:R-:W2:Y:S04]  /*90b0*/  LDS.64 R6, [R4+UR6+0x100] ;  /* 0x0001000604067984 */ /* 0x000ea80008000a00 */
[----:B------:R2:W2:Y:S01]  /*90c0*/  LDS.64 R26, [R4+UR6] ;  /* 0x00000006041a7984 */ /* 0x0004a20008000a00 */
[----:B------:R-:W2:Y:S01]  /*90d0*/  LDCU.64 UR6, c[0x0][0x440] ;  /* 0x00008800ff0677ac */ /* 0x000ea20008000a00 */
[----:B-1----:R-:W-:-:S02]  /*90e0*/  DMUL R10, R10, R110 ;  /* 0x0000006e0a0a7228 */ /* 0x002fc40000000000 */
[-C--:B---3--:R-:W-:Y:S01]  /*90f0*/  DMUL R12, R12, R110.reuse ;  /* 0x0000006e0c0c7228 */ /* 0x088fe20000000000 */
[----:B--2---:R-:W-:Y:S01]  /*9100*/  IADD3 R8, P1, P0, R68, UR6, R8 ;  /* 0x0000000644087c10 */ /* 0x004fe2000f83e008 */
[----:B------:R-:W-:Y:S01]  /*9110*/  UMOV UR6, 0xffffffff ;  /* 0xffffffff00067882 */ /* 0x000fe20000000000 */
[-C--:B------:R-:W-:Y:S01]  /*9120*/  DMUL R14, R14, R110.reuse ;  /* 0x0000006e0e0e7228 */ /* 0x080fe20000000000 */
[----:B------:R-:W-:Y:S01]  /*9130*/  USHF.L.U32 UR6, UR6, UR5, URZ ;  /* 0x0000000506067299 */ /* 0x000fe200080006ff */
[----:B------:R-:W-:Y:S01]  /*9140*/  IMAD R4, R104, R23, RZ ;  /* 0x0000001768047224 */ /* 0x000fe200078e02ff */
[----:B------:R-:W-:Y:S01]  /*9150*/  USHF.R.U32.HI UR5, URZ, UR5, UR9 ;  /* 0x00000005ff057299 */ /* 0x000fe20008011609 */
[----:B------:R-:W-:Y:S01]  /*9160*/  DMUL R16, R16, R110 ;  /* 0x0000006e10107228 */ /* 0x000fe20000000000 */
[----:B------:R-:W-:Y:S01]  /*9170*/  ULOP3.LUT UR6, UR9, UR6, URZ, 0x30, !UPT ;  /* 0x0000000609067292 */ /* 0x000fe2000f8e30ff */
[----:B----4-:R-:W-:Y:S01]  /*9180*/  DFMA R10, R74, R108, R10 ;  /* 0x0000006c4a0a722b */ /* 0x010fe2000000000a */
[----:B------:R-:W-:Y:S01]  /*9190*/  ULEA UR5, UR5, 0x80, 0x7 ;  /* 0x0000008005057891 */ /* 0x000fe2000f8e38ff */
[-C--:B------:R-:W-:Y:S01]  /*91a0*/  DMUL R18, R18, R110.reuse ;  /* 0x0000006e12127228 */ /* 0x080fe20000000000 */
[----:B------:R-:W-:Y:S01]  /*91b0*/  UIADD3 UR4, UPT, UPT, UR4, UR6, URZ ;  /* 0x0000000604047290 */ /* 0x000fe2000fffe0ff */
[----:B------:R-:W-:Y:S01]  /*91c0*/  IADD3 R4, PT, PT, R9, R4, RZ ;  /* 0x0000000409047210 */ /* 0x000fe20007ffe0ff */
[----:B------:R-:W-:-:S02]  /*91d0*/  DMUL R20, R32, R110 ;  /* 0x0000006e20147228 */ /* 0x000fc40000000000 */
[----:B------:R-:W-:Y:S01]  /*91e0*/  USHF.L.U32 UR4, UR4, 0x6, URZ ;  /* 0x0000000604047899 */ /* 0x000fe200080006ff */
[----:B------:R-:W-:Y:S01]  /*91f0*/  DFMA R12, R76, R108, R12 ;  /* 0x0000006c4c0c722b */ /* 0x000fe2000000000c */
[----:B------:R-:W-:Y:S01]  /*9200*/  IADD3.X R9, PT, PT, R69, UR7, R4, P1, P0 ;  /* 0x0000000745097c10 */ /* 0x000fe20008fe0404 */
[----:B------:R-:W-:Y:S01]  /*9210*/  DMUL R24, R6, R110 ;  /* 0x0000006e06187228 */ /* 0x000fe20000000000 */
[----:B------:R-:W-:Y:S01]  /*9220*/  UISETP.GT.AND UP0, UPT, UR5, UR4, UPT ;  /* 0x000000040500728c */ /* 0x000fe2000bf04270 */
[----:B------:R-:W-:Y:S01]  /*9230*/  DFMA R14, R78, R108, R14 ;  /* 0x0000006c4e0e722b */ /* 0x000fe2000000000e */
[----:B------:R-:W-:Y:S01]  /*9240*/  VIADD R4, R104, 0x10 ;  /* 0x0000001068047836 */ /* 0x000fe20000000000 */
[----:B------:R-:W-:Y:S02]  /*9250*/  DMUL R26, R26, R110 ;  /* 0x0000006e1a1a7228 */ /* 0x000fe40000000000 */
[-C--:B------:R-:W-:Y:S02]  /*9260*/  DFMA R16, R80, R108.reuse, R16 ;  /* 0x0000006c5010722b */ /* 0x080fe40000000010 */
[----:B------:R-:W-:-:S02]  /*9270*/  DFMA R18, R82, R108, R18 ;  /* 0x0000006c5212722b */ /* 0x000fc40000000012 */
[-C--:B------:R-:W-:Y:S02]  /*9280*/  DFMA R20, R84, R108.reuse, R20 ;  /* 0x0000006c5414722b */ /* 0x080fe40000000014 */
[-C--:B------:R-:W-:Y:S02]  /*9290*/  DFMA R24, R86, R108.reuse, R24 ;  /* 0x0000006c5618722b */ /* 0x080fe40000000018 */
[----:B------:R-:W-:Y:S01]  /*92a0*/  DFMA R26, R88, R108, R26 ;  /* 0x0000006c581a722b */ /* 0x000fe2000000001a */
[----:B------:R-:W-:Y:S10]  /*92b0*/  BRA.U !UP0, `(.L_x_101) ;  /* 0x0000001908887547 */ /* 0x000ff4000b800000 */
[----:B------:R-:W-:Y:S01]  /*92c0*/  IADD3 R28, P0, PT, -R68, R8, RZ ;  /* 0x00000008441c7210 */ /* 0x000fe20007f1e1ff */
[----:B------:R-:W-:Y:S04]  /*92d0*/  BSSY.RECONVERGENT B0, `(.L_x_102) ;  /* 0x000002d000007945 */ /* 0x000fe80003800200 */
[----:B------:R-:W-:-:S05]  /*92e0*/  IMAD.X R29, R9, 0x1, ~R69, P0 ;  /* 0x00000001091d7824 */ /* 0x000fca00000e0e45 */
[----:B------:R-:W-:-:S04]  /*92f0*/  LOP3.LUT R5, R29, R23, RZ, 0xfc, !PT ;  /* 0x000000171d057212 */ /* 0x000fc800078efcff */
[----:B------:R-:W-:-:S13]  /*9300*/  ISETP.NE.U32.AND P0, PT, R5, RZ, PT ;  /* 0x000000ff0500720c */ /* 0x000fda0003f05070 */
[----:B------:R-:W-:Y:S05]  /*9310*/  @P0 BRA `(.L_x_103) ;  /* 0x0000000000580947 */ /* 0x000fea0003800000 */
        /* <DEDUP_REMOVED lines=22> */
.L_x_103:
        /* <DEDUP_REMOVED lines=9> */
[----:B------:R-:W-:-:S03]  /*9510*/  IMAD.MOV.U32 R22, RZ, RZ, R93 ;  /* 0x000000ffff167224 */ /* 0x000fc600078e005d */
[----:B------:R-:W-:Y:S02]  /*9520*/  IADD3.X R92, PT, PT, RZ, ~R92, RZ, P0, !PT ;  /* 0x8000005cff5c7210 */ /* 0x000fe400007fe4ff */
[----:B-1----:R-:W-:Y:S02]  /*9530*/  MOV R31, UR4 ;  /* 0x00000004001f7c02 */ /* 0x002fe40008000f00 */
[----:B------:R-:W-:-:S03]  /*9540*/  MOV R23, UR5 ;  /* 0x0000000500177c02 */ /* 0x000fc60008000f00 */
[-C--:B------:R-:W-:Y:S02]  /*9550*/  IMAD R5, R92, R31.reuse, RZ ;  /* 0x0000001f5c057224 */ /* 0x080fe400078e02ff */
[----:B------:R-:W-:-:S04]  /*9560*/  IMAD.WIDE.U32 R32, R6, R31, R28 ;  /* 0x0000001f06207225 */ /* 0x000fc800078e001c */
[----:B------:R-:W-:Y:S01]  /*9570*/  IMAD R5, R6, R23, R5 ;  /* 0x0000001706057224 */ /* 0x000fe200078e0205 */
[----:B------:R-:W-:-:S03]  /*9580*/  MOV R6, R32 ;  /* 0x0000002000067202 */ /* 0x000fc60000000f00 */
[----:B------:R-:W-:Y:S02]  /*9590*/  IMAD.IADD R5, R5, 0x1, R33 ;  /* 0x0000000105057824 */ /* 0x000fe400078e0221 */
.L_x_104:
[----:B------:R-:W-:Y:S05]  /*95a0*/  BSYNC.RECONVERGENT B0 ;  /* 0x0000000000007941 */ /* 0x000fea0003800200 */
.L_x_102:
[----:B------:R-:W1:Y:S01]  /*95b0*/  LDCU.64 UR4, c[0x0][0x380] ;  /* 0x00007000ff0477ac */ /* 0x000e620008000a00 */
[--C-:B------:R-:W-:Y:S01]  /*95c0*/  SHF.R.U64 R7, R6, 0x3, R5.reuse ;  /* 0x0000000306077819 */ /* 0x100fe20000001205 */
[----:B------:R-:W-:Y:S01]  /*95d0*/  VIADD R30, R104, 0x8 ;  /* 0x00000008681e7836 */ /* 0x000fe20000000000 */
[----:B------:R-:W-:Y:S01]  /*95e0*/  SHF.R.U32.HI R6, RZ, 0x3, R5 ;  /* 0x00000003ff067819 */ /* 0x000fe20000011605 */
[----:B------:R-:W-:Y:S01]  /*95f0*/  BSSY.RECONVERGENT B0, `(.L_x_105) ;  /* 0x0000028000007945 */ /* 0x000fe20003800200 */
[----:B------:R-:W-:Y:S02]  /*9600*/  ISETP.LE.U32.AND P2, PT, R22, R7, PT ;  /* 0x000000071600720c */ /* 0x000fe40003f43070 */
[----:B------:R-:W-:Y:S02]  /*9610*/  SHF.R.S32.HI R7, RZ, 0x1f, R22 ;  /* 0x0000001fff077819 */ /* 0x000fe40000011416 */
[----:B-1----:R-:W-:-:S04]  /*9620*/  ISETP.GE.AND P1, PT, R102, UR5, PT ;  /* 0x0000000566007c0c */ /* 0x002fc8000bf26270 */
[----:B------:R-:W-:-:S04]  /*9630*/  ISETP.LT.AND P0, PT, R30, UR4, !P1 ;  /* 0x000000041e007c0c */ /* 0x000fc8000cf01270 */
[----:B------:R-:W-:Y:S02]  /*9640*/  ISETP.LE.U32.AND.EX P2, PT, R7, R6, P0, P2 ;  /* 0x000000060700720c */ /* 0x000fe40000743120 */
[----:B------:R-:W-:-:S05]  /*9650*/  IADD3 R6, P0, PT, R28, 0x100, RZ ;  /* 0x000001001c067810 */ /* 0x000fca0007f1e0ff */
[----:B------:R-:W-:Y:S01]  /*9660*/  IMAD.X R5, RZ, RZ, R29, P0 ;  /* 0x000000ffff057224 */ /* 0x000fe200000e061d */
[----:B------:R-:W-:-:S04]  /*9670*/  ISETP.GE.AND P0, PT, R30, UR4, PT ;  /* 0x000000041e007c0c */ /* 0x000fc8000bf06270 */
[----:B------:R-:W-:Y:S01]  /*9680*/  LOP3.LUT R23, R5, R23, RZ, 0xfc, !PT ;  /* 0x0000001705177212 */ /* 0x000fe200078efcff */
[----:B------:R1:W-:Y:S03]  /*9690*/  @P2 STG.E.64 desc[UR14][R8.64], R26 ;  /* 0x0000001a08002986 */ /* 0x0003e6000c101b0e */
[----:B------:R-:W-:-:S13]  /*96a0*/  ISETP.NE.U32.AND P2, PT, R23, RZ, PT ;  /* 0x000000ff1700720c */ /* 0x000fda0003f45070 */
[----:B------:R-:W-:Y:S05]  /*96b0*/  @P2 BRA `(.L_x_106) ;  /* 0x0000000000502947 */ /* 0x000fea0003800000 */
[----:B-1----:R-:W1:Y:S01]  /*96c0*/  I2F.U32.RP R27, R31 ;  /* 0x0000001f001b7306 */ /* 0x002e620000209000 */
        /* <DEDUP_REMOVED lines=19> */
.L_x_106:
[----:B------:R-:W2:Y:S01]  /*9800*/  LDCU.64 UR4, c[0x0][0x420] ;  /* 0x00008400ff0477ac */ /* 0x000ea20008000a00 */
[----:B------:R-:W-:Y:S01]  /*9810*/  IMAD.MOV.U32 R98, RZ, RZ, R6 ;  /* 0x000000ffff627224 */ /* 0x000fe200078e0006 */
[----:B------:R-:W-:Y:S02]  /*9820*/  MOV R97, R5 ;  /* 0x0000000500617202 */ /* 0x000fe40000000f00 */
[----:B------:R-:W-:Y:S01]  /*9830*/  MOV R94, 0x9870 ;  /* 0x00009870005e7802 */ /* 0x000fe20000000f00 */
[----:B--2---:R-:W-:Y:S01]  /*9840*/  IMAD.U32 R96, RZ, RZ, UR4 ;  /* 0x00000004ff607e24 */ /* 0x004fe2000f8e00ff */
[----:B------:R-:W-:Y:S02]  /*9850*/  MOV R95, UR5 ;  /* 0x00000005005f7c02 */ /* 0x000fe40008000f00 */
[----:B-1---5:R-:W-:Y:S05]  /*9860*/  CALL.REL.NOINC `($__internal_1_$__cuda_sm20_rem_u64) ;  /* 0x00000104007c7944 */ /* 0x022fea0003c00000 */
.L_x_107:
[----:B------:R-:W-:Y:S05]  /*9870*/  BSYNC.RECONVERGENT B0 ;  /* 0x0000000000007941 */ /* 0x000fea0003800200 */
.L_x_105:
[----:B------:R-:W1:Y:S01]  /*9880*/  LDCU UR6, c[0x0][0x384] ;  /* 0x00007080ff0677ac */ /* 0x000e620008000800 */
[----:B------:R-:W-:Y:S01]  /*9890*/  VIADD R23, R102, 0x20 ;  /* 0x0000002066177836 */ /* 0x000fe20000000000 */
[--C-:B------:R-:W-:Y:S01]  /*98a0*/  SHF.R.U64 R27, R98, 0x3, R99.reuse ;  /* 0x00000003621b7819 */ /* 0x100fe20000001263 */
[----:B------:R-:W-:Y:S01]  /*98b0*/  BSSY.RECONVERGENT B0, `(.L_x_108) ;  /* 0x0000039000007945 */ /* 0x000fe20003800200 */
[----:B------:R-:W2:Y:S01]  /*98c0*/  LDCU.64 UR4, c[0x0][0x428] ;  /* 0x00008500ff0477ac */ /* 0x000ea20008000a00 */
[----:B------:R-:W-:Y:S02]  /*98d0*/  SHF.R.U32.HI R26, RZ, 0x3, R99 ;  /* 0x00000003ff1a7819 */ /* 0x000fe40000011663 */
[----:B------:R-:W-:Y:S02]  /*98e0*/  ISETP.LE.U32.AND P2, PT, R22, R27, PT ;  /* 0x0000001b1600720c */ /* 0x000fe40003f43070 */
[----:B-1----:R-:W-:Y:S01]  /*98f0*/  ISETP.LT.AND P0, PT, R23, UR6, !P0 ;  /* 0x0000000617007c0c */ /* 0x002fe2000c701270 */
[----:B------:R-:W1:Y:S03]  /*9900*/  LDCU UR6, c[0x0][0x424] ;  /* 0x00008480ff0677ac */ /* 0x000e660008000800 */
[----:B------:R-:W-:-:S02]  /*9910*/  ISETP.LE.U32.AND.EX P2, PT, R7, R26, P0, P2 ;  /* 0x0000001a0700720c */ /* 0x000fc40000743120 */
[----:B--2---:R-:W-:-:S04]  /*9920*/  IADD3 R22, P0, PT, R8, UR4, RZ ;  /* 0x0000000408167c10 */ /* 0x004fc8000ff1e0ff */
[----:B------:R-:W-:Y:S02]  /*9930*/  IADD3.X R23, PT, PT, R9, UR5, RZ, P0, !PT ;  /* 0x0000000509177c10 */ /* 0x000fe400087fe4ff */
[----:B------:R-:W-:-:S05]  /*9940*/  IADD3 R26, P0, PT, -R68, R22, RZ ;  /* 0x00000016441a7210 */ /* 0x000fca0007f1e1ff */
[----:B------:R-:W-:Y:S01]  /*9950*/  IMAD.X R27, R23, 0x1, ~R69, P0 ;  /* 0x00000001171b7824 */ /* 0x000fe200000e0e45 */
[----:B------:R2:W-:Y:S01]  /*9960*/  @P2 STG.E.64 desc[UR14][R8.64+0x100], R24 ;  /* 0x0001001808002986 */ /* 0x0005e2000c101b0e */
[----:B-1----:R-:W-:-:S05]  /*9970*/  IMAD.U32 R28, RZ, RZ, UR6 ;  /* 0x00000006ff1c7e24 */ /* 0x002fca000f8e00ff */
[----:B------:R-:W-:-:S04]  /*9980*/  LOP3.LUT R7, R27, R28, RZ, 0xfc, !PT ;  /* 0x0000001c1b077212 */ /* 0x000fc800078efcff */
[----:B------:R-:W-:-:S13]  /*9990*/  ISETP.NE.U32.AND P0, PT, R7, RZ, PT ;  /* 0x000000ff0700720c */ /* 0x000fda0003f05070 */
[----:B------:R-:W-:Y:S05]  /*99a0*/  @P0 BRA `(.L_x_109) ;  /* 0x0000000000600947 */ /* 0x000fea0003800000 */
[----:B------:R-:W2:Y:S01]  /*99b0*/  LDCU UR4, c[0x0][0x420] ;  /* 0x00008400ff0477ac */ /* 0x000ea20008000800 */
[----:B------:R-:W-:Y:S01]  /*99c0*/  IMAD.MOV.U32 R30, RZ, RZ, RZ ;  /* 0x000000ffff1e7224 */ /* 0x000fe200078e00ff */
[----:B--2---:R-:W-:-:S04]  /*99d0*/  MOV R25, UR4 ;  /* 0x0000000400197c02 */ /* 0x004fc80008000f00 */
[----:B------:R-:W1:Y:S01]  /*99e0*/  I2F.U32.RP R29, R25 ;  /* 0x00000019001d7306 */ /* 0x000e620000209000 */
[----:B------:R-:W-:-:S07]  /*99f0*/  ISETP.NE.U32.AND P0, PT, R25, RZ, PT ;  /* 0x000000ff1900720c */ /* 0x000fce0003f05070 */
[----:B-1----:R-:W1:Y:S02]  /*9a00*/  MUFU.RCP R27, R29 ;  /* 0x0000001d001b7308 */ /* 0x002e640000001000 */
[----:B-1----:R-:W-:-:S06]  /*9a10*/  VIADD R27, R27, 0xffffffe ;  /* 0x0ffffffe1b1b7836 */ /* 0x002fcc0000000000 */
[----:B------:R-:W1:Y:S02]  /*9a20*/  F2I.FTZ.U32.TRUNC.NTZ R31, R27 ;  /* 0x0000001b001f7305 */ /* 0x000e64000021f000 */
[----:B-1----:R-:W-:-:S05]  /*9a30*/  IMAD R7, R31, R25, RZ ;  /* 0x000000191f077224 */ /* 0x002fca00078e02ff */
[----:B------:R-:W-:-:S05]  /*9a40*/  IADD3 R7, PT, PT, -R7, RZ, RZ ;  /* 0x000000ff07077210 */ /* 0x000fca0007ffe1ff */
[----:B------:R-:W-:-:S06]  /*9a50*/  IMAD.HI.U32 R7, R31, R7, R30 ;  /* 0x000000071f077227 */ /* 0x000fcc00078e001e */
[----:B------:R-:W-:-:S05]  /*9a60*/  IMAD.HI.U32 R24, R7, R26, RZ ;  /* 0x0000001a07187227 */ /* 0x000fca00078e00ff */
[----:B------:R-:W-:-:S05]  /*9a70*/  IADD3 R7, PT, PT, -R24, RZ, RZ ;  /* 0x000000ff18077210 */ /* 0x000fca0007ffe1ff */
[----:B------:R-:W-:Y:S01]  /*9a80*/  IMAD R30, R25, R7, R26 ;  /* 0x00000007191e7224 */ /* 0x000fe200078e021a */
[----:B------:R-:W-:-:S04]  /*9a90*/  MOV R7, RZ ;  /* 0x000000ff00077202 */ /* 0x000fc80000000f00 */
        /* <DEDUP_REMOVED lines=9> */
.L_x_109:
[----:B------:R-:W1:Y:S01]  /*9b30*/  LDCU.64 UR4, c[0x0][0x420] ;  /* 0x00008400ff0477ac */ /* 0x000e620008000a00 */
[----:B------:R-:W-:Y:S01]  /*9b40*/  IMAD.MOV.U32 R92, RZ, RZ, R26 ;  /* 0x000000ffff5c7224 */ /* 0x000fe200078e001a */
[----:B------:R-:W-:Y:S02]  /*9b50*/  MOV R93, R27 ;  /* 0x0000001b005d7202 */ /* 0x000fe40000000f00 */
[----:B------:R-:W-:Y:S01]  /*9b60*/  MOV R98, 0x9ba0 ;  /* 0x00009ba000627802 */ /* 0x000fe20000000f00 */
[----:B-1----:R-:W-:Y:S01]  /*9b70*/  IMAD.U32 R100, RZ, RZ, UR4 ;  /* 0x00000004ff647e24 */ /* 0x002fe2000f8e00ff */
[----:B------:R-:W-:Y:S02]  /*9b80*/  MOV R97, UR5 ;  /* 0x0000000500617c02 */ /* 0x000fe40008000f00 */
[----:B--2--5:R-:W-:Y:S05]  /*9b90*/  CALL.REL.NOINC `($__internal_0_$__cuda_sm20_div_u64) ;  /* 0x000000fc00a07944 */ /* 0x024fea0003c00000 */
        /* <DEDUP_REMOVED lines=8> */
[----:B------:R-:W-:-:S04]  /*9c20*/  MOV R24, R93 ;  /* 0x0000005d00187202 */ /* 0x000fc80000000f00 */
[----:B------:R-:W-:Y:S02]  /*9c30*/  IADD3 R7, PT, PT, R7, R27, RZ ;  /* 0x0000001b07077210 */ /* 0x000fe40007ffe0ff */
.L_x_110:
[----:B------:R-:W-:Y:S05]  /*9c40*/  BSYNC.RECONVERGENT B0 ;  /* 0x0000000000007941 */ /* 0x000fea0003800200 */
.L_x_108:
[----:B------:R-:W1:Y:S01]  /*9c50*/  LDCU UR6, c[0x0][0x380] ;  /* 0x00007000ff0677ac */ /* 0x000e620008000800 */
[--C-:B------:R-:W-:Y:S01]  /*9c60*/  SHF.R.U64 R27, R26, 0x3, R7.reuse ;  /* 0x000000031a1b7819 */ /* 0x100fe20000001207 */
[----:B------:R-:W-:Y:S01]  /*9c70*/  VIADD R26, R104, 0x9 ;  /* 0x00000009681a7836 */ /* 0x000fe20000000000 */
[----:B------:R-:W-:Y:S01]  /*9c80*/  SHF.R.U32.HI R30, RZ, 0x3, R7 ;  /* 0x00000003ff1e7819 */ /* 0x000fe20000011607 */
[----:B------:R-:W2:Y:S01]  /*9c90*/  LDCU.64 UR4, c[0x0][0x428] ;  /* 0x00008500ff0477ac */ /* 0x000ea20008000a00 */
[----:B------:R-:W-:Y:S01]  /*9ca0*/  ISETP.LE.U32.AND P2, PT, R24, R27, PT ;  /* 0x0000001b1800720c */ /* 0x000fe20003f43070 */
[----:B------:R-:W-:Y:S01]  /*9cb0*/  BSSY.RECONVERGENT B0, `(.L_x_111) ;  /* 0x0000026000007945 */ /* 0x000fe20003800200 */
[----:B------:R-:W-:Y:S02]  /*9cc0*/  SHF.R.S32.HI R7, RZ, 0x1f, R24 ;  /* 0x0000001fff077819 */ /* 0x000fe40000011418 */
[----:B-1----:R-:W-:-:S04]  /*9cd0*/  ISETP.LT.AND P0, PT, R26, UR6, !P1 ;  /* 0x000000061a007c0c */ /* 0x002fc8000cf01270 */
[----:B------:R-:W-:Y:S02]  /*9ce0*/  ISETP.LE.U32.AND.EX P2, PT, R7, R30, P0, P2 ;  /* 0x0000001e0700720c */ /* 0x000fe40000743120 */
[----:B--2---:R-:W-:-:S04]  /*9cf0*/  IADD3 R6, P0, PT, R6, UR4, RZ ;  /* 0x0000000406067c10 */ /* 0x004fc8000ff1e0ff */
[----:B------:R-:W-:Y:S02]  /*9d00*/  IADD3.X R5, PT, PT, R5, UR5, RZ, P0, !PT ;  /* 0x0000000505057c10 */ /* 0x000fe400087fe4ff */
[----:B------:R-:W-:Y:S02]  /*9d10*/  ISETP.GE.AND P0, PT, R26, UR6, PT ;  /* 0x000000061a007c0c */ /* 0x000fe4000bf06270 */
[----:B------:R-:W-:-:S03]  /*9d20*/  LOP3.LUT R28, R5, R28, RZ, 0xfc, !PT ;  /* 0x0000001c051c7212 */ /* 0x000fc600078efcff */
[----:B------:R1:W-:Y:S01]  /*9d30*/  @P2 STG.E.64 desc[UR14][R22.64], R20 ;  /* 0x0000001416002986 */ /* 0x0003e2000c101b0e */
[----:B------:R-:W-:-:S13]  /*9d40*/  ISETP.NE.U32.AND P2, PT, R28, RZ, PT ;  /* 0x000000ff1c00720c */ /* 0x000fda0003f45070 */
[----:B------:R-:W-:Y:S05]  /*9d50*/  @P2 BRA `(.L_x_112) ;  /* 0x0000000000502947 */ /* 0x000fea0003800000 */
[----:B------:R-:W2:Y:S01]  /*9d60*/  I2F.U32.RP R27, R25 ;  /* 0x00000019001b7306 */ /* 0x000ea20000209000 */
[----:B------:R-:W-:Y:S02]  /*9d70*/  MOV R28, RZ ;  /* 0x000000ff001c7202 */ /* 0x000fe40000000f00 */
[----:B------:R-:W-:-:S05]  /*9d80*/  MOV R99, RZ ;  /* 0x000000ff00637202 */ /* 0x000fca0000000f00 */
[----:B--2---:R-:W2:Y:S02]  /*9d90*/  MUFU.RCP R26, R27 ;  /* 0x0000001b001a7308 */ /* 0x004ea40000001000 */
[----:B--2---:R-:W-:-:S06]  /*9da0*/  VIADD R26, R26, 0xffffffe ;  /* 0x0ffffffe1a1a7836 */ /* 0x004fcc0000000000 */
        /* <DEDUP_REMOVED lines=15> */
.L_x_112:
[----:B------:R-:W2:Y:S01]  /*9ea0*/  LDCU.64 UR4, c[0x0][0x420] ;  /* 0x00008400ff0477ac */ /* 0x000ea20008000a00 */
[----:B------:R-:W-:Y:S01]  /*9eb0*/  IMAD.MOV.U32 R98, RZ, RZ, R6 ;  /* 0x000000ffff627224 */ /* 0x000fe200078e0006 */
[----:B------:R-:W-:Y:S02]  /*9ec0*/  MOV R97, R5 ;  /* 0x0000000500617202 */ /* 0x000fe40000000f00 */
[----:B------:R-:W-:Y:S01]  /*9ed0*/  MOV R94, 0x9f10 ;  /* 0x00009f10005e7802 */ /* 0x000fe20000000f00 */
[----:B--2---:R-:W-:Y:S01]  /*9ee0*/  IMAD.U32 R96, RZ, RZ, UR4 ;  /* 0x00000004ff607e24 */ /* 0x004fe2000f8e00ff */
[----:B------:R-:W-:Y:S02]  /*9ef0*/  MOV R95, UR5 ;  /* 0x00000005005f7c02 */ /* 0x000fe40008000f00 */
[----:B-1---5:R-:W-:Y:S05]  /*9f00*/  CALL.REL.NOINC `($__internal_1_$__cuda_sm20_rem_u64) ;  /* 0x000000fc00d47944 */ /* 0x022fea0003c00000 */
.L_x_113:
[----:B------:R-:W-:Y:S05]  /*9f10*/  BSYNC.RECONVERGENT B0 ;  /* 0x0000000000007941 */ /* 0x000fea0003800200 */
.L_x_111:
        /* <DEDUP_REMOVED lines=13> */
[----:B------:R-:W-:Y:S02]  /*9ff0*/  @P2 IMAD.MOV.U32 R26, RZ, RZ, R22 ;  /* 0x000000ffff1a2224 */ /* 0x000fe400078e0016 */
[----:B------:R-:W-:Y:S02]  /*a000*/  @P2 IMAD.MOV.U32 R27, RZ, RZ, R23 ;  /* 0x000000ffff1b2224 */ /* 0x000fe400078e0017 */
[----:B-1----:R-:W-:Y:S02]  /*a010*/  IMAD.U32 R22, RZ, RZ, UR6 ;  /* 0x00000006ff167e24 */ /* 0x002fe4000f8e00ff */
[----:B------:R-:W-:Y:S01]  /*a020*/  IMAD.X R25, R21, 0x1, ~R69, P0 ;  /* 0x0000000115197824 */ /* 0x000fe200000e0e45 */
[----:B------:R1:W-:Y:S04]  /*a030*/  @P2 STG.E.64 desc[UR14][R26.64+0x100], R18 ;  /* 0x000100121a002986 */ /* 0x0003e8000c101b0e */
[----:B------:R-:W-:-:S04]  /*a040*/  LOP3.LUT R7, R25, R22, RZ, 0xfc, !PT ;  /* 0x0000001619077212 */ /* 0x000fc800078efcff */
[----:B------:R-:W-:-:S13]  /*a050*/  ISETP.NE.U32.AND P0, PT, R7, RZ, PT ;  /* 0x000000ff0700720c */ /* 0x000fda0003f05070 */
[----:B------:R-:W-:Y:S05]  /*a060*/  @P0 BRA `(.L_x_115) ;  /* 0x0000000000600947 */ /* 0x000fea0003800000 */
[----:B------:R-:W2:Y:S01]  /*a070*/  LDCU UR4, c[0x0][0x420] ;  /* 0x00008400ff0477ac */ /* 0x000ea20008000800 */
[----:B------:R-:W-:Y:S01]  /*a080*/  IMAD.MOV.U32 R28, RZ, RZ, RZ ;  /* 0x000000ffff1c7224 */ /* 0x000fe200078e00ff */
[----:B--2---:R-:W-:-:S04]  /*a090*/  MOV R23, UR4 ;  /* 0x0000000400177c02 */ /* 0x004fc80008000f00 */
[----:B-1----:R-:W1:Y:S01]  /*a0a0*/  I2F.U32.RP R26, R23 ;  /* 0x00000017001a7306 */ /* 0x002e620000209000 */
        /* <DEDUP_REMOVED lines=9> */
[----:B------:R-:W-:-:S05]  /*a140*/  IMAD R18, R23, R7, R24 ;  /* 0x0000000717127224 */ /* 0x000fca00078e0218 */
[----:B------:R-:W-:-:S13]  /*a150*/  ISETP.GE.U32.AND P3, PT, R18, R23, PT ;  /* 0x000000171200720c */ /* 0x000fda0003f66070 */
[----:B------:R-:W-:Y:S01]  /*a160*/  @P3 IMAD.IADD R18, R18, 0x1, -R23 ;  /* 0x0000000112123824 */ /* 0x000fe200078e0a17 */
[----:B------:R-:W-:-:S04]  /*a170*/  @P3 IADD3 R19, PT, PT, R19, 0x1, RZ ;  /* 0x0000000113133810 */ /* 0x000fc80007ffe0ff */
[----:B------:R-:W-:Y:S02]  /*a180*/  ISETP.GE.U32.AND P2, PT, R18, R23, PT ;  /* 0x000000171200720c */ /* 0x000fe40003f46070 */
[----:B------:R-:W-:-:S11]  /*a190*/  MOV R18, RZ ;  /* 0x000000ff00127202 */ /* 0x000fd60000000f00 */
[----:B------:R-:W-:Y:S01]  /*a1a0*/  @P2 VIADD R19, R19, 0x1 ;  /* 0x0000000113132836 */ /* 0x000fe20000000000 */
[----:B------:R-:W-:-:S04]  /*a1b0*/  @!P0 LOP3.LUT R19, RZ, R23, RZ, 0x33, !PT ;  /* 0x00000017ff138212 */ /* 0x000fc800078e33ff */
[----:B------:R-:W-:-:S05]  /*a1c0*/  IADD3 R7, PT, PT, -R19, RZ, RZ ;  /* 0x000000ff13077210 */ /* 0x000fca0007ffe1ff */
[----:B------:R-:W-:Y:S01]  /*a1d0*/  IMAD R7, R23, R7, R24 ;  /* 0x0000000717077224 */ /* 0x000fe200078e0218 */
[----:B------:R-:W-:Y:S05]  /*a1e0*/  BRA `(.L_x_116) ;  /* 0x0000000000487947 */ /* 0x000fea0003800000 */
.L_x_115:
        /* <DEDUP_REMOVED lines=18> */
.L_x_116:
[----:B------:R-:W-:Y:S05]  /*a310*/  BSYNC.RECONVERGENT B0 ;  /* 0x0000000000007941 */ /* 0x000fea0003800200 */
.L_x_114:
        /* <DEDUP_REMOVED lines=11> */
[----:B------:R-:W-:-:S04]  /*a3d0*/  IADD3.X R5, PT, PT, R5, UR5, RZ, P0, !PT ;  /* 0x0000000505057c10 */ /* 0x000fc800087fe4ff */
        /* <DEDUP_REMOVED lines=24> */
.L_x_118:
[----:B------:R-:W2:Y:S01]  /*a560*/  LDCU.64 UR4, c[0x0][0x420] ;  /* 0x00008400ff0477ac */ /* 0x000ea20008000a00 */
[----:B------:R-:W-:Y:S01]  /*a570*/  IMAD.MOV.U32 R98, RZ, RZ, R6 ;  /* 0x000000ffff627224 */ /* 0x000fe200078e0006 */
[----:B------:R-:W-:Y:S02]  /*a580*/  MOV R97, R5 ;  /* 0x0000000500617202 */ /* 0x000fe40000000f00 */
[----:B------:R-:W-:Y:S01]  /*a590*/  MOV R94, 0xa5d0 ;  /* 0x0000a5d0005e7802 */ /* 0x000fe20000000f00 */
[----:B--2---:R-:W-:Y:S01]  /*a5a0*/  IMAD.U32 R96, RZ, RZ, UR4 ;  /* 0x00000004ff607e24 */ /* 0x004fe2000f8e00ff */
[----:B------:R-:W-:Y:S02]  /*a5b0*/  MOV R95, UR5 ;  /* 0x00000005005f7c02 */ /* 0x000fe40008000f00 */
[----:B-1---5:R-:W-:Y:S05]  /*a5c0*/  CALL.REL.NOINC `($__internal_1_$__cuda_sm20_rem_u64) ;  /* 0x000000f800247944 */ /* 0x022fea0003c00000 */
.L_x_119:
[----:B------:R-:W-:Y:S05]  /*a5d0*/  BSYNC.RECONVERGENT B0 ;  /* 0x0000000000007941 */ /* 0x000fea0003800200 */
.L_x_117:
[----:B------:R-:W1:Y:S01]  /*a5e0*/  LDCU.64 UR6, c[0x0][0x380] ;  /* 0x00007000ff0677ac */ /* 0x000e620008000a00 */
[----:B------:R-:W-:Y:S01]  /*a5f0*/  VIADD R16, R102, 0x20 ;  /* 0x0000002066107836 */ /* 0x000fe20000000000 */
[--C-:B------:R-:W-:Y:S01]  /*a600*/  SHF.R.U64 R22, R98, 0x3, R99.reuse ;  /* 0x0000000362167819 */ /* 0x100fe20000001263 */
[----:B------:R-:W-:Y:S01]  /*a610*/  BSSY.RECONVERGENT B0, `(.L_x_120) ;  /* 0x000003a000007945 */ /* 0x000fe20003800200 */
[----:B------:R-:W2:Y:S01]  /*a620*/  LDCU.64 UR4, c[0x0][0x428] ;  /* 0x00008500ff0477ac */ /* 0x000ea20008000a00 */
[----:B------:R-:W-:Y:S02]  /*a630*/  SHF.R.U32.HI R17, RZ, 0x3, R99 ;  /* 0x00000003ff117819 */ /* 0x000fe40000011663 */
[----:B------:R-:W-:Y:S02]  /*a640*/  ISETP.LE.U32.AND P2, PT, R19, R22, PT ;  /* 0x000000161300720c */ /* 0x000fe40003f43070 */
[----:B-1----:R-:W-:-:S04]  /*a650*/  ISETP.GE.AND P0, PT, R16, UR7, PT ;  /* 0x0000000710007c0c */ /* 0x002fc8000bf06270 */
[----:B------:R-:W-:Y:S01]  /*a660*/  ISETP.LT.AND P3, PT, R7, UR6, !P0 ;  /* 0x0000000607007c0c */ /* 0x000fe2000c761270 */
[----:B------:R-:W1:Y:S03]  /*a670*/  LDCU UR6, c[0x0][0x424] ;  /* 0x00008480ff0677ac */ /* 0x000e660008000800 */
[----:B------:R-:W-:Y:S02]  /*a680*/  ISETP.LE.U32.AND.EX P3, PT, R18, R17, P3, P2 ;  /* 0x000000111200720c */ /* 0x000fe40001f63120 */
        /* <DEDUP_REMOVED lines=33> */
.L_x_121:
        /* <DEDUP_REMOVED lines=8> */
[-C--:B------:R-:W-:Y:S02]  /*a920*/  IADD3 R14, P2, PT, RZ, -R93.reuse, RZ ;  /* 0x8000005dff0e7210 */ /* 0x080fe40007f5e0ff */
[----:B------:R-:W-:Y:S02]  /*a930*/  MOV R15, R93 ;  /* 0x0000005d000f7202 */ /* 0x000fe40000000f00 */
[----:B------:R-:W-:Y:S02]  /*a940*/  IADD3.X R92, PT, PT, RZ, ~R92, RZ, P2, !PT ;  /* 0x8000005cff5c7210 */ /* 0x000fe400017fe4ff */
[----:B-1----:R-:W-:Y:S02]  /*a950*/  MOV R21, UR4 ;  /* 0x0000000400157c02 */ /* 0x002fe40008000f00 */
[----:B------:R-:W-:-:S03]  /*a960*/  MOV R23, UR5 ;  /* 0x0000000500177c02 */ /* 0x000fc60008000f00 */
[-C--:B------:R-:W-:Y:S02]  /*a970*/  IMAD R7, R92, R21.reuse, RZ ;  /* 0x000000155c077224 */ /* 0x080fe400078e02ff */
[----:B------:R-:W-:-:S04]  /*a980*/  IMAD.WIDE.U32 R18, R14, R21, R18 ;  /* 0x000000150e127225 */ /* 0x000fc800078e0012 */
[----:B------:R-:W-:-:S05]  /*a990*/  IMAD R7, R14, R23, R7 ;  /* 0x000000170e077224 */ /* 0x000fca00078e0207 */
[----:B------:R-:W-:Y:S02]  /*a9a0*/  IADD3 R14, PT, PT, R7, R19, RZ ;  /* 0x00000013070e7210 */ /* 0x000fe40007ffe0ff */
.L_x_122:
[----:B------:R-:W-:Y:S05]  /*a9b0*/  BSYNC.RECONVERGENT B0 ;  /* 0x0000000000007941 */ /* 0x000fea0003800200 */
.L_x_120:
[----:B------:R-:W1:Y:S01]  /*a9c0*/  LDCU UR6, c[0x0][0x380] ;  /* 0x00007000ff0677ac */ /* 0x000e620008000800 */
[----:B------:R-:W-:Y:S01]  /*a9d0*/  VIADD R7, R104, 0xb ;  /* 0x0000000b68077836 */ /* 0x000fe20000000000 */
[--C-:B------:R-:W-:Y:S01]  /*a9e0*/  SHF.R.U64 R18, R18, 0x3, R14.reuse ;  /* 0x0000000312127819 */ /* 0x100fe2000000120e */
[----:B------:R-:W-:Y:S01]  /*a9f0*/  BSSY.RECONVERGENT B0, `(.L_x_123) ;  /* 0x0000025000007945 */ /* 0x000fe20003800200 */
[----:B------:R-:W2:Y:S01]  /*aa00*/  LDCU.64 UR4, c[0x0][0x428] ;  /* 0x00008500ff0477ac */ /* 0x000ea20008000a00 */
[----:B------:R-:W-:Y:S02]  /*aa10*/  SHF.R.U32.HI R19, RZ, 0x3, R14 ;  /* 0x00000003ff137819 */ /* 0x000fe4000001160e */
[----:B------:R-:W-:Y:S02]  /*aa20*/  ISETP.LE.U32.AND P2, PT, R15, R18, PT ;  /* 0x000000120f00720c */ /* 0x000fe40003f43070 */
        /* <DEDUP_REMOVED lines=9> */
[----:B-1----:R-:W1:Y:S01]  /*aac0*/  I2F.U32.RP R12, R21 ;  /* 0x00000015000c7306 */ /* 0x002e620000209000 */
        /* <DEDUP_REMOVED lines=18> */
.L_x_124:
[----:B------:R-:W2:Y:S01]  /*abf0*/  LDCU.64 UR4, c[0x0][0x420] ;  /* 0x00008400ff0477ac */ /* 0x000ea20008000a00 */
[----:B------:R-:W-:Y:S01]  /*ac00*/  MOV R94, 0xac40 ;  /* 0x0000ac40005e7802 */ /* 0x000fe20000000f00 */
[----:B--2---:R-:W-:Y:S01]  /*ac10*/  IMAD.U32 R96, RZ, RZ, UR4 ;  /* 0x00000004ff607e24 */ /* 0x004fe2000f8e00ff */
[----:B------:R-:W-:Y:S02]  /*ac20*/  MOV R95, UR5 ;  /* 0x00000005005f7c02 */ /* 0x000fe40008000f00 */
[----:B-1---5:R-:W-:Y:S05]  /*ac30*/  CALL.REL.NOINC `($__internal_1_$__cuda_sm20_rem_u64) ;  /* 0x000000f000887944 */ /* 0x022fea0003c00000 */
.L_x_125:
[----:B------:R-:W-:Y:S05]  /*ac40*/  BSYNC.RECONVERGENT B0 ;  /* 0x0000000000007941 */ /* 0x000fea0003800200 */
.L_x_123:
[----:B------:R-:W1:Y:S01]  /*ac50*/  LDCU UR8, c[0x0][0x380] ;  /* 0x00007000ff0877ac */ /* 0x000e620008000800 */
[--C-:B------:R-:W-:Y:S02]  /*ac60*/  SHF.R.U64 R6, R98, 0x3, R99.reuse ;  /* 0x0000000362067819 */ /* 0x100fe40000001263 */
[----:B------:R-:W-:Y:S02]  /*ac70*/  SHF.R.U32.HI R5, RZ, 0x3, R99 ;  /* 0x00000003ff057819 */ /* 0x000fe40000011663 */
[----:B------:R-:W-:Y:S02]  /*ac80*/  ISETP.LE.U32.AND P1, PT, R15, R6, PT ;  /* 0x000000060f00720c */ /* 0x000fe40003f23070 */
[----:B-1----:R-:W-:-:S04]  /*ac90*/  ISETP.LT.AND P0, PT, R7, UR8, !P0 ;  /* 0x0000000807007c0c */ /* 0x002fc8000c701270 */
[----:B------:R-:W-:-:S13]  /*aca0*/  ISETP.LE.U32.AND.EX P0, PT, R14, R5, P0, P1 ;  /* 0x000000050e00720c */ /* 0x000fda0000703110 */
[----:B------:R-:W-:Y:S05]  /*acb0*/  @!P0 BRA `(.L_x_126) ;  /* 0x0000000000808947 */ /* 0x000fea0003800000 */
[----:B------:R1:W-:Y:S01]  /*acc0*/  STG.E.64 desc[UR14][R16.64+0x100], R10 ;  /* 0x0001000a10007986 */ /* 0x0003e2000c101b0e */
[----:B------:R-:W-:Y:S05]  /*acd0*/  BRA `(.L_x_126) ;  /* 0x0000000000787947 */ /* 0x000fea0003800000 */
.L_x_101:
[----:B------:R-:W1:Y:S01]  /*ace0*/  LDCU UR6, c[0x0][0x384] ;  /* 0x00007080ff0677ac */ /* 0x000e620008000800 */
[----:B------:R-:W-:Y:S02]  /*acf0*/  VIADD R5, R104, 0x8 ;  /* 0x0000000868057836 */ /* 0x000fe40000000000 */
[C---:B------:R-:W-:Y:S01]  /*ad00*/  VIADD R6, R102.reuse, 0x20 ;  /* 0x0000002066067836 */ /* 0x040fe20000000000 */
[----:B------:R-:W2:Y:S01]  /*ad10*/  LDCU.64 UR4, c[0x0][0x428] ;  /* 0x00008500ff0477ac */ /* 0x000ea20008000a00 */
[----:B-1----:R-:W-:-:S03]  /*ad20*/  ISETP.GE.AND P0, PT, R102, UR6, PT ;  /* 0x0000000666007c0c */ /* 0x002fc6000bf06270 */
[----:B------:R-:W-:Y:S01]  /*ad30*/  ISETP.GE.AND P1, PT, R6, UR6, PT ;  /* 0x0000000606007c0c */ /* 0x000fe2000bf26270 */
[C---:B------:R-:W-:Y:S01]  /*ad40*/  VIADD R6, R104.reuse, 0xb ;  /* 0x0000000b68067836 */ /* 0x040fe20000000000 */
[C---:B------:R-:W-:Y:S02]  /*ad50*/  ISETP.LT.AND P3, PT, R5.reuse, UR8, !P0 ;  /* 0x0000000805007c0c */ /* 0x040fe4000c761270 */
[----:B------:R-:W-:Y:S01]  /*ad60*/  ISETP.LT.AND P4, PT, R5, UR8, !P1 ;  /* 0x0000000805007c0c */ /* 0x000fe2000cf81270 */
[----:B------:R-:W-:-:S05]  /*ad70*/  VIADD R5, R104, 0x9 ;  /* 0x0000000968057836 */ /* 0x000fca0000000000 */
[----:B------:R-:W-:-:S05]  /*ad80*/  ISETP.LT.AND P2, PT, R5, UR8, !P0 ;  /* 0x0000000805007c0c */ /* 0x000fca000c741270 */
[----:B------:R3:W-:Y:S01]  /*ad90*/  @P3 STG.E.64 desc[UR14][R8.64], R26 ;  /* 0x0000001a08003986 */ /* 0x0007e2000c101b0e */
[----:B--2---:R-:W-:-:S03]  /*ada0*/  IADD3 R22, P3, PT, R8, UR4, RZ ;  /* 0x0000000408167c10 */ /* 0x004fc6000ff7e0ff */
[----:B------:R3:W-:Y:S01]  /*adb0*/  @P4 STG.E.64 desc[UR14][R8.64+0x100], R24 ;  /* 0x0001001808004986 */ /* 0x0007e2000c101b0e */
[----:B------:R-:W-:Y:S02]  /*adc0*/  IADD3.X R23, PT, PT, R9, UR5, RZ, P3, !PT ;  /* 0x0000000509177c10 */ /* 0x000fe40009ffe4ff */
[----:B------:R-:W-:Y:S01]  /*add0*/  ISETP.LT.AND P3, PT, R5, UR8, !P1 ;  /* 0x0000000805007c0c */ /* 0x000fe2000cf61270 */
[----:B------:R-:W-:Y:S01]  /*ade0*/  VIADD R5, R104, 0xa ;  /* 0x0000000a68057836 */ /* 0x000fe20000000000 */
[----:B------:R-:W-:Y:S01]  /*adf0*/  IADD3 R28, P4, PT, R22, UR4, RZ ;  /* 0x00000004161c7c10 */ /* 0x000fe2000ff9e0ff */
[----:B------:R3:W-:Y:S03]  /*ae00*/  @P2 STG.E.64 desc[UR14][R22.64], R20 ;  /* 0x0000001416002986 */ /* 0x0007e6000c101b0e */
[C---:B------:R-:W-:Y:S02]  /*ae10*/  ISETP.LT.AND P2, PT, R5.reuse, UR8, !P0 ;  /* 0x0000000805007c0c */ /* 0x040fe4000c741270 */
[----:B------:R-:W-:-:S02]  /*ae20*/  ISETP.LT.AND P1, PT, R5, UR8, !P1 ;  /* 0x0000000805007c0c */ /* 0x000fc4000cf21270 */
[----:B------:R-:W-:Y:S02]  /*ae30*/  ISETP.LT.AND P0, PT, R6, UR8, !P0 ;  /* 0x0000000806007c0c */ /* 0x000fe4000c701270 */
[----:B------:R-:W-:Y:S01]  /*ae40*/  IADD3.X R29, PT, PT, R23, UR5, RZ, P4, !PT ;  /* 0x00000005171d7c10 */ /* 0x000fe2000a7fe4ff */
[----:B------:R3:W-:Y:S01]  /*ae50*/  @P3 STG.E.64 desc[UR14][R22.64+0x100], R18 ;  /* 0x0001001216003986 */ /* 0x0007e2000c101b0e */
[----:B------:R-:W-:-:S04]  /*ae60*/  IADD3 R6, P4, PT, R28, UR4, RZ ;  /* 0x000000041c067c10 */ /* 0x000fc8000ff9e0ff */
[----:B------:R-:W-:Y:S01]  /*ae70*/  IADD3.X R7, PT, PT, R29, UR5, RZ, P4, !PT ;  /* 0x000000051d077c10 */ /* 0x000fe2000a7fe4ff */
[----:B------:R3:W-:Y:S04]  /*ae80*/  @P2 STG.E.64 desc[UR14][R28.64], R16 ;  /* 0x000000101c002986 */ /* 0x0007e8000c101b0e */
[----:B------:R3:W-:Y:S04]  /*ae90*/  @P1 STG.E.64 desc[UR14][R28.64+0x100], R14 ;  /* 0x0001000e1c001986 */ /* 0x0007e8000c101b0e */
[----:B------:R3:W-:Y:S04]  /*aea0*/  @P0 STG.E.64 desc[UR14][R6.64], R12 ;  /* 0x0000000c06000986 */ /* 0x0007e8000c101b0e */
[----:B------:R3:W-:Y:S02]  /*aeb0*/  @P6 STG.E.64 desc[UR14][R6.64+0x100], R10 ;  /* 0x0001000a06006986 */ /* 0x0007e4000c101b0e */
.L_x_126:
[----:B------:R-:W-:Y:S05]  /*aec0*/  BSYNC.RECONVERGENT B1 ;  /* 0x0000000000017941 */ /* 0x000fea0003800200 */
.L_x_100:
[----:B------:R-:W2:Y:S01]  /*aed0*/  S2UR UR4, SR_CTAID.Y ;  /* 0x00000000000479c3 */ /* 0x000ea20000002600 */
[----:B------:R-:W4:Y:S01]  /*aee0*/  LDCU UR6, c[0x0][0x398] ;  /* 0x00007300ff0677ac */ /* 0x000f220008000800 */
[----:B-1-3--:R-:W-:Y:S01]  /*aef0*/  IADD3 R10, P0, PT, R72, R112, RZ ;  /* 0x00000070480a7210 */ /* 0x00afe20007f1e0ff */
[----:B------:R-:W-:Y:S01]  /*af00*/  BSSY.RECONVERGENT B1, `(.L_x_127) ;  /* 0x00001a8000017945 */ /* 0x000fe20003800200 */
[----:B------:R-:W-:Y:S01]  /*af10*/  VIADD R5, R102, 0x20 ;  /* 0x0000002066057836 */ /* 0x000fe20000000000 */
[----:B------:R-:W-:Y:S01]  /*af20*/  UMOV UR5, 0xffffffff ;  /* 0xffffffff00057882 */ /* 0x000fe20000000000 */
[----:B------:R-:W-:Y:S02]  /*af30*/  IADD3.X R11, PT, PT, R73, R113, RZ, P0, !PT ;  /* 0x00000071490b7210 */ /* 0x000fe400007fe4ff */
[----:B------:R-:W1:Y:S01]  /*af40*/  S2UR UR7, SR_CTAID.X ;  /* 0x00000000000779c3 */ /* 0x000e620000002500 */
[----:B----4-:R-:W-:Y:S02]  /*af50*/  USHF.L.U32 UR5, UR5, UR6, URZ ;  /* 0x0000000605057299 */ /* 0x010fe400080006ff */
[----:B--2---:R-:W-:-:S02]  /*af60*/  USHF.L.U32 UR4, UR4, UR6, URZ ;  /* 0x0000000604047299 */ /* 0x004fc400080006ff */
        /* <DEDUP_REMOVED lines=35> */
.L_x_130:
        /* <DEDUP_REMOVED lines=10> */
[----:B------:R-:W-:Y:S01]  /*b240*/  IMAD R6, R6, R91, RZ ;  /* 0x0000005b06067224 */ /* 0x000fe200078e02ff */
[----:B------:R-:W-:-:S03]  /*b250*/  MOV R12, R16 ;  /* 0x00000010000c7202 */ /* 0x000fc60000000f00 */
[----:B------:R-:W-:-:S05]  /*b260*/  IMAD R6, R90, R7, R6 ;  /* 0x000000075a067224 */ /* 0x000fca00078e0206 */
[----:B------:R-:W-:Y:S02]  /*b270*/  IADD3 R7, PT, PT, R6, R17, RZ ;  /* 0x0000001106077210 */ /* 0x000fe40007ffe0ff */
.L_x_131:
[----:B------:R-:W-:Y:S05]  /*b280*/  BSYNC.RECONVERGENT B0 ;  /* 0x0000000000007941 */ /* 0x000fea0003800200 */
.L_x_129:
        /* <DEDUP_REMOVED lines=11> */
[----:B------:R-:W-:Y:S01]  /*b340*/  IMAD.X R6, RZ, RZ, R15, P1 ;  /* 0x000000ffff067224 */ /* 0x000fe200008e060f */
[----:B------:R-:W-:-:S04]  /*b350*/  ISETP.GE.AND P1, PT, R4, UR4, PT ;  /* 0x0000000404007c0c */ /* 0x000fc8000bf26270 */
        /* <DEDUP_REMOVED lines=23> */
.L_x_133:
[----:B------:R-:W-:Y:S01]  /*b4d0*/  IMAD.MOV.U32 R98, RZ, RZ, R7 ;  /* 0x000000ffff627224 */ /* 0x000fe200078e0007 */
[----:B------:R-:W-:Y:S01]  /*b4e0*/  MOV R96, R91 ;  /* 0x0000005b00607202 */ /* 0x000fe20000000f00 */
[----:B------:R-:W-:Y:S01]  /*b4f0*/  IMAD.MOV.U32 R97, RZ, RZ, R6 ;  /* 0x000000ffff617224 */ /* 0x000fe200078e0006 */
[----:B------:R-:W-:Y:S02]  /*b500*/  MOV R95, R90 ;  /* 0x0000005a005f7202 */ /* 0x000fe40000000f00 */
[----:B------:R-:W-:Y:S02]  /*b510*/  MOV R94, 0xb530 ;  /* 0x0000b530005e7802 */ /* 0x000fe40000000f00 */
[----:B----45:R-:W-:Y:S05]  /*b520*/  CALL.REL.NOINC `($__internal_1_$__cuda_sm20_rem_u64) ;  /* 0x000000e8004c7944 */ /* 0x030fea0003c00000 */
.L_x_134:
[----:B------:R-:W-:Y:S05]  /*b530*/  BSYNC.RECONVERGENT B0 ;  /* 0x0000000000007941 */ /* 0x000fea0003800200 */
.L_x_132:
[----:B------:R-:W1:Y:S01]  /*b540*/  LDCU UR4, c[0x0][0x384] ;  /* 0x00007080ff0477ac */ /* 0x000e620008000800 */
[--C-:B------:R-:W-:Y:S02]  /*b550*/  SHF.R.U64 R14, R98, 0x3, R99.reuse ;  /* 0x00000003620e7819 */ /* 0x100fe40000001263 */
[----:B------:R-:W-:Y:S02]  /*b560*/  SHF.R.U32.HI R15, RZ, 0x3, R99 ;  /* 0x00000003ff0f7819 */ /* 0x000fe40000011663 */
[----:B------:R-:W-:Y:S02]  /*b570*/  ISETP.LE.U32.AND P2, PT, R13, R14, PT ;  /* 0x0000000e0d00720c */ /* 0x000fe40003f43070 */
[----:B-1----:R-:W-:-:S04]  /*b580*/  ISETP.LT.AND P1, PT, R5, UR4, !P1 ;  /* 0x0000000405007c0c */ /* 0x002fc8000cf21270 */
[----:B------:R-:W-:-:S13]  /*b590*/  ISETP.LE.U32.AND.EX P1, PT, R12, R15, P1, P2 ;  /* 0x0000000f0c00720c */ /* 0x000fda0000f23120 */
        /* <DEDUP_REMOVED lines=31> */
.L_x_136:
        /* <DEDUP_REMOVED lines=8> */
[----:B------:R-:W-:-:S04]  /*b810*/  IMAD.WIDE.U32 R14, R91, R17, R14 ;  /* 0x000000115b0e7225 */ /* 0x000fc800078e000e */
[----:B------:R-:W-:-:S04]  /*b820*/  IMAD R16, R16, R91, RZ ;  /* 0x0000005b10107224 */ /* 0x000fc800078e02ff */
[----:B------:R-:W-:Y:S01]  /*b830*/  IMAD R17, R90, R17, R16 ;  /* 0x000000115a117224 */ /* 0x000fe200078e0210 */
[----:B------:R-:W-:-:S04]  /*b840*/  MOV R16, R93 ;  /* 0x0000005d00107202 */ /* 0x000fc80000000f00 */
[----:B------:R-:W-:Y:S02]  /*b850*/  IADD3 R17, PT, PT, R17, R15, RZ ;  /* 0x0000000f11117210 */ /* 0x000fe40007ffe0ff */
.L_x_137:
[----:B------:R-:W-:Y:S05]  /*b860*/  BSYNC.RECONVERGENT B0 ;  /* 0x0000000000007941 */ /* 0x000fea0003800200 */
.L_x_135:
[----:B------:R-:W1:Y:S01]  /*b870*/  LDCU UR4, c[0x0][0x380] ;  /* 0x00007000ff0477ac */ /* 0x000e620008000800 */
[----:B------:R-:W-:Y:S01]  /*b880*/  VIADD R15, R104, 0x11 ;  /* 0x00000011680f7836 */ /* 0x000fe20000000000 */
[--C-:B------:R-:W-:Y:S02]  /*b890*/  SHF.R.U64 R19, R14, 0x3, R17.reuse ;  /* 0x000000030e137819 */ /* 0x100fe40000001211 */
[----:B------:R-:W-:Y:S02]  /*b8a0*/  SHF.R.U32.HI R17, RZ, 0x3, R17 ;  /* 0x00000003ff117819 */ /* 0x000fe40000011611 */
[----:B------:R-:W-:Y:S02]  /*b8b0*/  ISETP.LE.U32.AND P1, PT, R16, R19, PT ;  /* 0x000000131000720c */ /* 0x000fe40003f23070 */
        /* <DEDUP_REMOVED lines=30> */
.L_x_139:
[----:B------:R-:W-:Y:S01]  /*baa0*/  IMAD.MOV.U32 R98, RZ, RZ, R7 ;  /* 0x000000ffff627224 */ /* 0x000fe200078e0007 */
[----:B------:R-:W-:Y:S01]  /*bab0*/  MOV R96, R91 ;  /* 0x0000005b00607202 */ /* 0x000fe20000000f00 */
[----:B------:R-:W-:Y:S01]  /*bac0*/  IMAD.MOV.U32 R97, RZ, RZ, R6 ;  /* 0x000000ffff617224 */ /* 0x000fe200078e0006 */
[----:B------:R-:W-:Y:S02]  /*bad0*/  MOV R95, R90 ;  /* 0x0000005a005f7202 */ /* 0x000fe40000000f00 */
[----:B------:R-:W-:Y:S02]  /*bae0*/  MOV R94, 0xbb00 ;  /* 0x0000bb00005e7802 */ /* 0x000fe40000000f00 */
[----:B----45:R-:W-:Y:S05]  /*baf0*/  CALL.REL.NOINC `($__internal_1_$__cuda_sm20_rem_u64) ;  /* 0x000000e000d87944 */ /* 0x030fea0003c00000 */
.L_x_140:
[----:B------:R-:W-:Y:S05]  /*bb00*/  BSYNC.RECONVERGENT B0 ;  /* 0x0000000000007941 */ /* 0x000fea0003800200 */
.L_x_138:
        /* <DEDUP_REMOVED lines=40> */
.L_x_142:
        /* <DEDUP_REMOVED lines=13> */
.L_x_143:
[----:B------:R-:W-:Y:S05]  /*be60*/  BSYNC.RECONVERGENT B0 ;  /* 0x0000000000007941 */ /* 0x000fea0003800200 */
.L_x_141:
[----:B------:R-:W1:Y:S01]  /*be70*/  LDCU.64 UR4, c[0x0][0x380] ;  /* 0x00007000ff0477ac */ /* 0x000e620008000a00 */
[----:B------:R-:W-:Y:S01]  /*be80*/  VIADD R15, R104, 0x12 ;  /* 0x00000012680f7836 */ /* 0x000fe20000000000 */
        /* <DEDUP_REMOVED lines=34> */
.L_x_145:
[----:B------:R-:W-:Y:S01]  /*c0b0*/  IMAD.MOV.U32 R98, RZ, RZ, R7 ;  /* 0x000000ffff627224 */ /* 0x000fe200078e0007 */
[----:B------:R-:W-:Y:S01]  /*c0c0*/  MOV R96, R91 ;  /* 0x0000005b00607202 */ /* 0x000fe20000000f00 */
[----:B------:R-:W-:Y:S01]  /*c0d0*/  IMAD.MOV.U32 R97, RZ, RZ, R6 ;  /* 0x000000ffff617224 */ /* 0x000fe200078e0006 */
[----:B------:R-:W-:Y:S02]  /*c0e0*/  MOV R95, R90 ;  /* 0x0000005a005f7202 */ /* 0x000fe40000000f00 */
[----:B------:R-:W-:Y:S02]  /*c0f0*/  MOV R94, 0xc110 ;  /* 0x0000c110005e7802 */ /* 0x000fe40000000f00 */
[----:B----45:R-:W-:Y:S05]  /*c100*/  CALL.REL.NOINC `($__internal_1_$__cuda_sm20_rem_u64) ;  /* 0x000000dc00547944 */ /* 0x030fea0003c00000 */
.L_x_146:
[----:B------:R-:W-:Y:S05]  /*c110*/  BSYNC.RECONVERGENT B0 ;  /* 0x0000000000007941 */ /* 0x000fea0003800200 */
.L_x_144:
        /* <DEDUP_REMOVED lines=39> */
.L_x_148:
        /* <DEDUP_REMOVED lines=14> */
.L_x_149:
[----:B------:R-:W-:Y:S05]  /*c470*/  BSYNC.RECONVERGENT B0 ;  /* 0x0000000000007941 */ /* 0x000fea0003800200 */
.L_x_147:
        /* <DEDUP_REMOVED lines=36> */
.L_x_151:
[----:B------:R-:W-:Y:S01]  /*c6c0*/  IMAD.MOV.U32 R96, RZ, RZ, R91 ;  /* 0x000000ffff607224 */ /* 0x000fe200078e005b */
[----:B------:R-:W-:Y:S02]  /*c6d0*/  MOV R95, R90 ;  /* 0x0000005a005f7202 */ /* 0x000fe40000000f00 */
[----:B------:R-:W-:Y:S02]  /*c6e0*/  MOV R94, 0xc700 ;  /* 0x0000c700005e7802 */ /* 0x000fe40000000f00 */
[----:B----45:R-:W-:Y:S05]  /*c6f0*/  CALL.REL.NOINC `($__internal_1_$__cuda_sm20_rem_u64) ;  /* 0x000000d400d87944 */ /* 0x030fea0003c00000 */
.L_x_152:
[----:B------:R-:W-:Y:S05]  /*c700*/  BSYNC.RECONVERGENT B0 ;  /* 0x0000000000007941 */ /* 0x000fea0003800200 */
.L_x_150:
        /* <DEDUP_REMOVED lines=9> */
.L_x_128:
[----:B------:R-:W1:Y:S01]  /*c7a0*/  LDCU UR6, c[0x0][0x384] ;  /* 0x00007080ff0677ac */ /* 0x000e620008000800 */
[----:B------:R-:W-:Y:S01]  /*c7b0*/  VIADD R6, R104, 0x11 ;  /* 0x0000001168067836 */ /* 0x000fe20000000000 */
[----:B------:R-:W-:-:S05]  /*c7c0*/  IADD3 R12, P0, PT, R70, R10, RZ ;  /* 0x0000000a460c7210 */ /* 0x000fca0007f1e0ff */
[----:B------:R-:W-:Y:S01]  /*c7d0*/  IMAD.X R13, R71, 0x1, R11, P0 ;  /* 0x00000001470d7824 */ /* 0x000fe200000e060b */
[----:B-1----:R-:W-:Y:S01]  /*c7e0*/  ISETP.GE.AND P4, PT, R5, UR6, PT ;  /* 0x0000000605007c0c */ /* 0x002fe2000bf86270 */
[----:B------:R-:W-:Y:S01]  /*c7f0*/  VIADD R5, R104, 0x12 ;  /* 0x0000001268057836 */ /* 0x000fe20000000000 */
[----:B------:R-:W-:Y:S02]  /*c800*/  ISETP.GE.AND P3, PT, R102, UR6, PT ;  /* 0x0000000666007c0c */ /* 0x000fe4000bf66270 */
[C---:B------:R-:W-:Y:S02]  /*c810*/  ISETP.LT.AND P1, PT, R6.reuse, UR8, !P4 ;  /* 0x0000000806007c0c */ /* 0x040fe4000e721270 */
[----:B------:R-:W-:Y:S02]  /*c820*/  ISETP.LT.AND P2, PT, R6, UR8, !P3 ;  /* 0x0000000806007c0c */ /* 0x000fe4000df41270 */
[C---:B------:R-:W-:Y:S02]  /*c830*/  ISETP.LT.AND P0, PT, R5.reuse, UR8, !P4 ;  /* 0x0000000805007c0c */ /* 0x040fe4000e701270 */
[----:B------:R-:W-:-:S07]  /*c840*/  ISETP.LT.AND P6, PT, R5, UR8, !P3 ;  /* 0x0000000805007c0c */ /* 0x000fce000dfc1270 */
[----:B------:R-:W4:Y:S01]  /*c850*/  @P1 LDG.E.LTC128B.64 R82, desc[UR14][R12.64+0x100] ;  /* 0x0001000e0c521981 */ /* 0x000f22000c1e1b20 */
[----:B------:R-:W-:Y:S01]  /*c860*/  IADD3 R6, P1, PT, R70, R12, RZ ;  /* 0x0000000c46067210 */ /* 0x000fe20007f3e0ff */
[----:B------:R-:W-:Y:S02]  /*c870*/  VIADD R5, R104, 0x13 ;  /* 0x0000001368057836 */ /* 0x000fe40000000000 */
[----:B------:R1:W4:Y:S02]  /*c880*/  @P2 LDG.E.LTC128B.64 R84, desc[UR14][R12.64] ;  /* 0x0000000e0c542981 */ /* 0x000324000c1e1b20 */
[----:B------:R-:W-:Y:S01]  /*c890*/  IMAD.X R7, R71, 0x1, R13, P1 ;  /* 0x0000000147077824 */ /* 0x000fe200008e060d */
[C---:B------:R-:W-:Y:S02]  /*c8a0*/  ISETP.LT.AND P1, PT, R4.reuse, UR8, !P3 ;  /* 0x0000000804007c0c */ /* 0x040fe4000df21270 */
[C---:B------:R-:W-:Y:S02]  /*c8b0*/  ISETP.LT.AND P2, PT, R5.reuse, UR8, !P4 ;  /* 0x0000000805007c0c */ /* 0x040fe4000e741270 */
[----:B------:R-:W-:Y:S01]  /*c8c0*/  ISETP.LT.AND P3, PT, R5, UR8, !P3 ;  /* 0x0000000805007c0c */ /* 0x000fe2000df61270 */
[----:B------:R2:W4:Y:S01]  /*c8d0*/  @P6 LDG.E.LTC128B.64 R80, desc[UR14][R6.64] ;  /* 0x0000000e06506981 */ /* 0x000522000c1e1b20 */
[----:B------:R-:W-:-:S07]  /*c8e0*/  ISETP.LT.AND P4, PT, R4, UR8, !P4 ;  /* 0x0000000804007c0c */ /* 0x000fce000e781270 */
[----:B------:R3:W4:Y:S06]  /*c8f0*/  @P1 LDG.E.LTC128B.64 R88, desc[UR14][R10.64] ;  /* 0x0000000e0a581981 */ /* 0x00072c000c1e1b20 */
[----:B------:R3:W4:Y:S01]  /*c900*/  @P4 LDG.E.LTC128B.64 R86, desc[UR14][R10.64+0x100] ;  /* 0x0001000e0a564981 */ /* 0x000722000c1e1b20 */
[----:B-1----:R-:W-:Y:S02]  /*c910*/  @P0 IMAD.MOV.U32 R12, RZ, RZ, R6 ;  /* 0x000000ffff0c0224 */ /* 0x002fe400078e0006 */
[----:B------:R-:W-:-:S05]  /*c920*/  @P0 IMAD.MOV.U32 R13, RZ, RZ, R7 ;  /* 0x000000ffff0d0224 */ /* 0x000fca00078e0007 */
[----:B------:R3:W4:Y:S01]  /*c930*/  @P0 LDG.E.LTC128B.64 R78, desc[UR14][R12.64+0x100] ;  /* 0x0001000e0c4e0981 */ /* 0x000722000c1e1b20 */
[----:B--2---:R-:W-:-:S05]  /*c940*/  IADD3 R6, P0, PT, R70, R6, RZ ;  /* 0x0000000646067210 */ /* 0x004fca0007f1e0ff */
[----:B------:R-:W-:-:S05]  /*c950*/  IMAD.X R7, R71, 0x1, R7, P0 ;  /* 0x0000000147077824 */ /* 0x000fca00000e0607 */
[----:B------:R3:W4:Y:S04]  /*c960*/  @P3 LDG.E.LTC128B.64 R76, desc[UR14][R6.64] ;  /* 0x0000000e064c3981 */ /* 0x000728000c1e1b20 */
[----:B------:R3:W4:Y:S02]  /*c970*/  @P2 LDG.E.LTC128B.64 R74, desc[UR14][R6.64+0x100] ;  /* 0x0001000e064a2981 */ /* 0x000724000c1e1b20 */
.L_x_153:
[----:B------:R-:W-:Y:S05]  /*c980*/  BSYNC.RECONVERGENT B1 ;  /* 0x0000000000017941 */ /* 0x000fea0003800200 */
.L_x_127:
[----:B------:R-:W-:Y:S01]  /*c990*/  BAR.SYNC.DEFER_BLOCKING 0x0 ;  /* 0x0000000000007b1d */ /* 0x000fe20000010000 */
[----:B------:R-:W-:Y:S01]  /*c9a0*/  IADD3 R72, P0, PT, R72, R10, RZ ;  /* 0x0000000a48487210 */ /* 0x000fe20007f1e0ff */
[----:B---3--:R-:W-:-:S06]  /*c9b0*/  VIADD R7, R104, 0x18 ;  /* 0x0000001868077836 */ /* 0x008fcc0000000000 */
[----:B------:R-:W2:Y:S01]  /*c9c0*/  S2UR UR8, SR_CgaCtaId ;  /* 0x00000000000879c3 */ /* 0x000ea20000008800 */
[----:B------:R-:W-:Y:S01]  /*c9d0*/  UMOV UR4, 0x400 ;  /* 0x0000040000047882 */ /* 0x000fe20000000000 */
[----:B------:R-:W3:Y:S01]  /*c9e0*/  S2R R5, SR_TID.X ;  /* 0x0000000000057919 */ /* 0x000ee20000002100 */
[----:B------:R-:W-:Y:S01]  /*c9f0*/  BSSY.RECONVERGENT B1, `(.L_x_154) ;  /* 0x00001ef000017945 */ /* 0x000fe20003800200 */
[----:B------:R-:W-:Y:S01]  /*ca00*/  IMAD.X R73, R73, 0x1, R11, P0 ;  /* 0x0000000149497824 */ /* 0x000fe200000e060b */
[----:B------:R-:W-:-:S04]  /*ca10*/  DEPBAR.LE SB5, 0x6 ;  /* 0x0000d1800000791a */ /* 0x000fc80000000000 */
[----:B------:R-:W-:Y:S04]  /*ca20*/  STS.128 [R103], R36 ;  /* 0x0000002467007388 */ /* 0x000fe80000000c00 */
[----:B------:R-:W-:Y:S01]  /*ca30*/  STS.128 [R103+0x40], R40 ;  /* 0x0000402867007388 */ /* 0x000fe20000000c00 */
[----:B--2---:R-:W-:Y:S01]  /*ca40*/  ULEA UR8, UR8, UR4, 0x18 ;  /* 0x0000000408087291 */ /* 0x004fe2000f8ec0ff */
[----:B------:R-:W-:-:S04]  /*ca50*/  DEPBAR.LE SB5, 0x4 ;  /* 0x0000d1000000791a */ /* 0x000fc80000000000 */
[----:B------:R-:W-:Y:S01]  /*ca60*/  STS.128 [R103+0x80], R44 ;  /* 0x0000802c67007388 */ /* 0x000fe20000000c00 */
[----:B------:R-:W2:Y:S03]  /*ca70*/  LDCU.64 UR4, c[0x0][0x440] ;  /* 0x00008800ff0477ac */ /* 0x000ea60008000a00 */
[----:B------:R-:W-:Y:S01]  /*ca80*/  STS.128 [R103+0xc0], R48 ;  /* 0x0000c03067007388 */ /* 0x000fe20000000c00 */
[----:B---3--:R-:W-:Y:S01]  /*ca90*/  IMAD.SHL.U32 R6, R5, 0x8, RZ ;  /* 0x0000000805067824 */ /* 0x008fe200078e00ff */
[----:B------:R-:W-:-:S04]  /*caa0*/  SHF.R.U32.HI R5, RZ, 0x3, R5 ;  /* 0x00000003ff057819 */ /* 0x000fc80000011605 */
[----:B------:R-:W-:Y:S02]  /*cab0*/  LOP3.LUT R6, R6, 0xf8, RZ, 0xc0, !PT ;  /* 0x000000f806067812 */ /* 0x000fe400078ec0ff */
[----:B------:R-:W-:Y:S01]  /*cac0*/  LOP3.LUT R5, R5, 0x7c, RZ, 0xc0, !PT ;  /* 0x0000007c05057812 */ /* 0x000fe200078ec0ff */
[----:B------:R-:W-:Y:S01]  /*cad0*/  BAR.SYNC.DEFER_BLOCKING 0x0 ;  /* 0x0000000000007b1d */ /* 0x000fe20000010000 */
[----:B--2---:R-:W-:-:S03]  /*cae0*/  IADD3 R10, P1, PT, R8, UR4, RZ ;  /* 0x00000004080a7c10 */ /* 0x004fc6000ff3e0ff */
[----:B------:R-:W-:Y:S02]  /*caf0*/  IMAD R5, R5, 0x220, R6 ;  /* 0x0000022005057824 */ /* 0x000fe400078e0206 */
[----:B------:R-:W-:Y:S01]  /*cb00*/  VIADD R6, R102, 0x20 ;  /* 0x0000002066067836 */ /* 0x000fe20000000000 */
[----:B------:R-:W-:Y:S02]  /*cb10*/  IADD3.X R11, PT, PT, R9, UR5, RZ, P1, !PT ;  /* 0x00000005090b7c10 */ /* 0x000fe40008ffe4ff */
[----:B------:R-:W2:Y:S04]  /*cb20*/  LDS.64 R28, [R5+UR8] ;  /* 0x00000008051c7984 */ /* 0x000ea80008000a00 */
[----:B------:R-:W3:Y:S04]  /*cb30*/  LDS.64 R24, [R5+UR8+0x100] ;  /* 0x0001000805187984 */ /* 0x000ee80008000a00 */
[----:B------:R-:W3:Y:S04]  /*cb40*/  LDS.64 R22, [R5+UR8+0x220] ;  /* 0x0002200805167984 */ /* 0x000ee80008000a00 */
[----:B------:R-:W3:Y:S04]  /*cb50*/  LDS.64 R20, [R5+UR8+0x320] ;  /* 0x0003200805147984 */ /* 0x000ee80008000a00 */
[----:B------:R-:W3:Y:S04]  /*cb60*/  LDS.64 R18, [R5+UR8+0x440] ;  /* 0x0004400805127984 */ /* 0x000ee80008000a00 */
[----:B------:R-:W3:Y:S04]  /*cb70*/  LDS.64 R16, [R5+UR8+0x540] ;  /* 0x0005400805107984 */ /* 0x000ee80008000a00 */
[----:B------:R-:W3:Y:S04]  /*cb80*/  LDS.64 R14, [R5+UR8+0x660] ;  /* 0x00066008050e7984 */ /* 0x000ee80008000a00 */
[----:B-1----:R-:W1:Y:S01]  /*cb90*/  LDS.64 R12, [R5+UR8+0x760] ;  /* 0x00076008050c7984 */ /* 0x002e620008000a00 */
[----:B--2---:R-:W-:-:S02]  /*cba0*/  DMUL R28, R28, R110 ;  /* 0x0000006e1c1c7228 */ /* 0x004fc40000000000 */
[-C--:B---3--:R-:W-:Y:S02]  /*cbb0*/  DMUL R24, R24, R110.reuse ;  /* 0x0000006e18187228 */ /* 0x088fe40000000000 */
[----:B------:R-:W-:-:S04]  /*cbc0*/  DMUL R22, R22, R110 ;  /* 0x0000006e16167228 */ /* 0x000fc80000000000 */
[----:B----4-:R-:W-:Y:S02]  /*cbd0*/  DFMA R28, R88, R108, R28 ;  /* 0x0000006c581c722b */ /* 0x010fe4000000001c */
[----:B------:R-:W-:Y:S02]  /*cbe0*/  DMUL R20, R20, R110 ;  /* 0x0000006e14147228 */ /* 0x000fe40000000000 */
[----:B------:R-:W-:Y:S02]  /*cbf0*/  DFMA R24, R86, R108, R24 ;  /* 0x0000006c5618722b */ /* 0x000fe40000000018 */
[----:B------:R-:W-:Y:S02]  /*cc00*/  DMUL R18, R18, R110 ;  /* 0x0000006e12127228 */ /* 0x000fe40000000000 */
[----:B------:R-:W-:Y:S02]  /*cc10*/  DFMA R22, R84, R108, R22 ;  /* 0x0000006c5416722b */ /* 0x000fe40000000016 */
[----:B------:R-:W-:-:S02]  /*cc20*/  DMUL R16, R16, R110 ;  /* 0x0000006e10107228 */ /* 0x000fc40000000000 */
[----:B------:R-:W-:Y:S02]  /*cc30*/  DFMA R20, R82, R108, R20 ;  /* 0x0000006c5214722b */ /* 0x000fe40000000014 */
[----:B------:R-:W-:Y:S02]  /*cc40*/  DMUL R14, R14, R110 ;  /* 0x0000006e0e0e7228 */ /* 0x000fe40000000000 */
[----:B------:R-:W-:Y:S02]  /*cc50*/  DFMA R18, R80, R108, R18 ;  /* 0x0000006c5012722b */ /* 0x000fe40000000012 */
[----:B-1----:R-:W-:Y:S02]  /*cc60*/  DMUL R12, R12, R110 ;  /* 0x0000006e0c0c7228 */ /* 0x002fe40000000000 */
[-C--:B------:R-:W-:Y:S02]  /*cc70*/  DFMA R16, R78, R108.reuse, R16 ;  /* 0x0000006c4e10722b */ /* 0x080fe40000000010 */
[----:B------:R-:W-:-:S04]  /*cc80*/  DFMA R14, R76, R108, R14 ;  /* 0x0000006c4c0e722b */ /* 0x000fc8000000000e */
[----:B------:R-:W-:Y:S01]  /*cc90*/  DFMA R12, R74, R108, R12 ;  /* 0x0000006c4a0c722b */ /* 0x000fe2000000000c */
[----:B------:R-:W-:Y:S10]  /*cca0*/  BRA.U !UP0, `(.L_x_155) ;  /* 0x0000001908907547 */ /* 0x000ff4000b800000 */
[----:B------:R-:W1:Y:S01]  /*ccb0*/  LDCU UR4, c[0x0][0x424] ;  /* 0x00008480ff0477ac */ /* 0x000e620008000800 */
[----:B------:R-:W-:Y:S01]  /*ccc0*/  IADD3 R30, P0, PT, -R68, R10, RZ ;  /* 0x0000000a441e7210 */ /* 0x000fe20007f1e1ff */
[----:B------:R-:W-:Y:S04]  /*ccd0*/  BSSY.RECONVERGENT B0, `(.L_x_156) ;  /* 0x0000030000007945 */ /* 0x000fe80003800200 */
[----:B------:R-:W-:Y:S02]  /*cce0*/  IMAD.X R31, R11, 0x1, ~R69, P0 ;  /* 0x000000010b1f7824 */ /* 0x000fe400000e0e45 */
[----:B-1----:R-:W-:-:S05]  /*ccf0*/  IMAD.U32 R35, RZ, RZ, UR4 ;  /* 0x00000004ff237e24 */ /* 0x002fca000f8e00ff */
[----:B------:R-:W-:-:S04]  /*cd00*/  LOP3.LUT R8, R31, R35, RZ, 0xfc, !PT ;  /* 0x000000231f087212 */ /* 0x000fc800078efcff */
[----:B------:R-:W-:-:S13]  /*cd10*/  ISETP.NE.U32.AND P0, PT, R8, RZ, PT ;  /* 0x000000ff0800720c */ /* 0x000fda0003f05070 */
[----:B------:R-:W-:Y:S05]  /*cd20*/  @P0 BRA `(.L_x_157) ;  /* 0x0000000000600947 */ /* 0x000fea0003800000 */
[----:B------:R-:W1:Y:S01]  /*cd30*/  LDCU UR4, c[0x0][0x420] ;  /* 0x00008400ff0477ac */ /* 0x000e620008000800 */
[----:B------:R-:W-:Y:S01]  /*cd40*/  IMAD.MOV.U32 R8, RZ, RZ, RZ ;  /* 0x000000ffff087224 */ /* 0x000fe200078e00ff */
[----:B-1----:R-:W-:-:S04]  /*cd50*/  MOV R33, UR4 ;  /* 0x0000000400217c02 */ /* 0x002fc80008000f00 */
[----:B------:R-:W1:Y:S01]  /*cd60*/  I2F.U32.RP R26, R33 ;  /* 0x00000021001a7306 */ /* 0x000e620000209000 */
[----:B------:R-:W-:-:S07]  /*cd70*/  ISETP.NE.U32.AND P0, PT, R33, RZ, PT ;  /* 0x000000ff2100720c */ /* 0x000fce0003f05070 */
[----:B-1----:R-:W1:Y:S02]  /*cd80*/  MUFU.RCP R9, R26 ;  /* 0x0000001a00097308 */ /* 0x002e640000001000 */
[----:B-1----:R-:W-:-:S06]  /*cd90*/  VIADD R9, R9, 0xffffffe ;  /* 0x0ffffffe09097836 */ /* 0x002fcc0000000000 */
[----:B------:R-:W1:Y:S02]  /*cda0*/  F2I.FTZ.U32.TRUNC.NTZ R9, R9 ;  /* 0x0000000900097305 */ /* 0x000e64000021f000 */
[----:B-1----:R-:W-:-:S05]  /*cdb0*/  IMAD R27, R9, R33, RZ ;  /* 0x00000021091b7224 */ /* 0x002fca00078e02ff */
[----:B------:R-:W-:-:S05]  /*cdc0*/  IADD3 R27, PT, PT, -R27, RZ, RZ ;  /* 0x000000ff1b1b7210 */ /* 0x000fca0007ffe1ff */
[----:B------:R-:W-:Y:S01]  /*cdd0*/  IMAD.HI.U32 R27, R9, R27, R8 ;  /* 0x0000001b091b7227 */ /* 0x000fe200078e0008 */
[----:B------:R-:W-:-:S05]  /*cde0*/  MOV R9, RZ ;  /* 0x000000ff00097202 */ /* 0x000fca0000000f00 */
        /* <DEDUP_REMOVED lines=12> */
.L_x_157:
        /* <DEDUP_REMOVED lines=18> */
.L_x_158:
[----:B------:R-:W-:Y:S05]  /*cfd0*/  BSYNC.RECONVERGENT B0 ;  /* 0x0000000000007941 */ /* 0x000fea0003800200 */
.L_x_156:
[----:B------:R-:W1:Y:S01]  /*cfe0*/  LDCU.64 UR4, c[0x0][0x380] ;  /* 0x00007000ff0477ac */ /* 0x000e620008000a00 */
[--C-:B------:R-:W-:Y:S01]  /*cff0*/  SHF.R.U64 R26, R26, 0x3, R9.reuse ;  /* 0x000000031a1a7819 */ /* 0x100fe20000001209 */
[----:B------:R-:W-:Y:S01]  /*d000*/  BSSY.RECONVERGENT B0, `(.L_x_159) ;  /* 0x0000029000007945 */ /* 0x000fe20003800200 */
[----:B------:R-:W-:Y:S02]  /*d010*/  SHF.R.U32.HI R9, RZ, 0x3, R9 ;  /* 0x00000003ff097819 */ /* 0x000fe40000011609 */
        /* <DEDUP_REMOVED lines=32> */
.L_x_160:
[----:B------:R-:W2:Y:S01]  /*d220*/  LDCU.64 UR4, c[0x0][0x420] ;  /* 0x00008400ff0477ac */ /* 0x000ea20008000a00 */
[----:B------:R-:W-:Y:S01]  /*d230*/  IMAD.MOV.U32 R98, RZ, RZ, R9 ;  /* 0x000000ffff627224 */ /* 0x000fe200078e0009 */
[----:B------:R-:W-:Y:S02]  /*d240*/  MOV R97, R8 ;  /* 0x0000000800617202 */ /* 0x000fe40000000f00 */
[----:B------:R-:W-:Y:S01]  /*d250*/  MOV R94, 0xd290 ;  /* 0x0000d290005e7802 */ /* 0x000fe20000000f00 */
[----:B--2---:R-:W-:Y:S01]  /*d260*/  IMAD.U32 R96, RZ, RZ, UR4 ;  /* 0x00000004ff607e24 */ /* 0x004fe2000f8e00ff */
[----:B------:R-:W-:Y:S02]  /*d270*/  MOV R95, UR5 ;  /* 0x00000005005f7c02 */ /* 0x000fe40008000f00 */
[----:B-1---5:R-:W-:Y:S05]  /*d280*/  CALL.REL.NOINC `($__internal_1_$__cuda_sm20_rem_u64) ;  /* 0x000000c800f47944 */ /* 0x022fea0003c00000 */
.L_x_161:
[----:B------:R-:W-:Y:S05]  /*d290*/  BSYNC.RECONVERGENT B0 ;  /* 0x0000000000007941 */ /* 0x000fea0003800200 */
.L_x_159:
[----:B------:R-:W1:Y:S01]  /*d2a0*/  LDCU UR6, c[0x0][0x384] ;  /* 0x00007080ff0677ac */ /* 0x000e620008000800 */
[--C-:B------:R-:W-:Y:S01]  /*d2b0*/  SHF.R.U64 R4, R98, 0x3, R99.reuse ;  /* 0x0000000362047819 */ /* 0x100fe20000001263 */
[----:B------:R-:W-:Y:S01]  /*d2c0*/  BSSY.RECONVERGENT B0, `(.L_x_162) ;  /* 0x000003a000007945 */ /* 0x000fe20003800200 */
[----:B------:R-:W-:Y:S01]  /*d2d0*/  SHF.R.U32.HI R29, RZ, 0x3, R99 ;  /* 0x00000003ff1d7819 */ /* 0x000fe20000011663 */
[----:B------:R-:W2:Y:S01]  /*d2e0*/  LDCU.64 UR4, c[0x0][0x428] ;  /* 0x00008500ff0477ac */ /* 0x000ea20008000a00 */
        /* <DEDUP_REMOVED lines=13> */
[----:B------:R-:W1:Y:S01]  /*d3c0*/  LDCU UR4, c[0x0][0x420] ;  /* 0x00008400ff0477ac */ /* 0x000e620008000800 */
[----:B------:R-:W-:Y:S01]  /*d3d0*/  IMAD.MOV.U32 R34, RZ, RZ, RZ ;  /* 0x000000ffff227224 */ /* 0x000fe200078e00ff */
[----:B-1----:R-:W-:-:S04]  /*d3e0*/  MOV R31, UR4 ;  /* 0x00000004001f7c02 */ /* 0x002fc80008000f00 */
[----:B------:R-:W2:Y:S01]  /*d3f0*/  I2F.U32.RP R29, R31 ;  /* 0x0000001f001d7306 */ /* 0x000ea20000209000 */
[----:B------:R-:W-:-:S07]  /*d400*/  ISETP.NE.U32.AND P1, PT, R31, RZ, PT ;  /* 0x000000ff1f00720c */ /* 0x000fce0003f25070 */
[----:B--2---:R-:W1:Y:S02]  /*d410*/  MUFU.RCP R24, R29 ;  /* 0x0000001d00187308 */ /* 0x004e640000001000 */
[----:B-1----:R-:W-:-:S06]  /*d420*/  VIADD R24, R24, 0xffffffe ;  /* 0x0ffffffe18187836 */ /* 0x002fcc0000000000 */
[----:B------:R-:W1:Y:S02]  /*d430*/  F2I.FTZ.U32.TRUNC.NTZ R35, R24 ;  /* 0x0000001800237305 */ /* 0x000e64000021f000 */
[----:B-1----:R-:W-:Y:S01]  /*d440*/  IMAD R25, R35, R31, RZ ;  /* 0x0000001f23197224 */ /* 0x002fe200078e02ff */
[----:B------:R-:W-:-:S04]  /*d450*/  MOV R24, RZ ;  /* 0x000000ff00187202 */ /* 0x000fc80000000f00 */
        /* <DEDUP_REMOVED lines=14> */
.L_x_163:
        /* <DEDUP_REMOVED lines=18> */
.L_x_164:
[----:B------:R-:W-:Y:S05]  /*d660*/  BSYNC.RECONVERGENT B0 ;  /* 0x0000000000007941 */ /* 0x000fea0003800200 */
.L_x_162:
        /* <DEDUP_REMOVED lines=36> */
.L_x_166:
[----:B------:R-:W2:Y:S01]  /*d8b0*/  LDCU.64 UR4, c[0x0][0x420] ;  /* 0x00008400ff0477ac */ /* 0x000ea20008000a00 */
[----:B------:R-:W-:Y:S01]  /*d8c0*/  IMAD.MOV.U32 R98, RZ, RZ, R9 ;  /* 0x000000ffff627224 */ /* 0x000fe200078e0009 */
[----:B------:R-:W-:Y:S02]  /*d8d0*/  MOV R97, R8 ;  /* 0x0000000800617202 */ /* 0x000fe40000000f00 */
[----:B------:R-:W-:Y:S01]  /*d8e0*/  MOV R94, 0xd920 ;  /* 0x0000d920005e7802 */ /* 0x000fe20000000f00 */
[----:B--2---:R-:W-:Y:S01]  /*d8f0*/  IMAD.U32 R96, RZ, RZ, UR4 ;  /* 0x00000004ff607e24 */ /* 0x004fe2000f8e00ff */
[----:B------:R-:W-:Y:S02]  /*d900*/  MOV R95, UR5 ;  /* 0x00000005005f7c02 */ /* 0x000fe40008000f00 */
[----:B-1---5:R-:W-:Y:S05]  /*d910*/  CALL.REL.NOINC `($__internal_1_$__cuda_sm20_rem_u64) ;  /* 0x000000c400507944 */ /* 0x022fea0003c00000 */
.L_x_167:
[----:B------:R-:W-:Y:S05]  /*d920*/  BSYNC.RECONVERGENT B0 ;  /* 0x0000000000007941 */ /* 0x000fea0003800200 */
.L_x_165:
[----:B------:R-:W1:Y:S01]  /*d930*/  LDCU.64 UR6, c[0x0][0x380] ;  /* 0x00007000ff0677ac */ /* 0x000e620008000a00 */
[--C-:B------:R-:W-:Y:S01]  /*d940*/  SHF.R.U64 R22, R98, 0x3, R99.reuse ;  /* 0x0000000362167819 */ /* 0x100fe20000001263 */
[----:B------:R-:W-:Y:S01]  /*d950*/  BSSY.RECONVERGENT B0, `(.L_x_168) ;  /* 0x000003a000007945 */ /* 0x000fe20003800200 */
[----:B------:R-:W-:Y:S01]  /*d960*/  SHF.R.U32.HI R23, RZ, 0x3, R99 ;  /* 0x00000003ff177819 */ /* 0x000fe20000011663 */
[----:B------:R-:W2:Y:S01]  /*d970*/  LDCU.64 UR4, c[0x0][0x428] ;  /* 0x00008500ff0477ac */ /* 0x000ea20008000a00 */
        /* <DEDUP_REMOVED lines=38> */
.L_x_169:
        /* <DEDUP_REMOVED lines=17> */
.L_x_170:
[----:B------:R-:W-:Y:S05]  /*dcf0*/  BSYNC.RECONVERGENT B0 ;  /* 0x0000000000007941 */ /* 0x000fea0003800200 */
.L_x_168:
[----:B------:R-:W1:Y:S01]  /*dd00*/  LDCU.64 UR6, c[0x0][0x380] ;  /* 0x00007000ff0677ac */ /* 0x000e620008000a00 */
[----:B------:R-:W-:Y:S01]  /*dd10*/  VIADD R4, R104, 0x12 ;  /* 0x0000001268047836 */ /* 0x000fe20000000000 */
[--C-:B------:R-:W-:Y:S01]  /*dd20*/  SHF.R.U64 R24, R24, 0x3, R20.reuse ;  /* 0x0000000318187819 */ /* 0x100fe20000001214 */
[----:B------:R-:W-:Y:S01]  /*dd30*/  BSSY.RECONVERGENT B0, `(.L_x_171) ;  /* 0x0000029000007945 */ /* 0x000fe20003800200 */
[----:B------:R-:W2:Y:S01]  /*dd40*/  LDCU.64 UR4, c[0x0][0x428] ;  /* 0x00008500ff0477ac */ /* 0x000ea20008000a00 */
[----:B------:R-:W-:Y:S02]  /*dd50*/  SHF.R.U32.HI R25, RZ, 0x3, R20 ;  /* 0x00000003ff197819 */ /* 0x000fe40000011614 */
[----:B------:R-:W-:Y:S02]  /*dd60*/  ISETP.LE.U32.AND P2, PT, R21, R24, PT ;  /* 0x000000181500720c */ /* 0x000fe40003f43070 */
[----:B------:R-:W-:Y:S02]  /*dd70*/  SHF.R.S32.HI R20, RZ, 0x1f, R21 ;  /* 0x0000001fff147819 */ /* 0x000fe40000011415 */
[----:B-1----:R-:W-:-:S04]  /*dd80*/  ISETP.GE.AND P1, PT, R4, UR6, PT ;  /* 0x0000000604007c0c */ /* 0x002fc8000bf26270 */
[----:B------:R-:W-:-:S04]  /*dd90*/  ISETP.LT.AND P1, PT, R102, UR7, !P1 ;  /* 0x0000000766007c0c */ /* 0x000fc8000cf21270 */
        /* <DEDUP_REMOVED lines=27> */
.L_x_172:
[----:B------:R-:W2:Y:S01]  /*df50*/  LDCU.64 UR4, c[0x0][0x420] ;  /* 0x00008400ff0477ac */ /* 0x000ea20008000a00 */
[----:B------:R-:W-:Y:S01]  /*df60*/  IMAD.MOV.U32 R98, RZ, RZ, R9 ;  /* 0x000000ffff627224 */ /* 0x000fe200078e0009 */
[----:B------:R-:W-:Y:S02]  /*df70*/  MOV R97, R8 ;  /* 0x0000000800617202 */ /* 0x000fe40000000f00 */
[----:B------:R-:W-:Y:S01]  /*df80*/  MOV R94, 0xdfc0 ;  /* 0x0000dfc0005e7802 */ /* 0x000fe20000000f00 */
[----:B--2---:R-:W-:Y:S01]  /*df90*/  IMAD.U32 R96, RZ, RZ, UR4 ;  /* 0x00000004ff607e24 */ /* 0x004fe2000f8e00ff */
[----:B------:R-:W-:Y:S02]  /*dfa0*/  MOV R95, UR5 ;  /* 0x00000005005f7c02 */ /* 0x000fe40008000f00 */
[----:B-1---5:R-:W-:Y:S05]  /*dfb0*/  CALL.REL.NOINC `($__internal_1_$__cuda_sm20_rem_u64) ;  /* 0x000000bc00a87944 */ /* 0x022fea0003c00000 */
.L_x_173:
[----:B------:R-:W-:Y:S05]  /*dfc0*/  BSYNC.RECONVERGENT B0 ;  /* 0x0000000000007941 */ /* 0x000fea0003800200 */
.L_x_171:
        /* <DEDUP_REMOVED lines=31> */
[----:B------:R-:W-:Y:S01]  /*e1c0*/  IMAD.HI.U32 R16, R21, R20, RZ ;  /* 0x0000001415107227 */ /* 0x000fe200078e00ff */
[----:B------:R-:W-:-:S04]  /*e1d0*/  MOV R21, RZ ;  /* 0x000000ff00157202 */ /* 0x000fc80000000f00 */
        /* <DEDUP_REMOVED lines=11> */
.L_x_175:
        /* <DEDUP_REMOVED lines=17> */
.L_x_176:
[----:B------:R-:W-:Y:S05]  /*e3a0*/  BSYNC.RECONVERGENT B0 ;  /* 0x0000000000007941 */ /* 0x000fea0003800200 */
.L_x_174:
[----:B------:R-:W1:Y:S01]  /*e3b0*/  LDCU.64 UR6, c[0x0][0x380] ;  /* 0x00007000ff0677ac */ /* 0x000e620008000a00 */
[----:B------:R-:W-:Y:S01]  /*e3c0*/  VIADD R4, R104, 0x13 ;  /* 0x0000001368047836 */ /* 0x000fe20000000000 */
[--C-:B------:R-:W-:Y:S01]  /*e3d0*/  SHF.R.U64 R25, R20, 0x3, R21.reuse ;  /* 0x0000000314197819 */ /* 0x100fe20000001215 */
[----:B------:R-:W-:Y:S01]  /*e3e0*/  BSSY.RECONVERGENT B0, `(.L_x_177) ;  /* 0x0000027000007945 */ /* 0x000fe20003800200 */
[----:B------:R-:W2:Y:S01]  /*e3f0*/  LDCU.64 UR4, c[0x0][0x428] ;  /* 0x00008500ff0477ac */ /* 0x000ea20008000a00 */
[----:B------:R-:W-:Y:S02]  /*e400*/  SHF.R.U32.HI R21, RZ, 0x3, R21 ;  /* 0x00000003ff157819 */ /* 0x000fe40000011615 */
[----:B------:R-:W-:Y:S02]  /*e410*/  ISETP.LE.U32.AND P2, PT, R16, R25, PT ;  /* 0x000000191000720c */ /* 0x000fe40003f43070 */
[----:B-1----:R-:W-:Y:S02]  /*e420*/  ISETP.GE.AND P0, PT, R4, UR6, PT ;  /* 0x0000000604007c0c */ /* 0x002fe4000bf06270 */
[----:B------:R-:W-:-:S02]  /*e430*/  SHF.R.S32.HI R4, RZ, 0x1f, R16 ;  /* 0x0000001fff047819 */ /* 0x000fc40000011410 */
        /* <DEDUP_REMOVED lines=28> */
.L_x_178:
[----:B------:R-:W2:Y:S01]  /*e600*/  LDCU.64 UR4, c[0x0][0x420] ;  /* 0x00008400ff0477ac */ /* 0x000ea20008000a00 */
[----:B------:R-:W-:Y:S01]  /*e610*/  MOV R94, 0xe650 ;  /* 0x0000e650005e7802 */ /* 0x000fe20000000f00 */
[----:B--2---:R-:W-:Y:S01]  /*e620*/  IMAD.U32 R96, RZ, RZ, UR4 ;  /* 0x00000004ff607e24 */ /* 0x004fe2000f8e00ff */
[----:B------:R-:W-:Y:S02]  /*e630*/  MOV R95, UR5 ;  /* 0x00000005005f7c02 */ /* 0x000fe40008000f00 */
[----:B-1---5:R-:W-:Y:S05]  /*e640*/  CALL.REL.NOINC `($__internal_1_$__cuda_sm20_rem_u64) ;  /* 0x000000b800047944 */ /* 0x022fea0003c00000 */
.L_x_179:
[----:B------:R-:W-:Y:S05]  /*e650*/  BSYNC.RECONVERGENT B0 ;  /* 0x0000000000007941 */ /* 0x000fea0003800200 */
.L_x_177:
        /* <DEDUP_REMOVED lines=9> */
.L_x_155:
[----:B------:R-:W1:Y:S01]  /*e6f0*/  LDCU UR7, c[0x0][0x380] ;  /* 0x00007000ff0777ac */ /* 0x000e620008000800 */
[----:B------:R-:W-:Y:S01]  /*e700*/  ISETP.GE.AND P6, PT, R102, UR6, PT ;  /* 0x0000000666007c0c */ /* 0x000fe2000bfc6270 */
[----:B------:R-:W-:Y:S01]  /*e710*/  VIADD R8, R104, 0x13 ;  /* 0x0000001368087836 */ /* 0x000fe20000000000 */
[----:B------:R-:W-:Y:S01]  /*e720*/  ISETP.GE.AND P0, PT, R6, UR6, PT ;  /* 0x0000000606007c0c */ /* 0x000fe2000bf06270 */
[----:B------:R-:W2:Y:S01]  /*e730*/  LDCU.64 UR4, c[0x0][0x428] ;  /* 0x00008500ff0477ac */ /* 0x000ea20008000a00 */
[C---:B-1----:R-:W-:Y:S02]  /*e740*/  ISETP.LT.AND P4, PT, R4.reuse, UR7, !P6 ;  /* 0x0000000704007c0c */ /* 0x042fe4000f781270 */
[----:B------:R-:W-:Y:S01]  /*e750*/  ISETP.LT.AND P3, PT, R4, UR7, !P0 ;  /* 0x0000000704007c0c */ /* 0x000fe2000c761270 */
[----:B------:R-:W-:Y:S01]  /*e760*/  VIADD R4, R104, 0x11 ;  /* 0x0000001168047836 */ /* 0x000fe20000000000 */
[----:B--2---:R-:W-:-:S04]  /*e770*/  IADD3 R26, P2, PT, R10, UR4, RZ ;  /* 0x000000040a1a7c10 */ /* 0x004fc8000ff5e0ff */
[----:B------:R-:W-:Y:S02]  /*e780*/  ISETP.LT.AND P1, PT, R4, UR7, !P6 ;  /* 0x0000000704007c0c */ /* 0x000fe4000f721270 */
[----:B------:R-:W-:-:S03]  /*e790*/  IADD3.X R27, PT, PT, R11, UR5, RZ, P2, !PT ;  /* 0x000000050b1b7c10 */ /* 0x000fc600097fe4ff */
[----:B------:R1:W-:Y:S01]  /*e7a0*/  @P4 STG.E.64 desc[UR14][R10.64], R28 ;  /* 0x0000001c0a004986 */ /* 0x0003e2000c101b0e */
[----:B------:R-:W-:Y:S01]  /*e7b0*/  ISETP.LT.AND P4, PT, R4, UR7, !P0 ;  /* 0x0000000704007c0c */ /* 0x000fe2000c781270 */
[----:B------:R-:W-:Y:S02]  /*e7c0*/  VIADD R4, R104, 0x12 ;  /* 0x0000001268047836 */ /* 0x000fe40000000000 */
[----:B------:R2:W-:Y:S03]  /*e7d0*/  @P3 STG.E.64 desc[UR14][R10.64+0x100], R24 ;  /* 0x000100180a003986 */ /* 0x0005e6000c101b0e */
[----:B------:R-:W-:Y:S01]  /*e7e0*/  ISETP.LT.AND P2, PT, R4, UR7, !P0 ;  /* 0x0000000704007c0c */ /* 0x000fe2000c741270 */
[----:B------:R3:W-:Y:S01]  /*e7f0*/  @P1 STG.E.64 desc[UR14][R26.64], R22 ;  /* 0x000000161a001986 */ /* 0x0007e2000c101b0e */
[C---:B------:R-:W-:Y:S02]  /*e800*/  ISETP.LT.AND P1, PT, R8.reuse, UR7, !P6 ;  /* 0x0000000708007c0c */ /* 0x040fe4000f721270 */
[----:B------:R-:W-:-:S02]  /*e810*/  ISETP.LT.AND P0, PT, R8, UR7, !P0 ;  /* 0x0000000708007c0c */ /* 0x000fc4000c701270 */
[----:B------:R-:W-:Y:S01]  /*e820*/  ISETP.LT.AND P3, PT, R4, UR7, !P6 ;  /* 0x0000000704007c0c */ /* 0x000fe2000f761270 */
[----:B------:R-:W-:Y:S02]  /*e830*/  @P4 IMAD.MOV.U32 R8, RZ, RZ, R26 ;  /* 0x000000ffff084224 */ /* 0x000fe400078e001a */
[----:B------:R-:W-:-:S05]  /*e840*/  @P4 IMAD.MOV.U32 R9, RZ, RZ, R27 ;  /* 0x000000ffff094224 */ /* 0x000fca00078e001b */
[----:B------:R3:W-:Y:S01]  /*e850*/  @P4 STG.E.64 desc[UR14][R8.64+0x100], R20 ;  /* 0x0001001408004986 */ /* 0x0007e2000c101b0e */
[----:B-1----:R-:W-:-:S04]  /*e860*/  IADD3 R28, P6, PT, R26, UR4, RZ ;  /* 0x000000041a1c7c10 */ /* 0x002fc8000ffde0ff */
[----:B------:R-:W-:Y:S02]  /*e870*/  IADD3.X R29, PT, PT, R27, UR5, RZ, P6, !PT ;  /* 0x000000051b1d7c10 */ /* 0x000fe4000b7fe4ff */
[----:B--2---:R-:W-:-:S03]  /*e880*/  IADD3 R24, P4, PT, R28, UR4, RZ ;  /* 0x000000041c187c10 */ /* 0x004fc6000ff9e0ff */
[----:B------:R3:W-:Y:S01]  /*e890*/  @P3 STG.E.64 desc[UR14][R28.64], R18 ;  /* 0x000000121c003986 */ /* 0x0007e2000c101b0e */
[----:B------:R-:W-:-:S03]  /*e8a0*/  IADD3.X R25, PT, PT, R29, UR5, RZ, P4, !PT ;  /* 0x000000051d197c10 */ /* 0x000fc6000a7fe4ff */
[----:B------:R3:W-:Y:S04]  /*e8b0*/  @P2 STG.E.64 desc[UR14][R28.64+0x100], R16 ;  /* 0x000100101c002986 */ /* 0x0007e8000c101b0e */
[----:B------:R3:W-:Y:S04]  /*e8c0*/  @P1 STG.E.64 desc[UR14][R24.64], R14 ;  /* 0x0000000e18001986 */ /* 0x0007e8000c101b0e */
[----:B------:R3:W-:Y:S02]  /*e8d0*/  @P0 STG.E.64 desc[UR14][R24.64+0x100], R12 ;  /* 0x0001000c18000986 */ /* 0x0007e4000c101b0e */
.L_x_180:
[----:B------:R-:W-:Y:S05]  /*e8e0*/  BSYNC.RECONVERGENT B1 ;  /* 0x0000000000017941 */ /* 0x000fea0003800200 */
.L_x_154:
[----:B------:R-:W2:Y:S01]  /*e8f0*/  LDCU.64 UR4, c[0x0][0x440] ;  /* 0x00008800ff0477ac */ /* 0x000ea20008000a00 */
[----:B------:R-:W-:Y:S01]  /*e900*/  BSSY.RECONVERGENT B1, `(.L_x_181) ;  /* 0x00001a3000017945 */ /* 0x000fe20003800200 */
[----:B--2---:R-:W-:-:S04]  /*e910*/  IADD3 R10, P0, PT, R10, UR4, RZ ;  /* 0x000000040a0a7c10 */ /* 0x004fc8000ff1e0ff */
[----:B------:R-:W-:Y:S01]  /*e920*/  IADD3.X R11, PT, PT, R11, UR5, RZ, P0, !PT ;  /* 0x000000050b0b7c10 */ /* 0x000fe200087fe4ff */
[----:B------:R-:W-:Y:S08]  /*e930*/  BRA.U !UP0, `(.L_x_182) ;  /* 0x0000001508fc7547 */ /* 0x000ff0000b800000 */
[----:B---3--:R-:W-:Y:S01]  /*e940*/  IADD3 R14, P0, PT, -R2, R72, RZ ;  /* 0x00000048020e7210 */ /* 0x008fe20007f1e1ff */
[----:B------:R-:W-:Y:S04]  /*e950*/  BSSY.RECONVERGENT B0, `(.L_x_183) ;  /* 0x0000029000007945 */ /* 0x000fe80003800200 */
[----:B------:R-:W-:-:S05]  /*e960*/  IMAD.X R15, R73, 0x1, ~R3, P0 ;  /* 0x00000001490f7824 */ /* 0x000fca00000e0e03 */
[----:B------:R-:W-:-:S04]  /*e970*/  LOP3.LUT R4, R15, R90, RZ, 0xfc, !PT ;  /* 0x0000005a0f047212 */ /* 0x000fc800078efcff */
[----:B------:R-:W-:-:S13]  /*e980*/  ISETP.NE.U32.AND P0, PT, R4, RZ, PT ;  /* 0x000000ff0400720c */ /* 0x000fda0003f05070 */
[----:B------:R-:W-:Y:S05]  /*e990*/  @P0 BRA `(.L_x_184) ;  /* 0x0000000000580947 */ /* 0x000fea0003800000 */
[----:B-1----:R-:W1:Y:S01]  /*e9a0*/  I2F.U32.RP R13, R91 ;  /* 0x0000005b000d7306 */ /* 0x002e620000209000 */
        /* <DEDUP_REMOVED lines=21> */
.L_x_184:
[----:B------:R-:W-:Y:S01]  /*eb00*/  IMAD.MOV.U32 R92, RZ, RZ, R14 ;  /* 0x000000ffff5c7224 */ /* 0x000fe200078e000e */
[----:B------:R-:W-:Y:S01]  /*eb10*/  MOV R100, R91 ;  /* 0x0000005b00647202 */ /* 0x000fe20000000f00 */
[----:B------:R-:W-:Y:S01]  /*eb20*/  IMAD.MOV.U32 R93, RZ, RZ, R15 ;  /* 0x000000ffff5d7224 */ /* 0x000fe200078e000f */
[----:B------:R-:W-:Y:S02]  /*eb30*/  MOV R97, R90 ;  /* 0x0000005a00617202 */ /* 0x000fe40000000f00 */
[----:B------:R-:W-:Y:S02]  /*eb40*/  MOV R98, 0xeb60 ;  /* 0x0000eb6000627802 */ /* 0x000fe40000000f00 */
[----:B-1---5:R-:W-:Y:S05]  /*eb50*/  CALL.REL.NOINC `($__internal_0_$__cuda_sm20_div_u64) ;  /* 0x000000ac00b07944 */ /* 0x022fea0003c00000 */
        /* <DEDUP_REMOVED lines=8> */
.L_x_185:
[----:B------:R-:W-:Y:S05]  /*ebe0*/  BSYNC.RECONVERGENT B0 ;  /* 0x0000000000007941 */ /* 0x000fea0003800200 */
.L_x_183:
        /* <DEDUP_REMOVED lines=35> */
.L_x_187:
[----:B------:R-:W-:Y:S01]  /*ee20*/  IMAD.MOV.U32 R98, RZ, RZ, R8 ;  /* 0x000000ffff627224 */ /* 0x000fe200078e0008 */
[----:B------:R-:W-:Y:S01]  /*ee30*/  MOV R96, R91 ;  /* 0x0000005b00607202 */ /* 0x000fe20000000f00 */
[----:B------:R-:W-:Y:S01]  /*ee40*/  IMAD.MOV.U32 R97, RZ, RZ, R4 ;  /* 0x000000ffff617224 */ /* 0x000fe200078e0004 */
[----:B------:R-:W-:Y:S02]  /*ee50*/  MOV R95, R90 ;  /* 0x0000005a005f7202 */ /* 0x000fe40000000f00 */
[----:B------:R-:W-:Y:S02]  /*ee60*/  MOV R94, 0xee80 ;  /* 0x0000ee80005e7802 */ /* 0x000fe40000000f00 */
[----:B----45:R-:W-:Y:S05]  /*ee70*/  CALL.REL.NOINC `($__internal_1_$__cuda_sm20_rem_u64) ;  /* 0x000000ac00f87944 */ /* 0x030fea0003c00000 */
.L_x_188:
[----:B------:R-:W-:Y:S05]  /*ee80*/  BSYNC.RECONVERGENT B0 ;  /* 0x0000000000007941 */ /* 0x000fea0003800200 */
.L_x_186:
        /* <DEDUP_REMOVED lines=40> */
.L_x_190:
        /* <DEDUP_REMOVED lines=14> */
.L_x_191:
[----:B------:R-:W-:Y:S05]  /*f1f0*/  BSYNC.RECONVERGENT B0 ;  /* 0x0000000000007941 */ /* 0x000fea0003800200 */
.L_x_189:
        /* <DEDUP_REMOVED lines=35> */
.L_x_193:
[----:B------:R-:W-:Y:S01]  /*f430*/  IMAD.MOV.U32 R98, RZ, RZ, R8 ;  /* 0x000000ffff627224 */ /* 0x000fe200078e0008 */
[----:B------:R-:W-:Y:S01]  /*f440*/  MOV R96, R91 ;  /* 0x0000005b00607202 */ /* 0x000fe20000000f00 */
[----:B------:R-:W-:Y:S01]  /*f450*/  IMAD.MOV.U32 R97, RZ, RZ, R4 ;  /* 0x000000ffff617224 */ /* 0x000fe200078e0004 */
[----:B------:R-:W-:Y:S02]  /*f460*/  MOV R95, R90 ;  /* 0x0000005a005f7202 */ /* 0x000fe40000000f00 */
[----:B------:R-:W-:Y:S02]  /*f470*/  MOV R94, 0xf490 ;  /* 0x0000f490005e7802 */ /* 0x000fe40000000f00 */
[----:B----45:R-:W-:Y:S05]  /*f480*/  CALL.REL.NOINC `($__internal_1_$__cuda_sm20_rem_u64) ;  /* 0x000000a800747944 */ /* 0x030fea0003c00000 */
.L_x_194:
[----:B------:R-:W-:Y:S05]  /*f490*/  BSYNC.RECONVERGENT B0 ;  /* 0x0000000000007941 */ /* 0x000fea0003800200 */
.L_x_192:
        /* <DEDUP_REMOVED lines=39> */
.L_x_196:
        /* <DEDUP_REMOVED lines=14> */
.L_x_197:
[----:B------:R-:W-:Y:S05]  /*f7f0*/  BSYNC.RECONVERGENT B0 ;  /* 0x0000000000007941 */ /* 0x000fea0003800200 */
.L_x_195:
        /* <DEDUP_REMOVED lines=36> */
.L_x_199:
[----:B------:R-:W-:Y:S01]  /*fa40*/  IMAD.MOV.U32 R98, RZ, RZ, R8 ;  /* 0x000000ffff627224 */ /* 0x000fe200078e0008 */
[----:B------:R-:W-:Y:S01]  /*fa50*/  MOV R96, R91 ;  /* 0x0000005b00607202 */ /* 0x000fe20000000f00 */
[----:B------:R-:W-:Y:S01]  /*fa60*/  IMAD.MOV.U32 R97, RZ, RZ, R4 ;  /* 0x000000ffff617224 */ /* 0x000fe200078e0004 */
[----:B------:R-:W-:Y:S02]  /*fa70*/  MOV R95, R90 ;  /* 0x0000005a005f7202 */ /* 0x000fe40000000f00 */
[----:B------:R-:W-:Y:S02]  /*fa80*/  MOV R94, 0xfaa0 ;  /* 0x0000faa0005e7802 */ /* 0x000fe40000000f00 */
[----:B----45:R-:W-:Y:S05]  /*fa90*/  CALL.REL.NOINC `($__internal_1_$__cuda_sm20_rem_u64) ;  /* 0x000000a000f07944 */ /* 0x030fea0003c00000 */
.L_x_200:
[----:B------:R-:W-:Y:S05]  /*faa0*/  BSYNC.RECONVERGENT B0 ;  /* 0x0000000000007941 */ /* 0x000fea0003800200 */
.L_x_198:
        /* <DEDUP_REMOVED lines=40> */
.L_x_202:
        /* <DEDUP_REMOVED lines=9> */
[----:B------:R-:W-:Y:S01]  /*fdc0*/  IMAD R14, R14, R91, RZ ;  /* 0x0000005b0e0e7224 */ /* 0x000fe200078e02ff */
[----:B------:R-:W-:-:S03]  /*fdd0*/  MOV R3, R16 ;  /* 0x0000001000037202 */ /* 0x000fc60000000f00 */
[----:B------:R-:W-:Y:S01]  /*fde0*/  IMAD R14, R90, R9, R14 ;  /* 0x000000095a0e7224 */ /* 0x000fe200078e020e */
[----:B------:R-:W-:-:S04]  /*fdf0*/  MOV R9, R93 ;  /* 0x0000005d00097202 */ /* 0x000fc80000000f00 */
[----:B------:R-:W-:Y:S02]  /*fe00*/  IADD3 R14, PT, PT, R14, R17, RZ ;  /* 0x000000110e0e7210 */ /* 0x000fe40007ffe0ff */
.L_x_203:
[----:B------:R-:W-:Y:S05]  /*fe10*/  BSYNC.RECONVERGENT B0 ;  /* 0x0000000000007941 */ /* 0x000fea0003800200 */
.L_x_201:
[----:B------:R-:W1:Y:S01]  /*fe20*/  LDCU UR4, c[0x0][0x380] ;  /* 0x00007000ff0477ac */ /* 0x000e620008000800 */
[--C-:B------:R-:W-:Y:S01]  /*fe30*/  SHF.R.U64 R2, R3, 0x3, R14.reuse ;  /* 0x0000000303027819 */ /* 0x100fe2000000120e */
[----:B------:R-:W-:Y:S01]  /*fe40*/  VIADD R3, R104, 0x1b ;  /* 0x0000001b68037836 */ /* 0x000fe20000000000 */
        /* <DEDUP_REMOVED lines=32> */
.L_x_205:
[----:B------:R-:W-:Y:S01]  /*10050*/  IMAD.MOV.U32 R96, RZ, RZ, R91 ;  /* 0x000000ffff607224 */ /* 0x000fe200078e005b */
[----:B------:R-:W-:Y:S02]  /*10060*/  MOV R95, R90 ;  /* 0x0000005a005f7202 */ /* 0x000fe40000000f00 */
[----:B------:R-:W-:Y:S02]  /*10070*/  MOV R94, 0x10090 ;  /* 0x00010090005e7802 */ /* 0x000fe40000000f00 */
[----:B----45:R-:W-:Y:S05]  /*10080*/  CALL.REL.NOINC `($__internal_1_$__cuda_sm20_rem_u64) ;  /* 0x0000009c00747944 */ /* 0x030fea0003c00000 */
.L_x_206:
[----:B------:R-:W-:Y:S05]  /*10090*/  BSYNC.RECONVERGENT B0 ;  /* 0x0000000000007941 */ /* 0x000fea0003800200 */
.L_x_204:
        /* <DEDUP_REMOVED lines=9> */
.L_x_182:
[----:B------:R-:W2:Y:S01]  /*10130*/  LDCU UR7, c[0x0][0x380] ;  /* 0x00007000ff0777ac */ /* 0x000ea20008000800 */
[----:B------:R-:W-:Y:S01]  /*10140*/  ISETP.GE.AND P0, PT, R102, UR6, PT ;  /* 0x0000000666007c0c */ /* 0x000fe2000bf06270 */
[----:B------:R-:W-:Y:S01]  /*10150*/  VIADD R2, R104, 0x19 ;  /* 0x0000001968027836 */ /* 0x000fe20000000000 */
[----:B------:R-:W-:Y:S02]  /*10160*/  ISETP.GE.AND P6, PT, R6, UR6, PT ;  /* 0x0000000606007c0c */ /* 0x000fe4000bfc6270 */
[C---:B--2---:R-:W-:Y:S02]  /*10170*/  ISETP.LT.AND P1, PT, R7.reuse, UR7, !P0 ;  /* 0x0000000707007c0c */ /* 0x044fe4000c721270 */
[----:B------:R-:W-:Y:S02]  /*10180*/  ISETP.LT.AND P2, PT, R7, UR7, !P6 ;  /* 0x0000000707007c0c */ /* 0x000fe4000f741270 */
[C---:B------:R-:W-:Y:S02]  /*10190*/  ISETP.LT.AND P4, PT, R2.reuse, UR7, !P0 ;  /* 0x0000000702007c0c */ /* 0x040fe4000c781270 */
[----:B------:R-:W-:-:S07]  /*101a0*/  ISETP.LT.AND P3, PT, R2, UR7, !P6 ;  /* 0x0000000702007c0c */ /* 0x000fce000f761270 */
[--C-:B---3--:R-:W-:Y:S02]  /*101b0*/  @P1 IMAD.MOV.U32 R8, RZ, RZ, R72.reuse ;  /* 0x000000ffff081224 */ /* 0x108fe400078e0048 */
[----:B------:R-:W-:Y:S02]  /*101c0*/  @P1 IMAD.MOV.U32 R9, RZ, RZ, R73 ;  /* 0x000000ffff091224 */ /* 0x000fe400078e0049 */
[----:B------:R-:W-:-:S03]  /*101d0*/  @P2 IMAD.MOV.U32 R14, RZ, RZ, R72 ;  /* 0x000000ffff0e2224 */ /* 0x000fc600078e0048 */
[----:B------:R2:W4:Y:S01]  /*101e0*/  @P1 LDG.E.LTC128B.64 R88, desc[UR14][R8.64] ;  /* 0x0000000e08581981 */ /* 0x000522000c1e1b20 */
[----:B-1----:R-:W-:Y:S01]  /*101f0*/  IADD3 R12, P1, PT, R70, R72, RZ ;  /* 0x00000048460c7210 */ /* 0x002fe20007f3e0ff */
[--C-:B------:R-:W-:Y:S02]  /*10200*/  @P2 IMAD.MOV.U32 R15, RZ, RZ, R73.reuse ;  /* 0x000000ffff0f2224 */ /* 0x100fe400078e0049 */
[----:B------:R-:W-:Y:S02]  /*10210*/  VIADD R2, R104, 0x1a ;  /* 0x0000001a68027836 */ /* 0x000fe40000000000 */
[----:B------:R-:W-:Y:S01]  /*10220*/  IMAD.X R13, R71, 0x1, R73, P1 ;  /* 0x00000001470d7824 */ /* 0x000fe200008e0649 */
[----:B------:R1:W4:Y:S02]  /*10230*/  @P2 LDG.E.LTC128B.64 R86, desc[UR14][R14.64+0x100] ;  /* 0x0001000e0e562981 */ /* 0x000324000c1e1b20 */
[C---:B------:R-:W-:Y:S02]  /*10240*/  ISETP.LT.AND P2, PT, R2.reuse, UR7, !P0 ;  /* 0x0000000702007c0c */ /* 0x040fe4000c741270 */
[----:B------:R-:W-:Y:S01]  /*10250*/  ISETP.LT.AND P1, PT, R2, UR7, !P6 ;  /* 0x0000000702007c0c */ /* 0x000fe2000f721270 */
[----:B------:R-:W-:Y:S01]  /*10260*/  VIADD R2, R104, 0x1b ;  /* 0x0000001b68027836 */ /* 0x000fe20000000000 */
[----:B------:R1:W4:Y:S04]  /*10270*/  @P4 LDG.E.LTC128B.64 R84, desc[UR14][R12.64] ;  /* 0x0000000e0c544981 */ /* 0x000328000c1e1b20 */
[C---:B------:R-:W-:Y:S01]  /*10280*/  ISETP.LT.AND P0, PT, R2.reuse, UR7, !P0 ;  /* 0x0000000702007c0c */ /* 0x040fe2000c701270 */
[----:B------:R1:W4:Y:S01]  /*10290*/  @P3 LDG.E.LTC128B.64 R82, desc[UR14][R12.64+0x100] ;  /* 0x0001000e0c523981 */ /* 0x000322000c1e1b20 */
[----:B------:R-:W-:-:S02]  /*102a0*/  ISETP.LT.AND P6, PT, R2, UR7, !P6 ;  /* 0x0000000702007c0c */ /* 0x000fc4000f7c1270 */
[----:B--2---:R-:W-:-:S05]  /*102b0*/  IADD3 R8, P4, PT, R70, R12, RZ ;  /* 0x0000000c46087210 */ /* 0x004fca0007f9e0ff */
[----:B------:R-:W-:Y:S01]  /*102c0*/  IMAD.X R9, R71, 0x1, R13, P4 ;  /* 0x0000000147097824 */ /* 0x000fe200020e060d */
[----:B------:R-:W-:-:S04]  /*102d0*/  IADD3 R70, P4, PT, R70, R8, RZ ;  /* 0x0000000846467210 */ /* 0x000fc80007f9e0ff */
[----:B------:R1:W4:Y:S01]  /*102e0*/  @P2 LDG.E.LTC128B.64 R80, desc[UR14][R8.64] ;  /* 0x0000000e08502981 */ /* 0x000322000c1e1b20 */
[----:B------:R-:W-:-:S03]  /*102f0*/  IMAD.X R71, R71, 0x1, R9, P4 ;  /* 0x0000000147477824 */ /* 0x000fc600020e0609 */
[----:B------:R1:W4:Y:S04]  /*10300*/  @P1 LDG.E.LTC128B.64 R78, desc[UR14][R8.64+0x100] ;  /* 0x0001000e084e1981 */ /* 0x000328000c1e1b20 */
[----:B------:R1:W4:Y:S04]  /*10310*/  @P0 LDG.E.LTC128B.64 R76, desc[UR14][R70.64] ;  /* 0x0000000e464c0981 */ /* 0x000328000c1e1b20 */
[----:B------:R1:W4:Y:S02]  /*10320*/  @P6 LDG.E.LTC128B.64 R74, desc[UR14][R70.64+0x100] ;  /* 0x0001000e464a6981 */ /* 0x000324000c1e1b20 */
.L_x_207:
[----:B------:R-:W-:Y:S05]  /*10330*/  BSYNC.RECONVERGENT B1 ;  /* 0x0000000000017941 */ /* 0x000fea0003800200 */
.L_x_181:
[----:B------:R-:W-:Y:S01]  /*10340*/  BAR.SYNC.DEFER_BLOCKING 0x0 ;  /* 0x0000000000007b1d */ /* 0x000fe20000010000 */
[----:B------:R-:W-:-:S05]  /*10350*/  UISETP.GT.AND UP0, UPT, UR10, UR9, UPT ;  /* 0x000000090a00728c */ /* 0x000fca000bf04270 */
[----:B-----5:R-:W-:Y:S04]  /*10360*/  STS.128 [R103], R64 ;  /* 0x0000004067007388 */ /* 0x020fe80000000c00 */
[----:B------:R-:W-:Y:S04]  /*10370*/  STS.128 [R103+0x40], R60 ;  /* 0x0000403c67007388 */ /* 0x000fe80000000c00 */
[----:B------:R-:W-:Y:S04]  /*10380*/  STS.128 [R103+0x80], R56 ;  /* 0x0000803867007388 */ /* 0x000fe80000000c00 */
[----:B------:R-:W-:Y:S01]  /*10390*/  STS.128 [R103+0xc0], R52 ;  /* 0x0000c03467007388 */ /* 0x000fe20000000c00 */
[----:B------:R-:W-:Y:S06]  /*103a0*/  BAR.SYNC.DEFER_BLOCKING 0x0 ;  /* 0x0000000000007b1d */ /* 0x000fec0000010000 */
[----:B------:R-:W3:Y:S04]  /*103b0*/  LDS.64 R20, [R5+UR8+0x320] ;  /* 0x0003200805147984 */ /* 0x000ee80008000a00 */
[----:B------:R-:W-:Y:S04]  /*103c0*/  LDS.64 R16, [R5+UR8+0x440] ;  /* 0x0004400805107984 */ /* 0x000fe80008000a00 */
[----:B------:R-:W3:Y:S04]  /*103d0*/  LDS.64 R22, [R5+UR8] ;  /* 0x0000000805167984 */ /* 0x000ee80008000a00 */
[----:B-1----:R-:W1:Y:S04]  /*103e0*/  LDS.64 R8, [R5+UR8+0x100] ;  /* 0x0001000805087984 */ /* 0x002e680008000a00 */
[----:B--2---:R-:W2:Y:S04]  /*103f0*/  LDS.64 R12, [R5+UR8+0x220] ;  /* 0x00022008050c7984 */ /* 0x004ea80008000a00 */
[----:B------:R-:W2:Y:S04]  /*10400*/  LDS.64 R14, [R5+UR8+0x540] ;  /* 0x00054008050e7984 */ /* 0x000ea80008000a00 */
[----:B------:R-:W2:Y:S04]  /*10410*/  LDS.64 R2, [R5+UR8+0x660] ;  /* 0x0006600805027984 */ /* 0x000ea80008000a00 */
[----:B------:R1:W2:Y:S01]  /*10420*/  LDS.64 R18, [R5+UR8+0x760] ;  /* 0x0007600805127984 */ /* 0x0002a20008000a00 */
[----:B---3--:R-:W-:-:S02]  /*10430*/  DMUL R20, R20, R110 ;  /* 0x0000006e14147228 */ /* 0x008fc40000000000 */
[----:B------:R-:W-:-:S06]  /*10440*/  DMUL R22, R22, R110 ;  /* 0x0000006e16167228 */ /* 0x000fcc0000000000 */
[----:B-1--4-:R-:W-:Y:S02]  /*10450*/  DFMA R4, R82, R108, R20 ;  /* 0x0000006c5204722b */ /* 0x012fe40000000014 */
[-C--:B------:R-:W-:Y:S02]  /*10460*/  DMUL R20, R16, R110.reuse ;  /* 0x0000006e10147228 */ /* 0x080fe40000000000 */
[-C--:B------:R-:W-:Y:S02]  /*10470*/  DMUL R8, R8, R110.reuse ;  /* 0x0000006e08087228 */ /* 0x080fe40000000000 */
[----:B--2---:R-:W-:Y:S02]  /*10480*/  DMUL R12, R12, R110 ;  /* 0x0000006e0c0c7228 */ /* 0x004fe40000000000 */
[----:B------:R-:W-:Y:S02]  /*10490*/  DFMA R22, R88, R108, R22 ;  /* 0x0000006c5816722b */ /* 0x000fe40000000016 */
[----:B------:R-:W-:-:S02]  /*104a0*/  DMUL R16, R14, R110 ;  /* 0x0000006e0e107228 */ /* 0x000fc40000000000 */
[----:B------:R-:W-:Y:S02]  /*104b0*/  DFMA R8, R86, R108, R8 ;  /* 0x0000006c5608722b */ /* 0x000fe40000000008 */
[----:B------:R-:W-:Y:S02]  /*104c0*/  DMUL R2, R2, R110 ;  /* 0x0000006e02027228 */ /* 0x000fe40000000000 */
[----:B------:R-:W-:Y:S02]  /*104d0*/  DFMA R12, R84, R108, R12 ;  /* 0x0000006c540c722b */ /* 0x000fe4000000000c */
[----:B------:R-:W-:Y:S02]  /*104e0*/  DMUL R110, R18, R110 ;  /* 0x0000006e126e7228 */ /* 0x000fe40000000000 */
[-C--:B------:R-:W-:Y:S02]  /*104f0*/  DFMA R14, R80, R108.reuse, R20 ;  /* 0x0000006c500e722b */ /* 0x080fe40000000014 */
[----:B------:R-:W-:-:S02]  /*10500*/  DFMA R16, R78, R108, R16 ;  /* 0x0000006c4e10722b */ /* 0x000fc40000000010 */
[-C--:B------:R-:W-:Y:S02]  /*10510*/  DFMA R18, R76, R108.reuse, R2 ;  /* 0x0000006c4c12722b */ /* 0x080fe40000000002 */
        /* <DEDUP_REMOVED lines=34> */
.L_x_210:
[----:B------:R-:W1:Y:S01]  /*10740*/  LDCU.64 UR4, c[0x0][0x420] ;  /* 0x00008400ff0477ac */ /* 0x000e620008000a00 */
[----:B------:R-:W-:Y:S01]  /*10750*/  IMAD.MOV.U32 R92, RZ, RZ, R24 ;  /* 0x000000ffff5c7224 */ /* 0x000fe200078e0018 */
[----:B------:R-:W-:Y:S02]  /*10760*/  MOV R93, R25 ;  /* 0x00000019005d7202 */ /* 0x000fe40000000f00 */
[----:B------:R-:W-:Y:S01]  /*10770*/  MOV R98, 0x107b0 ;  /* 0x000107b000627802 */ /* 0x000fe20000000f00 */
[----:B-1----:R-:W-:Y:S01]  /*10780*/  IMAD.U32 R100, RZ, RZ, UR4 ;  /* 0x00000004ff647e24 */ /* 0x002fe2000f8e00ff */
[----:B------:R-:W-:Y:S02]  /*10790*/  MOV R97, UR5 ;  /* 0x0000000500617c02 */ /* 0x000fe40008000f00 */
[----:B------:R-:W-:Y:S05]  /*107a0*/  CALL.REL.NOINC `($__internal_0_$__cuda_sm20_div_u64) ;  /* 0x00000090009c7944 */ /* 0x000fea0003c00000 */
        /* <DEDUP_REMOVED lines=11> */
.L_x_211:
[----:B------:R-:W-:Y:S05]  /*10860*/  BSYNC.RECONVERGENT B0 ;  /* 0x0000000000007941 */ /* 0x000fea0003800200 */
.L_x_209:
[----:B------:R-:W1:Y:S01]  /*10870*/  LDCU.64 UR4, c[0x0][0x380] ;  /* 0x00007000ff0477ac */ /* 0x000e620008000a00 */
[--C-:B------:R-:W-:Y:S01]  /*10880*/  SHF.R.U64 R29, R26, 0x3, R3.reuse ;  /* 0x000000031a1d7819 */ /* 0x100fe20000001203 */
[----:B------:R-:W-:Y:S01]  /*10890*/  BSSY.RECONVERGENT B0, `(.L_x_212) ;  /* 0x0000028000007945 */ /* 0x000fe20003800200 */
[----:B------:R-:W-:Y:S02]  /*108a0*/  SHF.R.U32.HI R2, RZ, 0x3, R3 ;  /* 0x00000003ff027819 */ /* 0x000fe40000011603 */
[----:B------:R-:W-:Y:S02]  /*108b0*/  ISETP.LE.U32.AND P2, PT, R20, R29, PT ;  /* 0x0000001d1400720c */ /* 0x000fe40003f43070 */
[----:B-1----:R-:W-:Y:S02]  /*108c0*/  ISETP.GE.AND P0, PT, R7, UR4, PT ;  /* 0x0000000407007c0c */ /* 0x002fe4000bf06270 */
[----:B------:R-:W-:Y:S02]  /*108d0*/  SHF.R.S32.HI R7, RZ, 0x1f, R20 ;  /* 0x0000001fff077819 */ /* 0x000fe40000011414 */
[----:B------:R-:W-:-:S04]  /*108e0*/  ISETP.LT.AND P1, PT, R102, UR5, !P0 ;  /* 0x0000000566007c0c */ /* 0x000fc8000c721270 */
[----:B------:R-:W-:Y:S02]  /*108f0*/  ISETP.LE.U32.AND.EX P2, PT, R7, R2, P1, P2 ;  /* 0x000000020700720c */ /* 0x000fe40000f43120 */
[----:B------:R-:W-:-:S05]  /*10900*/  IADD3 R3, P1, PT, R24, 0x100, RZ ;  /* 0x0000010018037810 */ /* 0x000fca0007f3e0ff */
[----:B------:R-:W-:-:S05]  /*10910*/  IMAD.X R2, RZ, RZ, R25, P1 ;  /* 0x000000ffff027224 */ /* 0x000fca00008e0619 */
[----:B------:R-:W-:Y:S01]  /*10920*/  LOP3.LUT R27, R2, R27, RZ, 0xfc, !PT ;  /* 0x0000001b021b7212 */ /* 0x000fe200078efcff */
[----:B------:R1:W-:Y:S03]  /*10930*/  @P2 STG.E.64 desc[UR14][R10.64], R22 ;  /* 0x000000160a002986 */ /* 0x0003e6000c101b0e */
        /* <DEDUP_REMOVED lines=22> */
.L_x_213:
[----:B------:R-:W2:Y:S01]  /*10aa0*/  LDCU.64 UR4, c[0x0][0x420] ;  /* 0x00008400ff0477ac */ /* 0x000ea20008000a00 */
[----:B------:R-:W-:Y:S01]  /*10ab0*/  IMAD.MOV.U32 R98, RZ, RZ, R3 ;  /* 0x000000ffff627224 */ /* 0x000fe200078e0003 */
[----:B------:R-:W-:Y:S02]  /*10ac0*/  MOV R97, R2 ;  /* 0x0000000200617202 */ /* 0x000fe40000000f00 */
[----:B------:R-:W-:Y:S01]  /*10ad0*/  MOV R94, 0x10b10 ;  /* 0x00010b10005e7802 */ /* 0x000fe20000000f00 */
[----:B--2---:R-:W-:Y:S01]  /*10ae0*/  IMAD.U32 R96, RZ, RZ, UR4 ;  /* 0x00000004ff607e24 */ /* 0x004fe2000f8e00ff */
[----:B------:R-:W-:Y:S02]  /*10af0*/  MOV R95, UR5 ;  /* 0x00000005005f7c02 */ /* 0x000fe40008000f00 */
[----:B-1----:R-:W-:Y:S05]  /*10b00*/  CALL.REL.NOINC `($__internal_1_$__cuda_sm20_rem_u64) ;  /* 0x0000009000d47944 */ /* 0x002fea0003c00000 */
.L_x_214:
[----:B------:R-:W-:Y:S05]  /*10b10*/  BSYNC.RECONVERGENT B0 ;  /* 0x0000000000007941 */ /* 0x000fea0003800200 */
.L_x_212:
        /* <DEDUP_REMOVED lines=44> */
.L_x_216:
[----:B------:R-:W2:Y:S01]  /*10de0*/  LDCU.64 UR4, c[0x0][0x420] ;  /* 0x00008400ff0477ac */ /* 0x000ea20008000a00 */
[----:B------:R-:W-:Y:S01]  /*10df0*/  IMAD.MOV.U32 R92, RZ, RZ, R22 ;  /* 0x000000ffff5c7224 */ /* 0x000fe200078e0016 */
[----:B------:R-:W-:Y:S02]  /*10e00*/  MOV R93, R23 ;  /* 0x00000017005d7202 */ /* 0x000fe40000000f00 */
[----:B------:R-:W-:Y:S01]  /*10e10*/  MOV R98, 0x10e50 ;  /* 0x00010e5000627802 */ /* 0x000fe20000000f00 */
[----:B--2---:R-:W-:Y:S01]  /*10e20*/  IMAD.U32 R100, RZ, RZ, UR4 ;  /* 0x00000004ff647e24 */ /* 0x004fe2000f8e00ff */
[----:B------:R-:W-:Y:S02]  /*10e30*/  MOV R97, UR5 ;  /* 0x0000000500617c02 */ /* 0x000fe40008000f00 */
[----:B-1----:R-:W-:Y:S05]  /*10e40*/  CALL.REL.NOINC `($__internal_0_$__cuda_sm20_div_u64) ;  /* 0x0000008800f47944 */ /* 0x002fea0003c00000 */
        /* <DEDUP_REMOVED lines=10> */
.L_x_217:
[----:B------:R-:W-:Y:S05]  /*10ef0*/  BSYNC.RECONVERGENT B0 ;  /* 0x0000000000007941 */ /* 0x000fea0003800200 */
.L_x_215:
        /* <DEDUP_REMOVED lines=37> */
.L_x_219:
[----:B------:R-:W2:Y:S01]  /*11150*/  LDCU.64 UR4, c[0x0][0x420] ;  /* 0x00008400ff0477ac */ /* 0x000ea20008000a00 */
[----:B------:R-:W-:Y:S01]  /*11160*/  IMAD.MOV.U32 R98, RZ, RZ, R3 ;  /* 0x000000ffff627224 */ /* 0x000fe200078e0003 */
[----:B------:R-:W-:Y:S02]  /*11170*/  MOV R97, R2 ;  /* 0x0000000200617202 */ /* 0x000fe40000000f00 */
[----:B------:R-:W-:Y:S01]  /*11180*/  MOV R94, 0x111c0 ;  /* 0x000111c0005e7802 */ /* 0x000fe20000000f00 */
[----:B--2---:R-:W-:Y:S01]  /*11190*/  IMAD.U32 R96, RZ, RZ, UR4 ;  /* 0x00000004ff607e24 */ /* 0x004fe2000f8e00ff */
[----:B------:R-:W-:Y:S02]  /*111a0*/  MOV R95, UR5 ;  /* 0x00000005005f7c02 */ /* 0x000fe40008000f00 */
[----:B-1----:R-:W-:Y:S05]  /*111b0*/  CALL.REL.NOINC `($__internal_1_$__cuda_sm20_rem_u64) ;  /* 0x0000008c00287944 */ /* 0x002fea0003c00000 */
.L_x_220:
[----:B------:R-:W-:Y:S05]  /*111c0*/  BSYNC.RECONVERGENT B0 ;  /* 0x0000000000007941 */ /* 0x000fea0003800200 */
.L_x_218:
        /* <DEDUP_REMOVED lines=19> */
[----:B--2---:R-:W-:Y:S01]  /*11300*/  IMAD.MOV.U32 R20, RZ, RZ, RZ ;  /* 0x000000ffff147224 */ /* 0x004fe200078e00ff */
[----:B-1----:R-:W-:-:S04]  /*11310*/  MOV R7, UR4 ;  /* 0x0000000400077c02 */ /* 0x002fc80008000f00 */
        /* <DEDUP_REMOVED lines=21> */
.L_x_222:
[----:B------:R-:W1:Y:S01]  /*11470*/  LDCU.64 UR4, c[0x0][0x420] ;  /* 0x00008400ff0477ac */ /* 0x000e620008000a00 */
[----:B------:R-:W-:Y:S01]  /*11480*/  IMAD.MOV.U32 R92, RZ, RZ, R10 ;  /* 0x000000ffff5c7224 */ /* 0x000fe200078e000a */
[----:B------:R-:W-:Y:S02]  /*11490*/  MOV R93, R11 ;  /* 0x0000000b005d7202 */ /* 0x000fe40000000f00 */
[----:B------:R-:W-:Y:S01]  /*114a0*/  MOV R98, 0x114e0 ;  /* 0x000114e000627802 */ /* 0x000fe20000000f00 */
[----:B-1----:R-:W-:Y:S01]  /*114b0*/  IMAD.U32 R100, RZ, RZ, UR4 ;  /* 0x00000004ff647e24 */ /* 0x002fe2000f8e00ff */
[----:B------:R-:W-:Y:S02]  /*114c0*/  MOV R97, UR5 ;  /* 0x0000000500617c02 */ /* 0x000fe40008000f00 */
[----:B--2---:R-:W-:Y:S05]  /*114d0*/  CALL.REL.NOINC `($__internal_0_$__cuda_sm20_div_u64) ;  /* 0x0000008400507944 */ /* 0x004fea0003c00000 */
        /* <DEDUP_REMOVED lines=10> */
.L_x_223:
[----:B------:R-:W-:Y:S05]  /*11580*/  BSYNC.RECONVERGENT B0 ;  /* 0x0000000000007941 */ /* 0x000fea0003800200 */
.L_x_221:
        /* <DEDUP_REMOVED lines=18> */
[----:B-1----:R-:W-:Y:S02]  /*116b0*/  MOV R14, RZ ;  /* 0x000000ff000e7202 */ /* 0x002fe40000000f00 */
[----:B------:R-:W-:-:S05]  /*116c0*/  MOV R99, RZ ;  /* 0x000000ff00637202 */ /* 0x000fca0000000f00 */
[----:B--2---:R-:W1:Y:S02]  /*116d0*/  MUFU.RCP R11, R12 ;  /* 0x0000000c000b7308 */ /* 0x004e640000001000 */
        /* <DEDUP_REMOVED lines=16> */
.L_x_225:
[----:B------:R-:W2:Y:S01]  /*117e0*/  LDCU.64 UR4, c[0x0][0x420] ;  /* 0x00008400ff0477ac */ /* 0x000ea20008000a00 */
[----:B------:R-:W-:Y:S01]  /*117f0*/  IMAD.MOV.U32 R98, RZ, RZ, R3 ;  /* 0x000000ffff627224 */ /* 0x000fe200078e0003 */
[----:B------:R-:W-:Y:S02]  /*11800*/  MOV R97, R2 ;  /* 0x0000000200617202 */ /* 0x000fe40000000f00 */
[----:B------:R-:W-:Y:S01]  /*11810*/  MOV R94, 0x11850 ;  /* 0x00011850005e7802 */ /* 0x000fe20000000f00 */
[----:B--2---:R-:W-:Y:S01]  /*11820*/  IMAD.U32 R96, RZ, RZ, UR4 ;  /* 0x00000004ff607e24 */ /* 0x004fe2000f8e00ff */
[----:B------:R-:W-:Y:S02]  /*11830*/  MOV R95, UR5 ;  /* 0x00000005005f7c02 */ /* 0x000fe40008000f00 */
[----:B-1----:R-:W-:Y:S05]  /*11840*/  CALL.REL.NOINC `($__internal_1_$__cuda_sm20_rem_u64) ;  /* 0x0000008400847944 */ /* 0x002fea0003c00000 */
.L_x_226:
[----:B------:R-:W-:Y:S05]  /*11850*/  BSYNC.RECONVERGENT B0 ;  /* 0x0000000000007941 */ /* 0x000fea0003800200 */
.L_x_224:
        /* <DEDUP_REMOVED lines=44> */
.L_x_228:
        /* <DEDUP_REMOVED lines=17> */
.L_x_229:
[----:B------:R-:W-:Y:S05]  /*11c30*/  BSYNC.RECONVERGENT B0 ;  /* 0x0000000000007941 */ /* 0x000fea0003800200 */
.L_x_227:
        /* <DEDUP_REMOVED lines=12> */
[----:B------:R-:W-:Y:S02]  /*11d00*/  IADD3.X R97, PT, PT, R2, UR5, RZ, P0, !PT ;  /* 0x0000000502617c10 */ /* 0x000fe400087fe4ff */
[----:B------:R-:W-:Y:S02]  /*11d10*/  ISETP.LT.AND P0, PT, R6, UR7, !P1 ;  /* 0x0000000706007c0c */ /* 0x000fe4000cf01270 */
[----:B------:R-:W-:-:S03]  /*11d20*/  LOP3.LUT R9, R97, R9, RZ, 0xfc, !PT ;  /* 0x0000000961097212 */ /* 0x000fc600078efcff */
[----:B------:R1:W-:Y:S01]  /*11d30*/  @P2 STG.E.64 desc[UR14][R4.64], R18 ;  /* 0x0000001204002986 */ /* 0x0003e2000c101b0e */
[----:B------:R-:W-:-:S13]  /*11d40*/  ISETP.NE.U32.AND P1, PT, R9, RZ, PT ;  /* 0x000000ff0900720c */ /* 0x000fda0003f25070 */
[----:B------:R-:W-:Y:S05]  /*11d50*/  @P1 BRA `(.L_x_231) ;  /* 0x0000000000501947 */ /* 0x000fea0003800000 */
[----:B------:R-:W2:Y:S01]  /*11d60*/  I2F.U32.RP R3, R11 ;  /* 0x0000000b00037306 */ /* 0x000ea20000209000 */
[----:B------:R-:W-:-:S07]  /*11d70*/  MOV R99, RZ ;  /* 0x000000ff00637202 */ /* 0x000fce0000000f00 */
[----:B--2---:R-:W2:Y:S02]  /*11d80*/  MUFU.RCP R12, R3 ;  /* 0x00000003000c7308 */ /* 0x004ea40000001000 */
[----:B--2---:R-:W-:-:S06]  /*11d90*/  VIADD R12, R12, 0xffffffe ;  /* 0x0ffffffe0c0c7836 */ /* 0x004fcc0000000000 */
[----:B------:R-:W2:Y:S02]  /*11da0*/  F2I.FTZ.U32.TRUNC.NTZ R13, R12 ;  /* 0x0000000c000d7305 */ /* 0x000ea4000021f000 */
[----:B--2---:R-:W-:Y:S01]  /*11db0*/  IMAD.MOV R2, RZ, RZ, -R13 ;  /* 0x000000ffff027224 */ /* 0x004fe200078e0a0d */
[----:B------:R-:W-:-:S03]  /*11dc0*/  MOV R12, RZ ;  /* 0x000000ff000c7202 */ /* 0x000fc60000000f00 */
        /* <DEDUP_REMOVED lines=13> */
.L_x_231:
[----:B------:R-:W2:Y:S01]  /*11ea0*/  LDCU.64 UR4, c[0x0][0x420] ;  /* 0x00008400ff0477ac */ /* 0x000ea20008000a00 */
[----:B------:R-:W-:Y:S01]  /*11eb0*/  MOV R94, 0x11ef0 ;  /* 0x00011ef0005e7802 */ /* 0x000fe20000000f00 */
[----:B--2---:R-:W-:Y:S01]  /*11ec0*/  IMAD.U32 R96, RZ, RZ, UR4 ;  /* 0x00000004ff607e24 */ /* 0x004fe2000f8e00ff */
[----:B------:R-:W-:Y:S02]  /*11ed0*/  MOV R95, UR5 ;  /* 0x00000005005f7c02 */ /* 0x000fe40008000f00 */
[----:B-1----:R-:W-:Y:S05]  /*11ee0*/  CALL.REL.NOINC `($__internal_1_$__cuda_sm20_rem_u64) ;  /* 0x0000007c00dc7944 */ /* 0x002fea0003c00000 */
.L_x_232:
[----:B------:R-:W-:Y:S05]  /*11ef0*/  BSYNC.RECONVERGENT B0 ;  /* 0x0000000000007941 */ /* 0x000fea0003800200 */
.L_x_230:
[--C-:B------:R-:W-:Y:S02]  /*11f00*/  SHF.R.U64 R2, R98, 0x3, R99.reuse ;  /* 0x0000000362027819 */ /* 0x100fe40000001263 */
[----:B------:R-:W-:Y:S02]  /*11f10*/  SHF.R.U32.HI R3, RZ, 0x3, R99 ;  /* 0x00000003ff037819 */ /* 0x000fe40000011663 */
[----:B------:R-:W-:-:S04]  /*11f20*/  ISETP.LE.U32.AND P1, PT, R7, R2, PT ;  /* 0x000000020700720c */ /* 0x000fc80003f23070 */
[----:B------:R-:W-:-:S13]  /*11f30*/  ISETP.LE.U32.AND.EX P0, PT, R8, R3, P0, P1 ;  /* 0x000000030800720c */ /* 0x000fda0000703110 */
[----:B------:R-:W-:Y:S05]  /*11f40*/  @!P0 BRA `(.L_x_233) ;  /* 0x0000007800688947 */ /* 0x000fea0003800000 */
[----:B------:R3:W-:Y:S01]  /*11f50*/  STG.E.64 desc[UR14][R4.64+0x100], R108 ;  /* 0x0001006c04007986 */ /* 0x0007e2000c101b0e */
[----:B------:R-:W-:Y:S05]  /*11f60*/  BRA `(.L_x_233) ;  /* 0x0000007800607947 */ /* 0x000fea0003800000 */
.L_x_208:
[----:B------:R-:W1:Y:S01]  /*11f70*/  LDCU UR6, c[0x0][0x384] ;  /* 0x00007080ff0677ac */ /* 0x000e620008000800 */
[----:B------:R-:W-:Y:S01]  /*11f80*/  VIADD R2, R104, 0x19 ;  /* 0x0000001968027836 */ /* 0x000fe20000000000 */
[----:B------:R-:W2:Y:S01]  /*11f90*/  LDCU.64 UR4, c[0x0][0x428] ;  /* 0x00008500ff0477ac */ /* 0x000ea20008000a00 */
[----:B-1----:R-:W-:Y:S02]  /*11fa0*/  ISETP.GE.AND P0, PT, R102, UR6, PT ;  /* 0x0000000666007c0c */ /* 0x002fe4000bf06270 */
[----:B------:R-:W-:Y:S02]  /*11fb0*/  ISETP.GE.AND P1, PT, R6, UR6, PT ;  /* 0x0000000606007c0c */ /* 0x000fe4000bf26270 */
[C---:B------:R-:W-:Y:S02]  /*11fc0*/  ISETP.LT.AND P3, PT, R7.reuse, UR7, !P0 ;  /* 0x0000000707007c0c */ /* 0x040fe4000c761270 */
[----:B------:R-:W-:Y:S02]  /*11fd0*/  ISETP.LT.AND P4, PT, R7, UR7, !P1 ;  /* 0x0000000707007c0c */ /* 0x000fe4000cf81270 */
[----:B------:R-:W-:-:S09]  /*11fe0*/  ISETP.LT.AND P2, PT, R2, UR7, !P0 ;  /* 0x0000000702007c0c */ /* 0x000fd2000c741270 */
[----:B------:R1:W-:Y:S01]  /*11ff0*/  @P3 STG.E.64 desc[UR14][R10.64], R22 ;  /* 0x000000160a003986 */ /* 0x0003e2000c101b0e */
[----:B--2---:R-:W-:-:S03]  /*12000*/  IADD3 R6, P3, PT, R10, UR4, RZ ;  /* 0x000000040a067c10 */ /* 0x004fc6000ff7e0ff */
[----:B------:R1:W-:Y:S01]  /*12010*/  @P4 STG.E.64 desc[UR14][R10.64+0x100], R8 ;  /* 0x000100080a004986 */ /* 0x0003e2000c101b0e */
[----:B------:R-:W-:Y:S02]  /*12020*/  IADD3.X R7, PT, PT, R11, UR5, RZ, P3, !PT ;  /* 0x000000050b077c10 */ /* 0x000fe40009ffe4ff */
[----:B------:R-:W-:Y:S01]  /*12030*/  ISETP.LT.AND P3, PT, R2, UR7, !P1 ;  /* 0x0000000702007c0c */ /* 0x000fe2000cf61270 */
[----:B------:R-:W-:Y:S01]  /*12040*/  VIADD R2, R104, 0x1a ;  /* 0x0000001a68027836 */ /* 0x000fe20000000000 */
[----:B------:R-:W-:Y:S01]  /*12050*/  IADD3 R20, P4, PT, R6, UR4, RZ ;  /* 0x0000000406147c10 */ /* 0x000fe2000ff9e0ff */
[----:B------:R-:W-:Y:S01]  /*12060*/  VIADD R104, R104, 0x1b ;  /* 0x0000001b68687836 */ /* 0x000fe20000000000 */
[----:B------:R1:W-:Y:S02]  /*12070*/  @P2 STG.E.64 desc[UR14][R6.64], R12 ;  /* 0x0000000c06002986 */ /* 0x0003e4000c101b0e */
        /* <DEDUP_REMOVED lines=9> */
[----:B------:R1:W-:Y:S01]  /*12110*/  @P0 STG.E.64 desc[UR14][R2.64], R18 ;  /* 0x0000001202000986 */ /* 0x0003e2000c101b0e */
[----:B------:R-:W-:Y:S05]  /*12120*/  @!P6 BRA `(.L_x_233) ;  /* 0x0000007400f0e947 */ /* 0x000fea0003800000 */
[----:B------:R2:W-:Y:S01]  /*12130*/  STG.E.64 desc[UR14][R2.64+0x100], R108 ;  /* 0x0001006c02007986 */ /* 0x0005e2000c101b0e */
[----:B------:R-:W-:Y:S05]  /*12140*/  BRA `(.L_x_233) ;  /* 0x0000007400e87947 */ /* 0x000fea0003800000 */
.L_x_18:
[----:B------:R-:W-:Y:S01]  /*12150*/  BAR.SYNC.DEFER_BLOCKING 0x0 ;  /* 0x0000000000007b1d */ /* 0x000fe20000010000 */
[----:B------:R-:W-:-:S05]  /*12160*/  ISETP.LT.AND P0, PT, R75, UR9, PT ;  /* 0x000000094b007c0c */ /* 0x000fca000bf01270 */
[----:B------:R-:W-:Y:S01]  /*12170*/  BSSY.RECONVERGENT B1, `(.L_x_234) ;  /* 0x00001da000017945 */ /* 0x000fe20003800200 */
[----:B------:R-:W-:-:S04]  /*12180*/  DEPBAR.LE SB5, 0xd ;  /* 0x0000d3400000791a */ /* 0x000fc80000000000 */
[----:B------:R-:W-:Y:S04]  /*12190*/  STS.128 [R103], R4 ;  /* 0x0000000467007388 */ /* 0x000fe80000000c00 */
[----:B------:R-:W-:Y:S04]  /*121a0*/  STS.128 [R103+0x40], R8 ;  /* 0x0000400867007388 */ /* 0x000fe80000000c00 */
[----:B------:R-:W-:Y:S01]  /*121b0*/  STS.128 [R103+0x80], R12 ;  /* 0x0000800c67007388 */ /* 0x000fe20000000c00 */
[----:B------:R-:W-:-:S04]  /*121c0*/  DEPBAR.LE SB5, 0xc ;  /* 0x0000d3000000791a */ /* 0x000fc80000000000 */
[----:B------:R-:W-:Y:S01]  /*121d0*/  STS.128 [R103+0xc0], R16 ;  /* 0x0000c01067007388 */ /* 0x000fe20000000c00 */
[----:B------:R-:W-:Y:S06]  /*121e0*/  BAR.SYNC.DEFER_BLOCKING 0x0 ;  /* 0x0000000000007b1d */ /* 0x000fec0000010000 */
[----:B--2---:R-:W2:Y:S04]  /*121f0*/  LDS.64 R70, [R74+UR8] ;  /* 0x000000084a467984 */ /* 0x004ea80008000a00 */
[----:B------:R-:W3:Y:S04]  /*12200*/  LDS.64 R90, [R74+UR8+0x100] ;  /* 0x000100084a5a7984 */ /* 0x000ee80008000a00 */
[----:B------:R-:W4:Y:S04]  /*12210*/  LDS.64 R88, [R74+UR8+0x220] ;  /* 0x000220084a587984 */ /* 0x000f280008000a00 */
[----:B------:R-:W4:Y:S04]  /*12220*/  LDS.64 R80, [R74+UR8+0x320] ;  /* 0x000320084a507984 */ /* 0x000f280008000a00 */
[----:B-1----:R-:W1:Y:S04]  /*12230*/  LDS.64 R72, [R74+UR8+0x440] ;  /* 0x000440084a487984 */ /* 0x002e680008000a00 */
[----:B------:R-:W1:Y:S04]  /*12240*/  LDS.64 R2, [R74+UR8+0x540] ;  /* 0x000540084a027984 */ /* 0x000e680008000a00 */
[----:B------:R-:W1:Y:S04]  /*12250*/  LDS.64 R6, [R74+UR8+0x660] ;  /* 0x000660084a067984 */ /* 0x000e680008000a00 */
[----:B------:R-:W1:Y:S01]  /*12260*/  LDS.64 R4, [R74+UR8+0x760] ;  /* 0x000760084a047984 */ /* 0x000e620008000a00 */
[----:B--2---:R-:W-:-:S02]  /*12270*/  DMUL R70, R70, R110 ;  /* 0x0000006e46467228 */ /* 0x004fc40000000000 */
[-C--:B---3--:R-:W-:Y:S02]  /*12280*/  DMUL R18, R90, R110.reuse ;  /* 0x0000006e5a127228 */ /* 0x088fe40000000000 */
[-C--:B----4-:R-:W-:Y:S02]  /*12290*/  DMUL R14, R88, R110.reuse ;  /* 0x0000006e580e7228 */ /* 0x090fe40000000000 */
[-C--:B------:R-:W-:Y:S02]  /*122a0*/  DMUL R12, R80, R110.reuse ;  /* 0x0000006e500c7228 */ /* 0x080fe40000000000 */
[-C--:B-1----:R-:W-:Y:S02]  /*122b0*/  DMUL R10, R72, R110.reuse ;  /* 0x0000006e480a7228 */ /* 0x082fe40000000000 */
[-C--:B------:R-:W-:Y:S02]  /*122c0*/  DMUL R8, R2, R110.reuse ;  /* 0x0000006e02087228 */ /* 0x080fe40000000000 */
[----:B------:R-:W-:-:S02]  /*122d0*/  DMUL R6, R6, R110 ;  /* 0x0000006e06067228 */ /* 0x000fc40000000000 */
[----:B------:R-:W-:Y:S01]  /*122e0*/  DMUL R4, R4, R110 ;  /* 0x0000006e04047228 */ /* 0x000fe20000000000 */
[----:B------:R-:W-:Y:S10]  /*122f0*/  @P0 BRA `(.L_x_235) ;  /* 0x00000000007c0947 */ /* 0x000ff40003800000 */
[----:B------:R-:W1:Y:S01]  /*12300*/  LDCU.64 UR6, c[0x0][0x380] ;  /* 0x00007000ff0677ac */ /* 0x000e620008000a00 */
[C---:B------:R-:W-:Y:S02]  /*12310*/  VIADD R2, R104.reuse, 0x1 ;  /* 0x0000000168027836 */ /* 0x040fe40000000000 */
[----:B------:R-:W-:Y:S01]  /*12320*/  VIADD R3, R104, 0x3 ;  /* 0x0000000368037836 */ /* 0x000fe20000000000 */
[----:B------:R-:W2:Y:S01]  /*12330*/  LDCU.64 UR4, c[0x0][0x428] ;  /* 0x00008500ff0477ac */ /* 0x000ea20008000a00 */
[----:B-1----:R-:W-:Y:S02]  /*12340*/  ISETP.GE.AND P0, PT, R102, UR7, PT ;  /* 0x0000000766007c0c */ /* 0x002fe4000bf06270 */
[----:B------:R-:W-:Y:S02]  /*12350*/  ISETP.GE.AND P4, PT, R76, UR7, PT ;  /* 0x000000074c007c0c */ /* 0x000fe4000bf86270 */
[C---:B------:R-:W-:Y:S02]  /*12360*/  ISETP.LT.AND P3, PT, R104.reuse, UR6, !P0 ;  /* 0x0000000668007c0c */ /* 0x040fe4000c761270 */
[----:B------:R-:W-:-:S02]  /*12370*/  ISETP.LT.AND P2, PT, R104, UR6, !P4 ;  /* 0x0000000668007c0c */ /* 0x000fc4000e741270 */
[----:B------:R-:W-:Y:S02]  /*12380*/  ISETP.LT.AND P1, PT, R2, UR6, !P0 ;  /* 0x0000000602007c0c */ /* 0x000fe4000c721270 */
[----:B--2---:R-:W-:-:S04]  /*12390*/  IADD3 R16, P6, PT, R78, UR4, RZ ;  /* 0x000000044e107c10 */ /* 0x004fc8000ffde0ff */
[----:B------:R-:W-:Y:S02]  /*123a0*/  IADD3.X R17, PT, PT, R79, UR5, RZ, P6, !PT ;  /* 0x000000054f117c10 */ /* 0x000fe4000b7fe4ff */
[----:B------:R-:W-:Y:S01]  /*123b0*/  IADD3 R72, P6, PT, R16, UR4, RZ ;  /* 0x0000000410487c10 */ /* 0x000fe2000ffde0ff */
[----:B------:R1:W-:Y:S01]  /*123c0*/  @P3 STG.E.64 desc[UR14][R78.64], R70 ;  /* 0x000000464e003986 */ /* 0x0003e2000c101b0e */
[----:B------:R-:W-:Y:S01]  /*123d0*/  ISETP.LT.AND P3, PT, R2, UR6, !P4 ;  /* 0x0000000602007c0c */ /* 0x000fe2000e761270 */
[----:B------:R-:W-:Y:S01]  /*123e0*/  VIADD R2, R104, 0x2 ;  /* 0x0000000268027836 */ /* 0x000fe20000000000 */
[----:B------:R-:W-:Y:S01]  /*123f0*/  IADD3.X R73, PT, PT, R17, UR5, RZ, P6, !PT ;  /* 0x0000000511497c10 */ /* 0x000fe2000b7fe4ff */
[----:B------:R2:W-:Y:S03]  /*12400*/  @P2 STG.E.64 desc[UR14][R78.64+0x100], R18 ;  /* 0x000100124e002986 */ /* 0x0005e6000c101b0e */
[C---:B------:R-:W-:Y:S01]  /*12410*/  ISETP.LT.AND P2, PT, R2.reuse, UR6, !P0 ;  /* 0x0000000602007c0c */ /* 0x040fe2000c741270 */
[----:B------:R2:W-:Y:S01]  /*12420*/  @P1 STG.E.64 desc[UR14][R16.64], R14 ;  /* 0x0000000e10001986 */ /* 0x0005e2000c101b0e */
[----:B------:R-:W-:-:S02]  /*12430*/  ISETP.LT.AND P1, PT, R2, UR6, !P4 ;  /* 0x0000000602007c0c */ /* 0x000fc4000e721270 */
[C---:B------:R-:W-:Y:S02]  /*12440*/  ISETP.LT.AND P0, PT, R3.reuse, UR6, !P0 ;  /* 0x0000000603007c0c */ /* 0x040fe4000c701270 */
[----:B------:R-:W-:Y:S01]  /*12450*/  ISETP.LT.AND P4, PT, R3, UR6, !P4 ;  /* 0x0000000603007c0c */ /* 0x000fe2000e781270 */
[----:B------:R2:W-:Y:S06]  /*12460*/  @P3 STG.E.64 desc[UR14][R16.64+0x100], R12 ;  /* 0x0001000c10003986 */ /* 0x0005ec000c101b0e */
[----:B------:R2:W-:Y:S04]  /*12470*/  @P2 STG.E.64 desc[UR14][R72.64], R10 ;  /* 0x0000000a48002986 */ /* 0x0005e8000c101b0e */
[----:B------:R2:W-:Y:S01]  /*12480*/  @P1 STG.E.64 desc[UR14][R72.64+0x100], R8 ;  /* 0x0001000848001986 */ /* 0x0005e2000c101b0e */
[----:B-1----:R-:W-:-:S04]  /*12490*/  IADD3 R70, P6, PT, R72, UR4, RZ ;  /* 0x0000000448467c10 */ /* 0x002fc8000ffde0ff */
[----:B------:R-:W-:-:S05]  /*124a0*/  IADD3.X R71, PT, PT, R73, UR5, RZ, P6, !PT ;  /* 0x0000000549477c10 */ /* 0x000fca000b7fe4ff */
[----:B------:R2:W-:Y:S01]  /*124b0*/  @P0 STG.E.64 desc[UR14][R70.64], R6 ;  /* 0x0000000646000986 */ /* 0x0005e2000c101b0e */
[----:B------:R-:W-:Y:S05]  /*124c0*/  @!P4 BRA `(.L_x_236) ;  /* 0x000000180090c947 */ /* 0x000fea0003800000 */
[----:B------:R3:W-:Y:S01]  /*124d0*/  STG.E.64 desc[UR14][R70.64+0x100], R4 ;  /* 0x0001000446007986 */ /* 0x0007e2000c101b0e */
[----:B------:R-:W-:Y:S05]  /*124e0*/  BRA `(.L_x_236) ;  /* 0x0000001800887947 */ /* 0x000fea0003800000 */
.L_x_235:
[----:B------:R-:W-:Y:S01]  /*124f0*/  LOP3.LUT R2, R83, R77, RZ, 0xfc, !PT ;  /* 0x0000004d53027212 */ /* 0x000fe200078efcff */
[----:B------:R-:W-:Y:S03]  /*12500*/  BSSY.RECONVERGENT B0, `(.L_x_237) ;  /* 0x000002c000007945 */ /* 0x000fe60003800200 */
        /* <DEDUP_REMOVED lines=24> */
.L_x_238:
        /* <DEDUP_REMOVED lines=19> */
.L_x_239:
[----:B------:R-:W-:Y:S05]  /*127c0*/  BSYNC.RECONVERGENT B0 ;  /* 0x0000000000007941 */ /* 0x000fea0003800200 */
.L_x_237:
        /* <DEDUP_REMOVED lines=10> */
[----:B------:R-:W-:-:S05]  /*12870*/  IMAD.X R2, RZ, RZ, R83, P0 ;  /* 0x000000ffff027224 */ /* 0x000fca00000e0653 */
[----:B------:R-:W-:Y:S01]  /*12880*/  LOP3.LUT R77, R2, R77, RZ, 0xfc, !PT ;  /* 0x0000004d024d7212 */ /* 0x000fe200078efcff */
[----:B------:R-:W-:Y:S02]  /*12890*/  @P2 IMAD.MOV.U32 R72, RZ, RZ, R78 ;  /* 0x000000ffff482224 */ /* 0x000fe400078e004e */
[----:B------:R-:W-:Y:S01]  /*128a0*/  @P2 IMAD.MOV.U32 R73, RZ, RZ, R79 ;  /* 0x000000ffff492224 */ /* 0x000fe200078e004f */
[----:B------:R-:W-:-:S04]  /*128b0*/  ISETP.NE.U32.AND P0, PT, R77, RZ, PT ;  /* 0x000000ff4d00720c */ /* 0x000fc80003f05070 */
[----:B------:R1:W-:Y:S09]  /*128c0*/  @P2 STG.E.64 desc[UR14][R72.64], R70 ;  /* 0x0000004648002986 */ /* 0x0003f2000c101b0e */
        /* <DEDUP_REMOVED lines=21> */
.L_x_241:
[----:B------:R-:W2:Y:S01]  /*12a20*/  LDCU.64 UR4, c[0x0][0x420] ;  /* 0x00008400ff0477ac */ /* 0x000ea20008000a00 */
[----:B------:R-:W-:Y:S01]  /*12a30*/  IMAD.MOV.U32 R98, RZ, RZ, R3 ;  /* 0x000000ffff627224 */ /* 0x000fe200078e0003 */
[----:B------:R-:W-:Y:S02]  /*12a40*/  MOV R97, R2 ;  /* 0x0000000200617202 */ /* 0x000fe40000000f00 */
[----:B------:R-:W-:Y:S01]  /*12a50*/  MOV R94, 0x12a90 ;  /* 0x00012a90005e7802 */ /* 0x000fe20000000f00 */
[----:B--2---:R-:W-:Y:S01]  /*12a60*/  IMAD.U32 R96, RZ, RZ, UR4 ;  /* 0x00000004ff607e24 */ /* 0x004fe2000f8e00ff */
[----:B------:R-:W-:Y:S02]  /*12a70*/  MOV R95, UR5 ;  /* 0x00000005005f7c02 */ /* 0x000fe40008000f00 */
[----:B-1---5:R-:W-:Y:S05]  /*12a80*/  CALL.REL.NOINC `($__internal_1_$__cuda_sm20_rem_u64) ;  /* 0x0000007000f47944 */ /* 0x022fea0003c00000 */
.L_x_242:
[----:B------:R-:W-:Y:S05]  /*12a90*/  BSYNC.RECONVERGENT B0 ;  /* 0x0000000000007941 */ /* 0x000fea0003800200 */
.L_x_240:
        /* <DEDUP_REMOVED lines=26> */
[----:B------:R-:W2:Y:S02]  /*12c40*/  F2I.FTZ.U32.TRUNC.NTZ R83, R73 ;  /* 0x0000004900537305 */ /* 0x000ea4000021f000 */
[----:B--2---:R-:W-:-:S05]  /*12c50*/  IMAD R19, R83, R71, RZ ;  /* 0x0000004753137224 */ /* 0x004fca00078e02ff */
        /* <DEDUP_REMOVED lines=15> */
.L_x_244:
        /* <DEDUP_REMOVED lines=18> */
.L_x_245:
[----:B------:R-:W-:Y:S05]  /*12e70*/  BSYNC.RECONVERGENT B0 ;  /* 0x0000000000007941 */ /* 0x000fea0003800200 */
.L_x_243:
        /* <DEDUP_REMOVED lines=36> */
.L_x_247:
[----:B------:R-:W2:Y:S01]  /*130c0*/  LDCU.64 UR4, c[0x0][0x420] ;  /* 0x00008400ff0477ac */ /* 0x000ea20008000a00 */
[----:B------:R-:W-:Y:S01]  /*130d0*/  IMAD.MOV.U32 R98, RZ, RZ, R3 ;  /* 0x000000ffff627224 */ /* 0x000fe200078e0003 */
[----:B------:R-:W-:Y:S02]  /*130e0*/  MOV R97, R2 ;  /* 0x0000000200617202 */ /* 0x000fe40000000f00 */
[----:B------:R-:W-:Y:S01]  /*130f0*/  MOV R94, 0x13130 ;  /* 0x00013130005e7802 */ /* 0x000fe20000000f00 */
[----:B--2---:R-:W-:Y:S01]  /*13100*/  IMAD.U32 R96, RZ, RZ, UR4 ;  /* 0x00000004ff607e24 */ /* 0x004fe2000f8e00ff */
[----:B------:R-:W-:Y:S02]  /*13110*/  MOV R95, UR5 ;  /* 0x00000005005f7c02 */ /* 0x000fe40008000f00 */
[----:B-1---5:R-:W-:Y:S05]  /*13120*/  CALL.REL.NOINC `($__internal_1_$__cuda_sm20_rem_u64) ;  /* 0x0000006c004c7944 */ /* 0x022fea0003c00000 */
.L_x_248:
[----:B------:R-:W-:Y:S05]  /*13130*/  BSYNC.RECONVERGENT B0 ;  /* 0x0000000000007941 */ /* 0x000fea0003800200 */
.L_x_246:
        /* <DEDUP_REMOVED lines=21> */
[----:B-1----:R-:W-:Y:S01]  /*13290*/  IMAD.MOV.U32 R72, RZ, RZ, RZ ;  /* 0x000000ffff487224 */ /* 0x002fe200078e00ff */
        /* <DEDUP_REMOVED lines=22> */
.L_x_250:
        /* <DEDUP_REMOVED lines=18> */
.L_x_251:
[----:B------:R-:W-:Y:S05]  /*13520*/  BSYNC.RECONVERGENT B0 ;  /* 0x0000000000007941 */ /* 0x000fea0003800200 */
.L_x_249:
[----:B------:R-:W1:Y:S01]  /*13530*/  LDCU.64 UR6, c[0x0][0x380] ;  /* 0x00007000ff0677ac */ /* 0x000e620008000a00 */
[--C-:B------:R-:W-:Y:S01]  /*13540*/  SHF.R.U64 R19, R12, 0x3, R13.reuse ;  /* 0x000000030c137819 */ /* 0x100fe2000000120d */
[----:B------:R-:W-:Y:S01]  /*13550*/  VIADD R12, R104, 0x2 ;  /* 0x00000002680c7836 */ /* 0x000fe20000000000 */
[----:B------:R-:W-:Y:S01]  /*13560*/  SHF.R.U32.HI R18, RZ, 0x3, R13 ;  /* 0x00000003ff127819 */ /* 0x000fe2000001160d */
[----:B------:R-:W2:Y:S01]  /*13570*/  LDCU.64 UR4, c[0x0][0x428] ;  /* 0x00008500ff0477ac */ /* 0x000ea20008000a00 */
[----:B------:R-:W-:Y:S01]  /*13580*/  ISETP.LE.U32.AND P2, PT, R16, R19, PT ;  /* 0x000000131000720c */ /* 0x000fe20003f43070 */
[----:B------:R-:W-:Y:S01]  /*13590*/  BSSY.RECONVERGENT B0, `(.L_x_252) ;  /* 0x0000026000007945 */ /* 0x000fe20003800200 */
        /* <DEDUP_REMOVED lines=30> */
.L_x_253:
[----:B------:R-:W2:Y:S01]  /*13780*/  LDCU.64 UR4, c[0x0][0x420] ;  /* 0x00008400ff0477ac */ /* 0x000ea20008000a00 */
[----:B------:R-:W-:Y:S01]  /*13790*/  IMAD.MOV.U32 R98, RZ, RZ, R3 ;  /* 0x000000ffff627224 */ /* 0x000fe200078e0003 */
[----:B------:R-:W-:Y:S02]  /*137a0*/  MOV R97, R2 ;  /* 0x0000000200617202 */ /* 0x000fe40000000f00 */
[----:B------:R-:W-:Y:S01]  /*137b0*/  MOV R94, 0x137f0 ;  /* 0x000137f0005e7802 */ /* 0x000fe20000000f00 */
[----:B--2---:R-:W-:Y:S01]  /*137c0*/  IMAD.U32 R96, RZ, RZ, UR4 ;  /* 0x00000004ff607e24 */ /* 0x004fe2000f8e00ff */
[----:B------:R-:W-:Y:S02]  /*137d0*/  MOV R95, UR5 ;  /* 0x00000005005f7c02 */ /* 0x000fe40008000f00 */
[----:B-1---5:R-:W-:Y:S05]  /*137e0*/  CALL.REL.NOINC `($__internal_1_$__cuda_sm20_rem_u64) ;  /* 0x00000064009c7944 */ /* 0x022fea0003c00000 */
.L_x_254:
[----:B------:R-:W-:Y:S05]  /*137f0*/  BSYNC.RECONVERGENT B0 ;  /* 0x0000000000007941 */ /* 0x000fea0003800200 */
.L_x_252:
        /* <DEDUP_REMOVED lines=45> */
.L_x_256:
        /* <DEDUP_REMOVED lines=18> */
.L_x_257:
[----:B------:R-:W-:Y:S05]  /*13bf0*/  BSYNC.RECONVERGENT B0 ;  /* 0x0000000000007941 */ /* 0x000fea0003800200 */
.L_x_255:
        /* <DEDUP_REMOVED lines=36> */
.L_x_259:
[----:B------:R-:W2:Y:S01]  /*13e40*/  LDCU.64 UR4, c[0x0][0x420] ;  /* 0x00008400ff0477ac */ /* 0x000ea20008000a00 */
[----:B------:R-:W-:Y:S01]  /*13e50*/  MOV R94, 0x13e90 ;  /* 0x00013e90005e7802 */ /* 0x000fe20000000f00 */
[----:B--2---:R-:W-:Y:S01]  /*13e60*/  IMAD.U32 R96, RZ, RZ, UR4 ;  /* 0x00000004ff607e24 */ /* 0x004fe2000f8e00ff */
[----:B------:R-:W-:Y:S02]  /*13e70*/  MOV R95, UR5 ;  /* 0x00000005005f7c02 */ /* 0x000fe40008000f00 */
[----:B-1---5:R-:W-:Y:S05]  /*13e80*/  CALL.REL.NOINC `($__internal_1_$__cuda_sm20_rem_u64) ;  /* 0x0000005c00f47944 */ /* 0x022fea0003c00000 */
.L_x_260:
[----:B------:R-:W-:Y:S05]  /*13e90*/  BSYNC.RECONVERGENT B0 ;  /* 0x0000000000007941 */ /* 0x000fea0003800200 */
.L_x_258:
[----:B------:R-:W1:Y:S01]  /*13ea0*/  LDCU UR6, c[0x0][0x380] ;  /* 0x00007000ff0677ac */ /* 0x000e620008000800 */
[--C-:B------:R-:W-:Y:S02]  /*13eb0*/  SHF.R.U64 R3, R98, 0x3, R99.reuse ;  /* 0x0000000362037819 */ /* 0x100fe40000001263 */
[----:B------:R-:W-:Y:S02]  /*13ec0*/  SHF.R.U32.HI R2, RZ, 0x3, R99 ;  /* 0x00000003ff027819 */ /* 0x000fe40000011663 */
[----:B------:R-:W-:Y:S02]  /*13ed0*/  ISETP.LE.U32.AND P1, PT, R12, R3, PT ;  /* 0x000000030c00720c */ /* 0x000fe40003f23070 */
[----:B-1----:R-:W-:-:S04]  /*13ee0*/  ISETP.LT.AND P0, PT, R8, UR6, !P0 ;  /* 0x0000000608007c0c */ /* 0x002fc8000c701270 */
[----:B------:R-:W-:-:S13]  /*13ef0*/  ISETP.LE.U32.AND.EX P0, PT, R9, R2, P0, P1 ;  /* 0x000000020900720c */ /* 0x000fda0000703110 */
[----:B------:R1:W-:Y:S02]  /*13f00*/  @P0 STG.E.64 desc[UR14][R10.64+0x100], R4 ;  /* 0x000100040a000986 */ /* 0x0003e4000c101b0e */
.L_x_236:
[----:B------:R-:W-:Y:S05]  /*13f10*/  BSYNC.RECONVERGENT B1 ;  /* 0x0000000000017941 */ /* 0x000fea0003800200 */
.L_x_234:
[----:B------:R-:W-:Y:S01]  /*13f20*/  BAR.SYNC.DEFER_BLOCKING 0x0 ;  /* 0x0000000000007b1d */ /* 0x000fe20000010000 */
[----:B------:R-:W-:-:S05]  /*13f30*/  ISETP.LT.AND P0, PT, R75, UR9, PT ;  /* 0x000000094b007c0c */ /* 0x000fca000bf01270 */
[----:B------:R-:W2:Y:S01]  /*13f40*/  LDCU.64 UR4, c[0x0][0x440] ;  /* 0x00008800ff0477ac */ /* 0x000ea20008000a00 */
[----:B------:R-:W-:Y:S01]  /*13f50*/  BSSY.RECONVERGENT B1, `(.L_x_261) ;  /* 0x00001dc000017945 */ /* 0x000fe20003800200 */
[----:B------:R-:W-:-:S04]  /*13f60*/  DEPBAR.LE SB5, 0x8 ;  /* 0x0000d2000000791a */ /* 0x000fc80000000000 */
[----:B------:R-:W-:Y:S01]  /*13f70*/  STS.128 [R103], R32 ;  /* 0x0000002067007388 */ /* 0x000fe20000000c00 */
[----:B--2---:R-:W-:-:S03]  /*13f80*/  IADD3 R14, P1, PT, R78, UR4, RZ ;  /* 0x000000044e0e7c10 */ /* 0x004fc6000ff3e0ff */
[----:B------:R-:W-:Y:S01]  /*13f90*/  STS.128 [R103+0x40], R28 ;  /* 0x0000401c67007388 */ /* 0x000fe20000000c00 */
[----:B------:R-:W-:-:S03]  /*13fa0*/  IADD3.X R15, PT, PT, R79, UR5, RZ, P1, !PT ;  /* 0x000000054f0f7c10 */ /* 0x000fc60008ffe4ff */
[----:B------:R-:W-:Y:S04]  /*13fb0*/  STS.128 [R103+0x80], R24 ;  /* 0x0000801867007388 */ /* 0x000fe80000000c00 */
[----:B------:R-:W-:Y:S01]  /*13fc0*/  STS.128 [R103+0xc0], R20 ;  /* 0x0000c01467007388 */ /* 0x000fe20000000c00 */
[----:B------:R-:W-:Y:S06]  /*13fd0*/  BAR.SYNC.DEFER_BLOCKING 0x0 ;  /* 0x0000000000007b1d */ /* 0x000fec0000010000 */
[----:B-1-3--:R-:W1:Y:S04]  /*13fe0*/  LDS.64 R4, [R74+UR8] ;  /* 0x000000084a047984 */ /* 0x00ae680008000a00 */
[----:B------:R-:W2:Y:S04]  /*13ff0*/  LDS.64 R18, [R74+UR8+0x220] ;  /* 0x000220084a127984 */ /* 0x000ea80008000a00 */
[----:B------:R-:W3:Y:S04]  /*14000*/  LDS.64 R16, [R74+UR8+0x320] ;  /* 0x000320084a107984 */ /* 0x000ee80008000a00 */
[----:B------:R-:W4:Y:S04]  /*14010*/  LDS.64 R12, [R74+UR8+0x440] ;  /* 0x000440084a0c7984 */ /* 0x000f280008000a00 */
[----:B------:R-:W4:Y:S04]  /*14020*/  LDS.64 R10, [R74+UR8+0x540] ;  /* 0x000540084a0a7984 */ /* 0x000f280008000a00 */
[----:B------:R-:W4:Y:S04]  /*14030*/  LDS.64 R8, [R74+UR8+0x660] ;  /* 0x000660084a087984 */ /* 0x000f280008000a00 */
[----:B------:R-:W4:Y:S04]  /*14040*/  LDS.64 R6, [R74+UR8+0x760] ;  /* 0x000760084a067984 */ /* 0x000f280008000a00 */
[----:B------:R-:W4:Y:S01]  /*14050*/  LDS.64 R2, [R74+UR8+0x100] ;  /* 0x000100084a027984 */ /* 0x000f220008000a00 */
[----:B-1----:R-:W-:-:S02]  /*14060*/  DMUL R24, R4, R110 ;  /* 0x0000006e04187228 */ /* 0x002fc40000000000 */
[-C--:B--2---:R-:W-:Y:S02]  /*14070*/  DMUL R18, R18, R110.reuse ;  /* 0x0000006e12127228 */ /* 0x084fe40000000000 */
[-C--:B---3--:R-:W-:Y:S02]  /*14080*/  DMUL R16, R16, R110.reuse ;  /* 0x0000006e10107228 */ /* 0x088fe40000000000 */
[-C--:B----4-:R-:W-:Y:S02]  /*14090*/  DMUL R12, R12, R110.reuse ;  /* 0x0000006e0c0c7228 */ /* 0x090fe40000000000 */
[-C--:B------:R-:W-:Y:S02]  /*140a0*/  DMUL R10, R10, R110.reuse ;  /* 0x0000006e0a0a7228 */ /* 0x080fe40000000000 */
[-C--:B------:R-:W-:Y:S02]  /*140b0*/  DMUL R8, R8, R110.reuse ;  /* 0x0000006e08087228 */ /* 0x080fe40000000000 */
[----:B------:R-:W-:-:S02]  /*140c0*/  DMUL R6, R6, R110 ;  /* 0x0000006e06067228 */ /* 0x000fc40000000000 */
[----:B------:R-:W-:Y:S01]  /*140d0*/  DMUL R20, R2, R110 ;  /* 0x0000006e02147228 */ /* 0x000fe20000000000 */
[----:B------:R-:W-:Y:S01]  /*140e0*/  VIADD R2, R104, 0x8 ;  /* 0x0000000868027836 */ /* 0x000fe20000000000 */
[----:B------:R-:W-:Y:S09]  /*140f0*/  @!P0 BRA `(.L_x_262) ;  /* 0x0000001800908947 */ /* 0x000ff20003800000 */
        /* <DEDUP_REMOVED lines=32> */
.L_x_264:
        /* <DEDUP_REMOVED lines=18> */
.L_x_265:
[----:B------:R-:W-:Y:S05]  /*14420*/  BSYNC.RECONVERGENT B0 ;  /* 0x0000000000007941 */ /* 0x000fea0003800200 */
.L_x_263:
        /* <DEDUP_REMOVED lines=35> */
.L_x_267:
[----:B------:R-:W2:Y:S01]  /*14660*/  LDCU.64 UR4, c[0x0][0x420] ;  /* 0x00008400ff0477ac */ /* 0x000ea20008000a00 */
[----:B------:R-:W-:Y:S01]  /*14670*/  IMAD.MOV.U32 R98, RZ, RZ, R4 ;  /* 0x000000ffff627224 */ /* 0x000fe200078e0004 */
[----:B------:R-:W-:Y:S02]  /*14680*/  MOV R97, R3 ;  /* 0x0000000300617202 */ /* 0x000fe40000000f00 */
[----:B------:R-:W-:Y:S01]  /*14690*/  MOV R94, 0x146d0 ;  /* 0x000146d0005e7802 */ /* 0x000fe20000000f00 */
[----:B--2---:R-:W-:Y:S01]  /*146a0*/  IMAD.U32 R96, RZ, RZ, UR4 ;  /* 0x00000004ff607e24 */ /* 0x004fe2000f8e00ff */
[----:B------:R-:W-:Y:S02]  /*146b0*/  MOV R95, UR5 ;  /* 0x00000005005f7c02 */ /* 0x000fe40008000f00 */
[----:B-1---5:R-:W-:Y:S05]  /*146c0*/  CALL.REL.NOINC `($__internal_1_$__cuda_sm20_rem_u64) ;  /* 0x0000005400e47944 */ /* 0x022fea0003c00000 */
.L_x_268:
[----:B------:R-:W-:Y:S05]  /*146d0*/  BSYNC.RECONVERGENT B0 ;  /* 0x0000000000007941 */ /* 0x000fea0003800200 */
.L_x_266:
        /* <DEDUP_REMOVED lines=43> */
.L_x_270:
        /* <DEDUP_REMOVED lines=17> */
.L_x_271:
[----:B------:R-:W-:Y:S05]  /*14aa0*/  BSYNC.RECONVERGENT B0 ;  /* 0x0000000000007941 */ /* 0x000fea0003800200 */
.L_x_269:
        /* <DEDUP_REMOVED lines=36> */
.L_x_273:
[----:B------:R-:W2:Y:S01]  /*14cf0*/  LDCU.64 UR4, c[0x0][0x420] ;  /* 0x00008400ff0477ac */ /* 0x000ea20008000a00 */
[----:B------:R-:W-:Y:S01]  /*14d00*/  IMAD.MOV.U32 R98, RZ, RZ, R4 ;  /* 0x000000ffff627224 */ /* 0x000fe200078e0004 */
[----:B------:R-:W-:Y:S02]  /*14d10*/  MOV R97, R3 ;  /* 0x0000000300617202 */ /* 0x000fe40000000f00 */
[----:B------:R-:W-:Y:S01]  /*14d20*/  MOV R94, 0x14d60 ;  /* 0x00014d60005e7802 */ /* 0x000fe20000000f00 */
[----:B--2---:R-:W-:Y:S01]  /*14d30*/  IMAD.U32 R96, RZ, RZ, UR4 ;  /* 0x00000004ff607e24 */ /* 0x004fe2000f8e00ff */
[----:B------:R-:W-:Y:S02]  /*14d40*/  MOV R95, UR5 ;  /* 0x00000005005f7c02 */ /* 0x000fe40008000f00 */
[----:B-1---5:R-:W-:Y:S05]  /*14d50*/  CALL.REL.NOINC `($__internal_1_$__cuda_sm20_rem_u64) ;  /* 0x0000005000407944 */ /* 0x022fea0003c00000 */
.L_x_274:
[----:B------:R-:W-:Y:S05]  /*14d60*/  BSYNC.RECONVERGENT B0 ;  /* 0x0000000000007941 */ /* 0x000fea0003800200 */
.L_x_272:
        /* <DEDUP_REMOVED lines=44> */
.L_x_276:
        /* <DEDUP_REMOVED lines=17> */
.L_x_277:
[----:B------:R-:W-:Y:S05]  /*15140*/  BSYNC.RECONVERGENT B0 ;  /* 0x0000000000007941 */ /* 0x000fea0003800200 */
.L_x_275:
        /* <DEDUP_REMOVED lines=37> */
.L_x_279:
[----:B------:R-:W2:Y:S01]  /*153a0*/  LDCU.64 UR4, c[0x0][0x420] ;  /* 0x00008400ff0477ac */ /* 0x000ea20008000a00 */
[----:B------:R-:W-:Y:S01]  /*153b0*/  IMAD.MOV.U32 R98, RZ, RZ, R4 ;  /* 0x000000ffff627224 */ /* 0x000fe200078e0004 */
[----:B------:R-:W-:Y:S02]  /*153c0*/  MOV R97, R3 ;  /* 0x0000000300617202 */ /* 0x000fe40000000f00 */
[----:B------:R-:W-:Y:S01]  /*153d0*/  MOV R94, 0x15410 ;  /* 0x00015410005e7802 */ /* 0x000fe20000000f00 */
[----:B--2---:R-:W-:Y:S01]  /*153e0*/  IMAD.U32 R96, RZ, RZ, UR4 ;  /* 0x00000004ff607e24 */ /* 0x004fe2000f8e00ff */
[----:B------:R-:W-:Y:S02]  /*153f0*/  MOV R95, UR5 ;  /* 0x00000005005f7c02 */ /* 0x000fe40008000f00 */
[----:B-1---5:R-:W-:Y:S05]  /*15400*/  CALL.REL.NOINC `($__internal_1_$__cuda_sm20_rem_u64) ;  /* 0x0000004800947944 */ /* 0x022fea0003c00000 */
.L_x_280:
[----:B------:R-:W-:Y:S05]  /*15410*/  BSYNC.RECONVERGENT B0 ;  /* 0x0000000000007941 */ /* 0x000fea0003800200 */
.L_x_278:
        /* <DEDUP_REMOVED lines=45> */
.L_x_282:
        /* <DEDUP_REMOVED lines=18> */
.L_x_283:
[----:B------:R-:W-:Y:S05]  /*15810*/  BSYNC.RECONVERGENT B0 ;  /* 0x0000000000007941 */ /* 0x000fea0003800200 */
.L_x_281:
        /* <DEDUP_REMOVED lines=35> */
.L_x_285:
[----:B------:R-:W2:Y:S01]  /*15a50*/  LDCU.64 UR4, c[0x0][0x420] ;  /* 0x00008400ff0477ac */ /* 0x000ea20008000a00 */
[----:B------:R-:W-:Y:S01]  /*15a60*/  MOV R94, 0x15aa0 ;  /* 0x00015aa0005e7802 */ /* 0x000fe20000000f00 */
[----:B--2---:R-:W-:Y:S01]  /*15a70*/  IMAD.U32 R96, RZ, RZ, UR4 ;  /* 0x00000004ff607e24 */ /* 0x004fe2000f8e00ff */
[----:B------:R-:W-:Y:S02]  /*15a80*/  MOV R95, UR5 ;  /* 0x00000005005f7c02 */ /* 0x000fe40008000f00 */
[----:B-1---5:R-:W-:Y:S05]  /*15a90*/  CALL.REL.NOINC `($__internal_1_$__cuda_sm20_rem_u64) ;  /* 0x0000004000f07944 */ /* 0x022fea0003c00000 */
.L_x_286:
[----:B------:R-:W-:Y:S05]  /*15aa0*/  BSYNC.RECONVERGENT B0 ;  /* 0x0000000000007941 */ /* 0x000fea0003800200 */
.L_x_284:
        /* <DEDUP_REMOVED lines=9> */
.L_x_262:
[----:B------:R-:W1:Y:S01]  /*15b40*/  LDCU UR7, c[0x0][0x384] ;  /* 0x00007080ff0777ac */ /* 0x000e620008000800 */
[----:B------:R-:W-:Y:S01]  /*15b50*/  VIADD R3, R104, 0xb ;  /* 0x0000000b68037836 */ /* 0x000fe20000000000 */
[----:B------:R-:W2:Y:S01]  /*15b60*/  LDCU.64 UR4, c[0x0][0x428] ;  /* 0x00008500ff0477ac */ /* 0x000ea20008000a00 */
[----:B-1----:R-:W-:Y:S02]  /*15b70*/  ISETP.GE.AND P6, PT, R102, UR7, PT ;  /* 0x0000000766007c0c */ /* 0x002fe4000bfc6270 */
[----:B------:R-:W-:Y:S02]  /*15b80*/  ISETP.GE.AND P0, PT, R76, UR7, PT ;  /* 0x000000074c007c0c */ /* 0x000fe4000bf06270 */
[C---:B------:R-:W-:Y:S02]  /*15b90*/  ISETP.LT.AND P4, PT, R2.reuse, UR6, !P6 ;  /* 0x0000000602007c0c */ /* 0x040fe4000f781270 */
[----:B------:R-:W-:Y:S01]  /*15ba0*/  ISETP.LT.AND P3, PT, R2, UR6, !P0 ;  /* 0x0000000602007c0c */ /* 0x000fe2000c761270 */
[----:B------:R-:W-:Y:S01]  /*15bb0*/  VIADD R2, R104, 0x9 ;  /* 0x0000000968027836 */ /* 0x000fe20000000000 */
[----:B--2---:R-:W-:-:S04]  /*15bc0*/  IADD3 R4, P2, PT, R14, UR4, RZ ;  /* 0x000000040e047c10 */ /* 0x004fc8000ff5e0ff */
[----:B------:R-:W-:Y:S02]  /*15bd0*/  ISETP.LT.AND P1, PT, R2, UR6, !P6 ;  /* 0x0000000602007c0c */ /* 0x000fe4000f721270 */
[----:B------:R-:W-:-:S03]  /*15be0*/  IADD3.X R5, PT, PT, R15, UR5, RZ, P2, !PT ;  /* 0x000000050f057c10 */ /* 0x000fc600097fe4ff */
[----:B------:R-:W-:Y:S01]  /*15bf0*/  @P4 STG.E.64 desc[UR14][R14.64], R24 ;  /* 0x000000180e004986 */ /* 0x000fe2000c101b0e */
[----:B------:R-:W-:Y:S01]  /*15c00*/  ISETP.LT.AND P4, PT, R2, UR6, !P0 ;  /* 0x0000000602007c0c */ /* 0x000fe2000c781270 */
[----:B------:R-:W-:Y:S02]  /*15c10*/  VIADD R2, R104, 0xa ;  /* 0x0000000a68027836 */ /* 0x000fe40000000000 */
[----:B------:R1:W-:Y:S03]  /*15c20*/  @P3 STG.E.64 desc[UR14][R14.64+0x100], R20 ;  /* 0x000100140e003986 */ /* 0x0003e6000c101b0e */
[C---:B------:R-:W-:Y:S01]  /*15c30*/  ISETP.LT.AND P3, PT, R2.reuse, UR6, !P6 ;  /* 0x0000000602007c0c */ /* 0x040fe2000f761270 */
[----:B------:R2:W-:Y:S01]  /*15c40*/  @P1 STG.E.64 desc[UR14][R4.64], R18 ;  /* 0x0000001204001986 */ /* 0x0005e2000c101b0e */
[----:B------:R-:W-:Y:S02]  /*15c50*/  ISETP.LT.AND P2, PT, R2, UR6, !P0 ;  /* 0x0000000602007c0c */ /* 0x000fe4000c741270 */
[----:B------:R-:W-:-:S02]  /*15c60*/  ISETP.LT.AND P1, PT, R3, UR6, !P6 ;  /* 0x0000000603007c0c */ /* 0x000fc4000f721270 */
[----:B------:R-:W-:Y:S01]  /*15c70*/  IADD3 R2, P6, PT, R4, UR4, RZ ;  /* 0x0000000404027c10 */ /* 0x000fe2000ffde0ff */
[----:B------:R2:W-:Y:S01]  /*15c80*/  @P4 STG.E.64 desc[UR14][R4.64+0x100], R16 ;  /* 0x0001001004004986 */ /* 0x0005e2000c101b0e */
[----:B------:R-:W-:Y:S02]  /*15c90*/  ISETP.LT.AND P0, PT, R3, UR6, !P0 ;  /* 0x0000000603007c0c */ /* 0x000fe4000c701270 */
[----:B------:R-:W-:-:S05]  /*15ca0*/  IADD3.X R3, PT, PT, R5, UR5, RZ, P6, !PT ;  /* 0x0000000505037c10 */ /* 0x000fca000b7fe4ff */
[----:B------:R2:W-:Y:S04]  /*15cb0*/  @P3 STG.E.64 desc[UR14][R2.64], R12 ;  /* 0x0000000c02003986 */ /* 0x0005e8000c101b0e */
[----:B------:R2:W-:Y:S01]  /*15cc0*/  @P2 STG.E.64 desc[UR14][R2.64+0x100], R10 ;  /* 0x0001000a02002986 */ /* 0x0005e2000c101b0e */
[----:B-1----:R-:W-:-:S04]  /*15cd0*/  IADD3 R20, P4, PT, R2, UR4, RZ ;  /* 0x0000000402147c10 */ /* 0x002fc8000ff9e0ff */
[----:B------:R-:W-:-:S05]  /*15ce0*/  IADD3.X R21, PT, PT, R3, UR5, RZ, P4, !PT ;  /* 0x0000000503157c10 */ /* 0x000fca000a7fe4ff */
[----:B------:R2:W-:Y:S04]  /*15cf0*/  @P1 STG.E.64 desc[UR14][R20.64], R8 ;  /* 0x0000000814001986 */ /* 0x0005e8000c101b0e */
[----:B------:R2:W-:Y:S02]  /*15d00*/  @P0 STG.E.64 desc[UR14][R20.64+0x100], R6 ;  /* 0x0001000614000986 */ /* 0x0005e4000c101b0e */
.L_x_287:
[----:B------:R-:W-:Y:S05]  /*15d10*/  BSYNC.RECONVERGENT B1 ;  /* 0x0000000000017941 */ /* 0x000fea0003800200 */
.L_x_261:
[----:B------:R-:W-:Y:S01]  /*15d20*/  BAR.SYNC.DEFER_BLOCKING 0x0 ;  /* 0x0000000000007b1d */ /* 0x000fe20000010000 */
[----:B------:R-:W-:Y:S01]  /*15d30*/  ISETP.LT.AND P0, PT, R75, UR9, PT ;  /* 0x000000094b007c0c */ /* 0x000fe2000bf01270 */
[----:B--2---:R-:W-:-:S04]  /*15d40*/  VIADD R2, R104, 0x10 ;  /* 0x0000001068027836 */ /* 0x004fc80000000000 */
[----:B------:R-:W1:Y:S01]  /*15d50*/  LDCU.64 UR4, c[0x0][0x440] ;  /* 0x00008800ff0477ac */ /* 0x000e620008000a00 */
[----:B------:R-:W-:Y:S01]  /*15d60*/  BSSY.RECONVERGENT B1, `(.L_x_288) ;  /* 0x00001dc000017945 */ /* 0x000fe20003800200 */
[----:B------:R-:W-:-:S04]  /*15d70*/  DEPBAR.LE SB5, 0x6 ;  /* 0x0000d1800000791a */ /* 0x000fc80000000000 */
[----:B------:R-:W-:Y:S01]  /*15d80*/  STS.128 [R103], R36 ;  /* 0x0000002467007388 */ /* 0x000fe20000000c00 */
[----:B-1----:R-:W-:-:S03]  /*15d90*/  IADD3 R12, P1, PT, R14, UR4, RZ ;  /* 0x000000040e0c7c10 */ /* 0x002fc6000ff3e0ff */
[----:B------:R-:W-:Y:S01]  /*15da0*/  STS.128 [R103+0x40], R40 ;  /* 0x0000402867007388 */ /* 0x000fe20000000c00 */
[----:B------:R-:W-:Y:S01]  /*15db0*/  IADD3.X R13, PT, PT, R15, UR5, RZ, P1, !PT ;  /* 0x000000050f0d7c10 */ /* 0x000fe20008ffe4ff */
[----:B------:R-:W-:-:S04]  /*15dc0*/  DEPBAR.LE SB5, 0x4 ;  /* 0x0000d1000000791a */ /* 0x000fc80000000000 */
[----:B------:R-:W-:Y:S04]  /*15dd0*/  STS.128 [R103+0x80], R44 ;  /* 0x0000802c67007388 */ /* 0x000fe80000000c00 */
[----:B------:R-:W-:Y:S01]  /*15de0*/  STS.128 [R103+0xc0], R48 ;  /* 0x0000c03067007388 */ /* 0x000fe20000000c00 */
[----:B------:R-:W-:Y:S06]  /*15df0*/  BAR.SYNC.DEFER_BLOCKING 0x0 ;  /* 0x0000000000007b1d */ /* 0x000fec0000010000 */
[----:B------:R-:W1:Y:S04]  /*15e00*/  LDS.64 R22, [R74+UR8] ;  /* 0x000000084a167984 */ /* 0x000e680008000a00 */
        /* <DEDUP_REMOVED lines=15> */
[----:B------:R-:W-:Y:S10]  /*15f00*/  @!P0 BRA `(.L_x_289) ;  /* 0x0000001800908947 */ /* 0x000ff40003800000 */
        /* <DEDUP_REMOVED lines=32> */
.L_x_291:
        /* <DEDUP_REMOVED lines=18> */
.L_x_292:
[----:B------:R-:W-:Y:S05]  /*16230*/  BSYNC.RECONVERGENT B0 ;  /* 0x0000000000007941 */ /* 0x000fea0003800200 */
.L_x_290:
[----:B------:R-:W1:Y:S01]  /*16240*/  LDCU.64 UR4, c[0x0][0x380] ;  /* 0x00007000ff0477ac */ /* 0x000e620008000a00 */
[--C-:B------:R-:W-:Y:S01]  /*16250*/  SHF.R.U64 R15, R26, 0x3, R3.reuse ;  /* 0x000000031a0f7819 */ /* 0x100fe20000001203 */
[----:B------:R-:W-:Y:S03]  /*16260*/  BSSY.RECONVERGENT B0, `(.L_x_293) ;  /* 0x0000028000007945 */ /* 0x000fe60003800200 */
[----:B------:R-:W-:Y:S02]  /*16270*/  ISETP.LE.U32.AND P2, PT, R14, R15, PT ;  /* 0x0000000f0e00720c */ /* 0x000fe40003f43070 */
[----:B------:R-:W-:Y:S02]  /*16280*/  SHF.R.S32.HI R15, RZ, 0x1f, R14 ;  /* 0x0000001fff0f7819 */ /* 0x000fe4000001140e */
[----:B-1----:R-:W-:Y:S02]  /*16290*/  ISETP.GE.AND P0, PT, R2, UR4, PT ;  /* 0x0000000402007c0c */ /* 0x002fe4000bf06270 */
[----:B------:R-:W-:-:S02]  /*162a0*/  SHF.R.U32.HI R2, RZ, 0x3, R3 ;  /* 0x00000003ff027819 */ /* 0x000fc40000011603 */
        /* <DEDUP_REMOVED lines=28> */
.L_x_294:
[----:B------:R-:W2:Y:S01]  /*16470*/  LDCU.64 UR4, c[0x0][0x420] ;  /* 0x00008400ff0477ac */ /* 0x000ea20008000a00 */
[----:B------:R-:W-:Y:S01]  /*16480*/  IMAD.MOV.U32 R98, RZ, RZ, R3 ;  /* 0x000000ffff627224 */ /* 0x000fe200078e0003 */
[----:B------:R-:W-:Y:S02]  /*16490*/  MOV R97, R2 ;  /* 0x0000000200617202 */ /* 0x000fe40000000f00 */
[----:B------:R-:W-:Y:S01]  /*164a0*/  MOV R94, 0x164e0 ;  /* 0x000164e0005e7802 */ /* 0x000fe20000000f00 */
[----:B--2---:R-:W-:Y:S01]  /*164b0*/  IMAD.U32 R96, RZ, RZ, UR4 ;  /* 0x00000004ff607e24 */ /* 0x004fe2000f8e00ff */
[----:B------:R-:W-:Y:S02]  /*164c0*/  MOV R95, UR5 ;  /* 0x00000005005f7c02 */ /* 0x000fe40008000f00 */
[----:B-1---5:R-:W-:Y:S05]  /*164d0*/  CALL.REL.NOINC `($__internal_1_$__cuda_sm20_rem_u64) ;  /* 0x0000003800607944 */ /* 0x022fea0003c00000 */
.L_x_295:
[----:B------:R-:W-:Y:S05]  /*164e0*/  BSYNC.RECONVERGENT B0 ;  /* 0x0000000000007941 */ /* 0x000fea0003800200 */
.L_x_293:
        /* <DEDUP_REMOVED lines=26> */
[----:B--2---:R-:W-:Y:S01]  /*16690*/  IMAD R21, R29, R25, RZ ;  /* 0x000000191d157224 */ /* 0x004fe200078e02ff */
        /* <DEDUP_REMOVED lines=15> */
.L_x_297:
        /* <DEDUP_REMOVED lines=17> */
.L_x_298:
[----:B------:R-:W-:Y:S05]  /*168a0*/  BSYNC.RECONVERGENT B0 ;  /* 0x0000000000007941 */ /* 0x000fea0003800200 */
.L_x_296:
        /* <DEDUP_REMOVED lines=37> */
.L_x_300:
[----:B------:R-:W2:Y:S01]  /*16b00*/  LDCU.64 UR4, c[0x0][0x420] ;  /* 0x00008400ff0477ac */ /* 0x000ea20008000a00 */
[----:B------:R-:W-:Y:S01]  /*16b10*/  IMAD.MOV.U32 R98, RZ, RZ, R3 ;  /* 0x000000ffff627224 */ /* 0x000fe200078e0003 */
[----:B------:R-:W-:Y:S02]  /*16b20*/  MOV R97, R2 ;  /* 0x0000000200617202 */ /* 0x000fe40000000f00 */
[----:B------:R-:W-:Y:S01]  /*16b30*/  MOV R94, 0x16b70 ;  /* 0x00016b70005e7802 */ /* 0x000fe20000000f00 */
[----:B--2---:R-:W-:Y:S01]  /*16b40*/  IMAD.U32 R96, RZ, RZ, UR4 ;  /* 0x00000004ff607e24 */ /* 0x004fe2000f8e00ff */
[----:B------:R-:W-:Y:S02]  /*16b50*/  MOV R95, UR5 ;  /* 0x00000005005f7c02 */ /* 0x000fe40008000f00 */
[----:B-1---5:R-:W-:Y:S05]  /*16b60*/  CALL.REL.NOINC `($__internal_1_$__cuda_sm20_rem_u64) ;  /* 0x0000003000bc7944 */ /* 0x022fea0003c00000 */
.L_x_301:
[----:B------:R-:W-:Y:S05]  /*16b70*/  BSYNC.RECONVERGENT B0 ;  /* 0x0000000000007941 */ /* 0x000fea0003800200 */
.L_x_299:
        /* <DEDUP_REMOVED lines=44> */
.L_x_303:
        /* <DEDUP_REMOVED lines=17> */
.L_x_304:
[----:B------:R-:W-:Y:S05]  /*16f50*/  BSYNC.RECONVERGENT B0 ;  /* 0x0000000000007941 */ /* 0x000fea0003800200 */
.L_x_302:
        /* <DEDUP_REMOVED lines=37> */
.L_x_306:
[----:B------:R-:W2:Y:S01]  /*171b0*/  LDCU.64 UR4, c[0x0][0x420] ;  /* 0x00008400ff0477ac */ /* 0x000ea20008000a00 */
[----:B------:R-:W-:Y:S01]  /*171c0*/  IMAD.MOV.U32 R98, RZ, RZ, R3 ;  /* 0x000000ffff627224 */ /* 0x000fe200078e0003 */
[----:B------:R-:W-:Y:S02]  /*171d0*/  MOV R97, R2 ;  /* 0x0000000200617202 */ /* 0x000fe40000000f00 */
[----:B------:R-:W-:Y:S01]  /*171e0*/  MOV R94, 0x17220 ;  /* 0x00017220005e7802 */ /* 0x000fe20000000f00 */
[----:B--2---:R-:W-:Y:S01]  /*171f0*/  IMAD.U32 R96, RZ, RZ, UR4 ;  /* 0x00000004ff607e24 */ /* 0x004fe2000f8e00ff */
[----:B------:R-:W-:Y:S02]  /*17200*/  MOV R95, UR5 ;  /* 0x00000005005f7c02 */ /* 0x000fe40008000f00 */
[----:B-1---5:R-:W-:Y:S05]  /*17210*/  CALL.REL.NOINC `($__internal_1_$__cuda_sm20_rem_u64) ;  /* 0x0000002c00107944 */ /* 0x022fea0003c00000 */
.L_x_307:
[----:B------:R-:W-:Y:S05]  /*17220*/  BSYNC.RECONVERGENT B0 ;  /* 0x0000000000007941 */ /* 0x000fea0003800200 */
.L_x_305:
        /* <DEDUP_REMOVED lines=44> */
.L_x_309:
        /* <DEDUP_REMOVED lines=17> */
.L_x_310:
[----:B------:R-:W-:Y:S05]  /*17600*/  BSYNC.RECONVERGENT B0 ;  /* 0x0000000000007941 */ /* 0x000fea0003800200 */
.L_x_308:
        /* <DEDUP_REMOVED lines=37> */
.L_x_312:
[----:B------:R-:W2:Y:S01]  /*17860*/  LDCU.64 UR4, c[0x0][0x420] ;  /* 0x00008400ff0477ac */ /* 0x000ea20008000a00 */
[----:B------:R-:W-:Y:S01]  /*17870*/  MOV R94, 0x178b0 ;  /* 0x000178b0005e7802 */ /* 0x000fe20000000f00 */
[----:B--2---:R-:W-:Y:S01]  /*17880*/  IMAD.U32 R96, RZ, RZ, UR4 ;  /* 0x00000004ff607e24 */ /* 0x004fe2000f8e00ff */
[----:B------:R-:W-:Y:S02]  /*17890*/  MOV R95, UR5 ;  /* 0x00000005005f7c02 */ /* 0x000fe40008000f00 */
[----:B-1---5:R-:W-:Y:S05]  /*178a0*/  CALL.REL.NOINC `($__internal_1_$__cuda_sm20_rem_u64) ;  /* 0x00000024006c7944 */ /* 0x022fea0003c00000 */
.L_x_313:
[----:B------:R-:W-:Y:S05]  /*178b0*/  BSYNC.RECONVERGENT B0 ;  /* 0x0000000000007941 */ /* 0x000fea0003800200 */
.L_x_311:
        /* <DEDUP_REMOVED lines=9> */
.L_x_289:
        /* <DEDUP_REMOVED lines=18> */
[----:B------:R-:W-:-:S02]  /*17a70*/  IADD3 R2, P0, PT, R14, UR4, RZ ;  /* 0x000000040e027c10 */ /* 0x000fc4000ff1e0ff */
[C---:B------:R-:W-:Y:S01]  /*17a80*/  ISETP.LT.AND P3, PT, R3.reuse, UR6, !P3 ;  /* 0x0000000603007c0c */ /* 0x040fe2000df61270 */
        /* <DEDUP_REMOVED lines=9> */
.L_x_314:
[----:B------:R-:W-:Y:S05]  /*17b20*/  BSYNC.RECONVERGENT B1 ;  /* 0x0000000000017941 */ /* 0x000fea0003800200 */
.L_x_288:
[----:B------:R-:W-:Y:S01]  /*17b30*/  BAR.SYNC.DEFER_BLOCKING 0x0 ;  /* 0x0000000000007b1d */ /* 0x000fe20000010000 */
[----:B------:R-:W-:-:S05]  /*17b40*/  ISETP.LT.AND P0, PT, R75, UR9, PT ;  /* 0x000000094b007c0c */ /* 0x000fca000bf01270 */
[----:B------:R-:W2:Y:S01]  /*17b50*/  LDCU.64 UR4, c[0x0][0x440] ;  /* 0x00008800ff0477ac */ /* 0x000ea20008000a00 */
[----:B-----5:R-:W-:Y:S01]  /*17b60*/  STS.128 [R103], R64 ;  /* 0x0000004067007388 */ /* 0x020fe20000000c00 */
[----:B--2---:R-:W-:-:S03]  /*17b70*/  IADD3 R18, P1, PT, R12, UR4, RZ ;  /* 0x000000040c127c10 */ /* 0x004fc6000ff3e0ff */
[----:B------:R-:W-:Y:S01]  /*17b80*/  STS.128 [R103+0x40], R60 ;  /* 0x0000403c67007388 */ /* 0x000fe20000000c00 */
[----:B------:R-:W-:-:S03]  /*17b90*/  IADD3.X R19, PT, PT, R13, UR5, RZ, P1, !PT ;  /* 0x000000050d137c10 */ /* 0x000fc60008ffe4ff */
[----:B------:R-:W-:Y:S04]  /*17ba0*/  STS.128 [R103+0x80], R56 ;  /* 0x0000803867007388 */ /* 0x000fe80000000c00 */
[----:B------:R-:W-:Y:S01]  /*17bb0*/  STS.128 [R103+0xc0], R52 ;  /* 0x0000c03467007388 */ /* 0x000fe20000000c00 */
[----:B------:R-:W-:Y:S06]  /*17bc0*/  BAR.SYNC.DEFER_BLOCKING 0x0 ;  /* 0x0000000000007b1d */ /* 0x000fec0000010000 */
[----:B------:R-:W2:Y:S04]  /*17bd0*/  LDS.64 R20, [R74+UR8] ;  /* 0x000000084a147984 */ /* 0x000ea80008000a00 */
[----:B------:R-:W3:Y:S04]  /*17be0*/  LDS.64 R16, [R74+UR8+0x100] ;  /* 0x000100084a107984 */ /* 0x000ee80008000a00 */
[----:B------:R-:W4:Y:S04]  /*17bf0*/  LDS.64 R14, [R74+UR8+0x220] ;  /* 0x000220084a0e7984 */ /* 0x000f280008000a00 */
[----:B-1----:R-:W1:Y:S04]  /*17c00*/  LDS.64 R10, [R74+UR8+0x320] ;  /* 0x000320084a0a7984 */ /* 0x002e680008000a00 */
[----:B------:R-:W1:Y:S04]  /*17c10*/  LDS.64 R8, [R74+UR8+0x440] ;  /* 0x000440084a087984 */ /* 0x000e680008000a00 */
[----:B------:R-:W1:Y:S04]  /*17c20*/  LDS.64 R6, [R74+UR8+0x540] ;  /* 0x000540084a067984 */ /* 0x000e680008000a00 */
[----:B------:R-:W1:Y:S04]  /*17c30*/  LDS.64 R4, [R74+UR8+0x660] ;  /* 0x000660084a047984 */ /* 0x000e680008000a00 */
[----:B------:R-:W1:Y:S01]  /*17c40*/  LDS.64 R2, [R74+UR8+0x760] ;  /* 0x000760084a027984 */ /* 0x000e620008000a00 */
[----:B--2---:R-:W-:-:S02]  /*17c50*/  DMUL R20, R20, R110 ;  /* 0x0000006e14147228 */ /* 0x004fc40000000000 */
[-C--:B---3--:R-:W-:Y:S02]  /*17c60*/  DMUL R16, R16, R110.reuse ;  /* 0x0000006e10107228 */ /* 0x088fe40000000000 */
[-C--:B----4-:R-:W-:Y:S02]  /*17c70*/  DMUL R14, R14, R110.reuse ;  /* 0x0000006e0e0e7228 */ /* 0x090fe40000000000 */
[-C--:B-1----:R-:W-:Y:S02]  /*17c80*/  DMUL R10, R10, R110.reuse ;  /* 0x0000006e0a0a7228 */ /* 0x082fe40000000000 */
        /* <DEDUP_REMOVED lines=38> */
.L_x_317:
        /* <DEDUP_REMOVED lines=18> */
.L_x_318:
[----:B------:R-:W-:Y:S05]  /*18010*/  BSYNC.RECONVERGENT B0 ;  /* 0x0000000000007941 */ /* 0x000fea0003800200 */
.L_x_316:
        /* <DEDUP_REMOVED lines=35> */
.L_x_320:
[----:B------:R-:W2:Y:S01]  /*18250*/  LDCU.64 UR4, c[0x0][0x420] ;  /* 0x00008400ff0477ac */ /* 0x000ea20008000a00 */
[----:B------:R-:W-:Y:S01]  /*18260*/  IMAD.MOV.U32 R98, RZ, RZ, R3 ;  /* 0x000000ffff627224 */ /* 0x000fe200078e0003 */
[----:B------:R-:W-:Y:S02]  /*18270*/  MOV R97, R2 ;  /* 0x0000000200617202 */ /* 0x000fe40000000f00 */
[----:B------:R-:W-:Y:S01]  /*18280*/  MOV R94, 0x182c0 ;  /* 0x000182c0005e7802 */ /* 0x000fe20000000f00 */
[----:B--2---:R-:W-:Y:S01]  /*18290*/  IMAD.U32 R96, RZ, RZ, UR4 ;  /* 0x00000004ff607e24 */ /* 0x004fe2000f8e00ff */
[----:B------:R-:W-:Y:S02]  /*182a0*/  MOV R95, UR5 ;  /* 0x00000005005f7c02 */ /* 0x000fe40008000f00 */
[----:B-1----:R-:W-:Y:S05]  /*182b0*/  CALL.REL.NOINC `($__internal_1_$__cuda_sm20_rem_u64) ;  /* 0x0000001800e87944 */ /* 0x002fea0003c00000 */
.L_x_321:
[----:B------:R-:W-:Y:S05]  /*182c0*/  BSYNC.RECONVERGENT B0 ;  /* 0x0000000000007941 */ /* 0x000fea0003800200 */
.L_x_319:
        /* <DEDUP_REMOVED lines=44> */
.L_x_323:
        /* <DEDUP_REMOVED lines=17> */
.L_x_324:
[----:B------:R-:W-:Y:S05]  /*186a0*/  BSYNC.RECONVERGENT B0 ;  /* 0x0000000000007941 */ /* 0x000fea0003800200 */
.L_x_322:
        /* <DEDUP_REMOVED lines=37> */
.L_x_326:
[----:B------:R-:W2:Y:S01]  /*18900*/  LDCU.64 UR4, c[0x0][0x420] ;  /* 0x00008400ff0477ac */ /* 0x000ea20008000a00 */
[----:B------:R-:W-:Y:S01]  /*18910*/  IMAD.MOV.U32 R98, RZ, RZ, R3 ;  /* 0x000000ffff627224 */ /* 0x000fe200078e0003 */
[----:B------:R-:W-:Y:S02]  /*18920*/  MOV R97, R2 ;  /* 0x0000000200617202 */ /* 0x000fe40000000f00 */
[----:B------:R-:W-:Y:S01]  /*18930*/  MOV R94, 0x18970 ;  /* 0x00018970005e7802 */ /* 0x000fe20000000f00 */
[----:B--2---:R-:W-:Y:S01]  /*18940*/  IMAD.U32 R96, RZ, RZ, UR4 ;  /* 0x00000004ff607e24 */ /* 0x004fe2000f8e00ff */
[----:B------:R-:W-:Y:S02]  /*18950*/  MOV R95, UR5 ;  /* 0x00000005005f7c02 */ /* 0x000fe40008000f00 */
[----:B-1----:R-:W-:Y:S05]  /*18960*/  CALL.REL.NOINC `($__internal_1_$__cuda_sm20_rem_u64) ;  /* 0x00000014003c7944 */ /* 0x002fea0003c00000 */
.L_x_327:
[----:B------:R-:W-:Y:S05]  /*18970*/  BSYNC.RECONVERGENT B0 ;  /* 0x0000000000007941 */ /* 0x000fea0003800200 */
.L_x_325:
        /* <DEDUP_REMOVED lines=44> */
.L_x_329:
        /* <DEDUP_REMOVED lines=17> */
.L_x_330:
[----:B------:R-:W-:Y:S05]  /*18d50*/  BSYNC.RECONVERGENT B0 ;  /* 0x0000000000007941 */ /* 0x000fea0003800200 */
.L_x_328:
        /* <DEDUP_REMOVED lines=37> */
.L_x_332:
[----:B------:R-:W2:Y:S01]  /*18fb0*/  LDCU.64 UR4, c[0x0][0x420] ;  /* 0x00008400ff0477ac */ /* 0x000ea20008000a00 */
[----:B------:R-:W-:Y:S01]  /*18fc0*/  IMAD.MOV.U32 R98, RZ, RZ, R3 ;  /* 0x000000ffff627224 */ /* 0x000fe200078e0003 */
[----:B------:R-:W-:Y:S02]  /*18fd0*/  MOV R97, R2 ;  /* 0x0000000200617202 */ /* 0x000fe40000000f00 */
[----:B------:R-:W-:Y:S01]  /*18fe0*/  MOV R94, 0x19020 ;  /* 0x00019020005e7802 */ /* 0x000fe20000000f00 */
[----:B--2---:R-:W-:Y:S01]  /*18ff0*/  IMAD.U32 R96, RZ, RZ, UR4 ;  /* 0x00000004ff607e24 */ /* 0x004fe2000f8e00ff */
[----:B------:R-:W-:Y:S02]  /*19000*/  MOV R95, UR5 ;  /* 0x00000005005f7c02 */ /* 0x000fe40008000f00 */
[----:B-1----:R-:W-:Y:S05]  /*19010*/  CALL.REL.NOINC `($__internal_1_$__cuda_sm20_rem_u64) ;  /* 0x0000000c00907944 */ /* 0x002fea0003c00000 */
.L_x_333:
[----:B------:R-:W-:Y:S05]  /*19020*/  BSYNC.RECONVERGENT B0 ;  /* 0x0000000000007941 */ /* 0x000fea0003800200 */
.L_x_331:
        /* <DEDUP_REMOVED lines=21> */
[----:B--2---:R-:W1:Y:S01]  /*19180*/  I2F.U32.RP R14, R13 ;  /* 0x0000000d000e7306 */ /* 0x004e620000209000 */
        /* <DEDUP_REMOVED lines=20> */
.L_x_335:
        /* <DEDUP_REMOVED lines=17> */
.L_x_336:
[----:B------:R-:W-:Y:S05]  /*193e0*/  BSYNC.RECONVERGENT B0 ;  /* 0x0000000000007941 */ /* 0x000fea0003800200 */
.L_x_334:
        /* <DEDUP_REMOVED lines=18> */
[----:B------:R-:W1:Y:S01]  /*19510*/  I2F.U32.RP R3, R13 ;  /* 0x0000000d00037306 */ /* 0x000e620000209000 */
[----:B------:R-:W-:-:S07]  /*19520*/  MOV R99, RZ ;  /* 0x000000ff00637202 */ /* 0x000fce0000000f00 */
[----:B-1----:R-:W1:Y:S02]  /*19530*/  MUFU.RCP R4, R3 ;  /* 0x0000000300047308 */ /* 0x002e640000001000 */
[----:B-1----:R-:W-:-:S06]  /*19540*/  VIADD R4, R4, 0xffffffe ;  /* 0x0ffffffe04047836 */ /* 0x002fcc0000000000 */
[----:B------:R-:W1:Y:S02]  /*19550*/  F2I.FTZ.U32.TRUNC.NTZ R5, R4 ;  /* 0x0000000400057305 */ /* 0x000e64000021f000 */
[----:B-1----:R-:W-:Y:S01]  /*19560*/  IMAD.MOV R2, RZ, RZ, -R5 ;  /* 0x000000ffff027224 */ /* 0x002fe200078e0a05 */
        /* <DEDUP_REMOVED lines=14> */
.L_x_338:
[----:B------:R-:W2:Y:S01]  /*19650*/  LDCU.64 UR4, c[0x0][0x420] ;  /* 0x00008400ff0477ac */ /* 0x000ea20008000a00 */
[----:B------:R-:W-:Y:S01]  /*19660*/  MOV R94, 0x196a0 ;  /* 0x000196a0005e7802 */ /* 0x000fe20000000f00 */
[----:B--2---:R-:W-:Y:S01]  /*19670*/  IMAD.U32 R96, RZ, RZ, UR4 ;  /* 0x00000004ff607e24 */ /* 0x004fe2000f8e00ff */
[----:B------:R-:W-:Y:S02]  /*19680*/  MOV R95, UR5 ;  /* 0x00000005005f7c02 */ /* 0x000fe40008000f00 */
[----:B-1----:R-:W-:Y:S05]  /*19690*/  CALL.REL.NOINC `($__internal_1_$__cuda_sm20_rem_u64) ;  /* 0x0000000400f07944 */ /* 0x002fea0003c00000 */
.L_x_339:
[----:B------:R-:W-:Y:S05]  /*196a0*/  BSYNC.RECONVERGENT B0 ;  /* 0x0000000000007941 */ /* 0x000fea0003800200 */
.L_x_337:
[--C-:B------:R-:W-:Y:S02]  /*196b0*/  SHF.R.U64 R3, R98, 0x3, R99.reuse ;  /* 0x0000000362037819 */ /* 0x100fe40000001263 */
[----:B------:R-:W-:Y:S02]  /*196c0*/  SHF.R.U32.HI R2, RZ, 0x3, R99 ;  /* 0x00000003ff027819 */ /* 0x000fe40000011663 */
[----:B------:R-:W-:-:S04]  /*196d0*/  ISETP.LE.U32.AND P1, PT, R6, R3, PT ;  /* 0x000000030600720c */ /* 0x000fc80003f23070 */
[----:B------:R-:W-:-:S13]  /*196e0*/  ISETP.LE.U32.AND.EX P0, PT, R7, R2, P0, P1 ;  /* 0x000000020700720c */ /* 0x000fda0000703110 */
[----:B------:R-:W-:Y:S05]  /*196f0*/  @!P0 BRA `(.L_x_233) ;  /* 0x00000000007c8947 */ /* 0x000fea0003800000 */
[----:B------:R1:W-:Y:S01]  /*19700*/  STG.E.64 desc[UR14][R8.64+0x100], R110 ;  /* 0x0001006e08007986 */ /* 0x0003e2000c101b0e */
[----:B------:R-:W-:Y:S05]  /*19710*/  BRA `(.L_x_233) ;  /* 0x0000000000747947 */ /* 0x000fea0003800000 */
.L_x_315:
[----:B------:R-:W1:Y:S01]  /*19720*/  LDCU UR6, c[0x0][0x380] ;  /* 0x00007000ff0677ac */ /* 0x000e620008000800 */
[----:B------:R-:W-:Y:S02]  /*19730*/  ISETP.GE.AND P2, PT, R102, UR7, PT ;  /* 0x0000000766007c0c */ /* 0x000fe4000bf46270 */
[----:B------:R-:W-:Y:S01]  /*19740*/  ISETP.GE.AND P3, PT, R76, UR7, PT ;  /* 0x000000074c007c0c */ /* 0x000fe2000bf66270 */
[----:B------:R-:W2:Y:S01]  /*19750*/  LDCU.64 UR4, c[0x0][0x428] ;  /* 0x00008500ff0477ac */ /* 0x000ea20008000a00 */
[C---:B-1----:R-:W-:Y:S02]  /*19760*/  ISETP.LT.AND P0, PT, R2.reuse, UR6, !P2 ;  /* 0x0000000602007c0c */ /* 0x042fe4000d701270 */
[----:B------:R-:W-:Y:S01]  /*19770*/  ISETP.LT.AND P4, PT, R2, UR6, !P3 ;  /* 0x0000000602007c0c */ /* 0x000fe2000df81270 */
[----:B------:R-:W-:-:S05]  /*19780*/  VIADD R2, R104, 0x19 ;  /* 0x0000001968027836 */ /* 0x000fca0000000000 */
[C---:B------:R-:W-:Y:S02]  /*19790*/  ISETP.LT.AND P1, PT, R2.reuse, UR6, !P2 ;  /* 0x0000000602007c0c */ /* 0x040fe4000d721270 */
[----:B------:R-:W-:Y:S01]  /*197a0*/  ISETP.LT.AND P6, PT, R2, UR6, !P3 ;  /* 0x0000000602007c0c */ /* 0x000fe2000dfc1270 */
[----:B------:R-:W-:Y:S02]  /*197b0*/  VIADD R2, R104, 0x1a ;  /* 0x0000001a68027836 */ /* 0x000fe40000000000 */
[----:B------:R-:W-:Y:S01]  /*197c0*/  @P0 STG.E.64 desc[UR14][R18.64], R20 ;  /* 0x0000001412000986 */ /* 0x000fe2000c101b0e */
[----:B--2---:R-:W-:Y:S01]  /*197d0*/  IADD3 R12, P0, PT, R18, UR4, RZ ;  /* 0x00000004120c7c10 */ /* 0x004fe2000ff1e0ff */
[----:B------:R-:W-:Y:S02]  /*197e0*/  VIADD R104, R104, 0x1b ;  /* 0x0000001b68687836 */ /* 0x000fe40000000000 */
[----:B------:R1:W-:Y:S01]  /*197f0*/  @P4 STG.E.64 desc[UR14][R18.64+0x100], R16 ;  /* 0x0001001012004986 */ /* 0x0003e2000c101b0e */
[----:B------:R-:W-:-:S02]  /*19800*/  IADD3.X R13, PT, PT, R19, UR5, RZ, P0, !PT ;  /* 0x00000005130d7c10 */ /* 0x000fc400087fe4ff */
[C---:B------:R-:W-:Y:S02]  /*19810*/  ISETP.LT.AND P0, PT, R2.reuse, UR6, !P2 ;  /* 0x0000000602007c0c */ /* 0x040fe4000d701270 */
[----:B------:R-:W-:Y:S01]  /*19820*/  ISETP.LT.AND P4, PT, R2, UR6, !P3 ;  /* 0x0000000602007c0c */ /* 0x000fe2000df81270 */
[----:B------:R2:W-:Y:S01]  /*19830*/  @P1 STG.E.64 desc[UR14][R12.64], R14 ;  /* 0x0000000e0c001986 */ /* 0x0005e2000c101b0e */
[----:B------:R-:W-:Y:S02]  /*19840*/  IADD3 R2, P1, PT, R12, UR4, RZ ;  /* 0x000000040c027c10 */ /* 0x000fe4000ff3e0ff */
        /* <DEDUP_REMOVED lines=10> */
.L_x_233:
[----:B------:R-:W-:Y:S05]  /*198f0*/  BSYNC.RECONVERGENT B2 ;  /* 0x0000000000027941 */ /* 0x000fea0003800200 */
.L_x_17:
[----:B------:R-:W-:Y:S05]  /*19900*/  @!P5 EXIT ;  /* 0x000000000000d94d */ /* 0x000fea0003800000 */
[----:B-12---:R-:W1:Y:S01]  /*19910*/  S2R R3, SR_TID.X ;  /* 0x0000000000037919 */ /* 0x006e620000002100 */
[----:B------:R-:W2:Y:S01]  /*19920*/  LDC R2, c[0x0][0x394] ;  /* 0x0000e500ff027b82 */ /* 0x000ea20000000800 */
[----:B---3--:R-:W-:-:S07]  /*19930*/  VIADD R5, R0, 0x1 ;  /* 0x0000000100057836 */ /* 0x008fce0000000000 */
[----:B------:R-:W-:Y:S01]  /*19940*/  BAR.SYNC.DEFER_BLOCKING 0x0 ;  /* 0x0000000000007b1d */ /* 0x000fe20000010000 */
[----:B--2---:R-:W-:-:S04]  /*19950*/  ISETP.NE.AND P1, PT, R5, R2, PT ;  /* 0x000000020500720c */ /* 0x004fc80003f25270 */
[----:B------:R-:W-:Y:S02]  /*19960*/  SEL R5, R5, RZ, P1 ;  /* 0x000000ff05057207 */ /* 0x000fe40000800000 */
[----:B-1----:R-:W-:-:S13]  /*19970*/  ISETP.NE.AND P0, PT, R3, RZ, PT ;  /* 0x000000ff0300720c */ /* 0x002fda0003f05270 */
[----:B------:R-:W-:Y:S05]  /*19980*/  @P0 EXIT ;  /* 0x000000000000094d */ /* 0x000fea0003800000 */
[----:B------:R-:W-:Y:S01]  /*19990*/  @!PT LDS RZ, [RZ] ;  /* 0x00000000fffff984 */ /* 0x000fe20000000800 */
[----:B------:R-:W-:Y:S01]  /*199a0*/  @!PT LDS RZ, [RZ] ;  /* 0x00000000fffff984 */ /* 0x000fe20000000800 */
[----:B------:R-:W-:Y:S01]  /*199b0*/  @!PT LDS RZ, [RZ] ;  /* 0x00000000fffff984 */ /* 0x000fe20000000800 */
[----:B------:R-:W-:Y:S01]  /*199c0*/  @!PT LDS RZ, [RZ] ;  /* 0x00000000fffff984 */ /* 0x000fe20000000800 */
[----:B------:R-:W-:Y:S06]  /*199d0*/  MEMBAR.ALL.GPU ;  /* 0x0000000000007992 */ /* 0x000fec000000a000 */
[----:B------:R-:W-:-:S00]  /*199e0*/  ERRBAR ;  /* 0x00000000000079ab */ /* 0x000fc00000000000 */
[----:B------:R-:W-:Y:S06]  /*199f0*/  CGAERRBAR ;  /* 0x00000000000075ab */ /* 0x000fec0000000000 */
[----:B------:R-:W-:Y:S01]  /*19a00*/  STG.E.STRONG.GPU desc[UR14][R106.64], R5 ;  /* 0x000000056a007986 */ /* 0x000fe2000c10f90e */
[----:B------:R-:W-:Y:S05]  /*19a10*/  EXIT ;  /* 0x000000000000794d */ /* 0x000fea0003800000 */
        .weak           $__internal_0_$__cuda_sm20_div_u64
        .type           $__internal_0_$__cuda_sm20_div_u64,@function
        .size           $__internal_0_$__cuda_sm20_div_u64,($__internal_1_$__cuda_sm20_rem_u64 - $__internal_0_$__cuda_sm20_div_u64)
$__internal_0_$__cuda_sm20_div_u64:
[----:B------:R-:W-:-:S04]  /*19a20*/  IMAD.MOV.U32 R101, RZ, RZ, R97 ;  /* 0x000000ffff657224 */ /* 0x000fc800078e0061 */
[----:B------:R-:W1:Y:S08]  /*19a30*/  I2F.U64.RP R94, R100 ;  /* 0x00000064005e7312 */ /* 0x000e700000309000 */
[----:B-1----:R-:W1:Y:S02]  /*19a40*/  MUFU.RCP R96, R94 ;  /* 0x0000005e00607308 */ /* 0x002e640000001000 */
[----:B-1----:R-:W-:-:S06]  /*19a50*/  IADD3 R96, PT, PT, R96, 0x1ffffffe, RZ ;  /* 0x1ffffffe60607810 */ /* 0x002fcc0007ffe0ff */
[----:B------:R-:W1:Y:S02]  /*19a60*/  F2I.U64.TRUNC R118, R96 ;  /* 0x0000006000767311 */ /* 0x000e64000020d800 */
[----:B-1----:R-:W-:-:S04]  /*19a70*/  IMAD.WIDE.U32 R116, R118, R100, RZ ;  /* 0x0000006476747225 */ /* 0x002fc800078e00ff */
[C---:B------:R-:W-:Y:S01]  /*19a80*/  IMAD R95, R118.reuse, R97, R117 ;  /* 0x00000061765f7224 */ /* 0x040fe200078e0275 */
[----:B------:R-:W-:Y:S02]  /*19a90*/  IADD3 R99, P2, PT, RZ, -R116, RZ ;  /* 0x80000074ff637210 */ /* 0x000fe40007f5e0ff */
[----:B------:R-:W-:Y:S01]  /*19aa0*/  MOV R117, R118 ;  /* 0x0000007600757202 */ /* 0x000fe20000000f00 */
[----:B------:R-:W-:Y:S02]  /*19ab0*/  IMAD R95, R119, R100, R95 ;  /* 0x00000064775f7224 */ /* 0x000fe400078e025f */
[----:B------:R-:W-:-:S04]  /*19ac0*/  IMAD.HI.U32 R116, R118, R99, RZ ;  /* 0x0000006376747227 */ /* 0x000fc800078e00ff */
[----:B------:R-:W-:-:S04]  /*19ad0*/  IMAD.X R95, RZ, RZ, ~R95, P2 ;  /* 0x000000ffff5f7224 */ /* 0x000fc800010e0e5f */
[----:B------:R-:W-:-:S04]  /*19ae0*/  IMAD.WIDE.U32 R116, P4, R118, R95, R116 ;  /* 0x0000005f76747225 */ /* 0x000fc80007880074 */
[C---:B------:R-:W-:Y:S02]  /*19af0*/  IMAD R94, R119.reuse, R95, RZ ;  /* 0x0000005f775e7224 */ /* 0x040fe400078e02ff */
[----:B------:R-:W-:-:S04]  /*19b00*/  IMAD.HI.U32 R99, P3, R119, R99, R116 ;  /* 0x0000006377637227 */ /* 0x000fc80007860074 */
[----:B------:R-:W-:Y:S01]  /*19b10*/  IMAD.HI.U32 R95, R119, R95, RZ ;  /* 0x0000005f775f7227 */ /* 0x000fe200078e00ff */
[----:B------:R-:W-:-:S03]  /*19b20*/  IADD3 R117, P2, PT, R94, R99, RZ ;  /* 0x000000635e757210 */ /* 0x000fc60007f5e0ff */
[----:B------:R-:W-:Y:S02]  /*19b30*/  IMAD.X R95, R95, 0x1, R119, P4 ;  /* 0x000000015f5f7824 */ /* 0x000fe400020e0677 */
[----:B------:R-:W-:-:S03]  /*19b40*/  IMAD.WIDE.U32 R118, R117, R100, RZ ;  /* 0x0000006475767225 */ /* 0x000fc600078e00ff */
[----:B------:R-:W-:Y:S01]  /*19b50*/  IADD3.X R96, PT, PT, RZ, RZ, R95, P2, P3 ;  /* 0x000000ffff607210 */ /* 0x000fe200017e645f */
[----:B------:R-:W-:Y:S01]  /*19b60*/  IMAD R95, R117, R97, R119 ;  /* 0x00000061755f7224 */ /* 0x000fe200078e0277 */
[----:B------:R-:W-:-:S03]  /*19b70*/  IADD3 R99, P2, PT, RZ, -R118, RZ ;  /* 0x80000076ff637210 */ /* 0x000fc60007f5e0ff */
[----:B------:R-:W-:Y:S02]  /*19b80*/  IMAD R95, R96, R100, R95 ;  /* 0x00000064605f7224 */ /* 0x000fe400078e025f */
[----:B------:R-:W-:-:S03]  /*19b90*/  IMAD.HI.U32 R116, R117, R99, RZ ;  /* 0x0000006375747227 */ /* 0x000fc600078e00ff */
[----:B------:R-:W-:-:S05]  /*19ba0*/  IADD3.X R95, PT, PT, RZ, ~R95, RZ, P2, !PT ;  /* 0x8000005fff5f7210 */ /* 0x000fca00017fe4ff */
[----:B------:R-:W-:-:S04]  /*19bb0*/  IMAD.WIDE.U32 R116, P4, R117, R95, R116 ;  /* 0x0000005f75747225 */ /* 0x000fc80007880074 */
[C---:B------:R-:W-:Y:S02]  /*19bc0*/  IMAD R94, R96.reuse, R95, RZ ;  /* 0x0000005f605e7224 */ /* 0x040fe400078e02ff */
[----:B------:R-:W-:Y:S01]  /*19bd0*/  IMAD.HI.U32 R99, P3, R96, R99, R116 ;  /* 0x0000006360637227 */ /* 0x000fe20007860074 */
[----:B------:R-:W-:-:S03]  /*19be0*/  MOV R117, RZ ;  /* 0x000000ff00757202 */ /* 0x000fc60000000f00 */
[----:B------:R-:W-:Y:S01]  /*19bf0*/  IMAD.HI.U32 R95, R96, R95, RZ ;  /* 0x0000005f605f7227 */ /* 0x000fe200078e00ff */
[----:B------:R-:W-:-:S03]  /*19c00*/  IADD3 R99, P2, PT, R94, R99, RZ ;  /* 0x000000635e637210 */ /* 0x000fc60007f5e0ff */
[----:B------:R-:W-:Y:S02]  /*19c10*/  IMAD.X R94, R95, 0x1, R96, P4 ;  /* 0x000000015f5e7824 */ /* 0x000fe400020e0660 */
[----:B------:R-:W-:-:S03]  /*19c20*/  IMAD.HI.U32 R116, R99, R92, RZ ;  /* 0x0000005c63747227 */ /* 0x000fc600078e00ff */
[----:B------:R-:W-:Y:S01]  /*19c30*/  IADD3.X R94, PT, PT, RZ, RZ, R94, P2, P3 ;  /* 0x000000ffff5e7210 */ /* 0x000fe200017e645e */
[----:B------:R-:W-:-:S04]  /*19c40*/  IMAD.WIDE.U32 R116, R99, R93, R116 ;  /* 0x0000005d63747225 */ /* 0x000fc800078e0074 */
[C---:B------:R-:W-:Y:S02]  /*19c50*/  IMAD R101, R94.reuse, R93, RZ ;  /* 0x0000005d5e657224 */ /* 0x040fe400078e02ff */
[----:B------:R-:W-:-:S04]  /*19c60*/  IMAD.HI.U32 R96, P3, R94, R92, R116 ;  /* 0x0000005c5e607227 */ /* 0x000fc80007860074 */
[----:B------:R-:W-:Y:S01]  /*19c70*/  IMAD.HI.U32 R94, R94, R93, RZ ;  /* 0x0000005d5e5e7227 */ /* 0x000fe200078e00ff */
[----:B------:R-:W-:-:S03]  /*19c80*/  IADD3 R101, P2, PT, R101, R96, RZ ;  /* 0x0000006065657210 */ /* 0x000fc60007f5e0ff */
[----:B------:R-:W-:Y:S02]  /*19c90*/  IMAD.X R94, RZ, RZ, R94, P3 ;  /* 0x000000ffff5e7224 */ /* 0x000fe400018e065e */
[----:B------:R-:W-:-:S03]  /*19ca0*/  IMAD.WIDE.U32 R116, R101, R100, RZ ;  /* 0x0000006465747225 */ /* 0x000fc600078e00ff */
[----:B------:R-:W-:Y:S01]  /*19cb0*/  IADD3.X R99, PT, PT, RZ, R94, RZ, P2, !PT ;  /* 0x0000005eff637210 */ /* 0x000fe200017fe4ff */
[----:B------:R-:W-:Y:S01]  /*19cc0*/  IMAD R94, R101, R97, R117 ;  /* 0x00000061655e7224 */ /* 0x000fe200078e0275 */
[----:B------:R-:W-:-:S03]  /*19cd0*/  IADD3 R95, P2, PT, -R116, R92, RZ ;  /* 0x0000005c745f7210 */ /* 0x000fc60007f5e1ff */
[-C--:B------:R-:W-:Y:S01]  /*19ce0*/  IMAD R92, R99, R100.reuse, R94 ;  /* 0x00000064635c7224 */ /* 0x080fe200078e025e */
[----:B------:R-:W-:Y:S02]  /*19cf0*/  ISETP.GE.U32.AND P4, PT, R95, R100, PT ;  /* 0x000000645f00720c */ /* 0x000fe40003f86070 */
[----:B------:R-:W-:Y:S01]  /*19d00*/  IADD3 R94, P3, PT, -R100, R95, RZ ;  /* 0x0000005f645e7210 */ /* 0x000fe20007f7e1ff */
[----:B------:R-:W-:Y:S01]  /*19d10*/  IMAD.X R92, R93, 0x1, ~R92, P2 ;  /* 0x000000015d5c7824 */ /* 0x000fe200010e0e5c */
[----:B------:R-:W-:-:S04]  /*19d20*/  IADD3 R96, P2, PT, R101, 0x1, RZ ;  /* 0x0000000165607810 */ /* 0x000fc80007f5e0ff */
[----:B------:R-:W-:Y:S02]  /*19d30*/  ISETP.GE.U32.AND.EX P4, PT, R92, R97, PT, P4 ;  /* 0x000000615c00720c */ /* 0x000fe40003f86140 */
[-C--:B------:R-:W-:Y:S02]  /*19d40*/  IADD3.X R93, PT, PT, ~R97, R92.reuse, RZ, P3, !PT ;  /* 0x0000005c615d7210 */ /* 0x080fe40001ffe5ff */
[----:B------:R-:W-:Y:S01]  /*19d50*/  SEL R94, R94, R95, P4 ;  /* 0x0000005f5e5e7207 */ /* 0x000fe20002000000 */
[----:B------:R-:W-:Y:S01]  /*19d60*/  IMAD.X R95, RZ, RZ, R99, P2 ;  /* 0x000000ffff5f7224 */ /* 0x000fe200010e0663 */
[----:B------:R-:W-:Y:S02]  /*19d70*/  SEL R96, R96, R101, P4 ;  /* 0x0000006560607207 */ /* 0x000fe40002000000 */
[----:B------:R-:W-:Y:S02]  /*19d80*/  SEL R92, R93, R92, P4 ;  /* 0x0000005c5d5c7207 */ /* 0x000fe40002000000 */
[----:B------:R-:W-:Y:S01]  /*19d90*/  SEL R95, R95, R99, P4 ;  /* 0x000000635f5f7207 */ /* 0x000fe20002000000 */
[----:B------:R-:W-:Y:S01]  /*19da0*/  IMAD.MOV.U32 R99, RZ, RZ, 0x0 ;  /* 0x00000000ff637424 */ /* 0x000fe200078e00ff */
[----:B------:R-:W-:-:S02]  /*19db0*/  ISETP.GE.U32.AND P4, PT, R94, R100, PT ;  /* 0x000000645e00720c */ /* 0x000fc40003f86070 */
[----:B------:R-:W-:Y:S02]  /*19dc0*/  IADD3 R93, P3, PT, R96, 0x1, RZ ;  /* 0x00000001605d7810 */ /* 0x000fe40007f7e0ff */
[----:B------:R-:W-:Y:S02]  /*19dd0*/  ISETP.GE.U32.AND.EX P4, PT, R92, R97, PT, P4 ;  /* 0x000000615c00720c */ /* 0x000fe40003f86140 */
[----:B------:R-:W-:Y:S02]  /*19de0*/  ISETP.NE.U32.AND P2, PT, R100, RZ, PT ;  /* 0x000000ff6400720c */ /* 0x000fe40003f45070 */
[----:B------:R-:W-:Y:S02]  /*19df0*/  IADD3.X R92, PT, PT, RZ, R95, RZ, P3, !PT ;  /* 0x0000005fff5c7210 */ /* 0x000fe40001ffe4ff */
[----:B------:R-:W-:Y:S02]  /*19e00*/  ISETP.NE.AND.EX P2, PT, R97, RZ, PT, P2 ;  /* 0x000000ff6100720c */ /* 0x000fe40003f45320 */
[----:B------:R-:W-:-:S02]  /*19e10*/  SEL R93, R93, R96, P4 ;  /* 0x000000605d5d7207 */ /* 0x000fc40002000000 */
[----:B------:R-:W-:Y:S02]  /*19e20*/  SEL R92, R92, R95, P4 ;  /* 0x0000005f5c5c7207 */ /* 0x000fe40002000000 */
[----:B------:R-:W-:Y:S02]  /*19e30*/  SEL R93, R93, 0xffffffff, P2 ;  /* 0xffffffff5d5d7807 */ /* 0x000fe40001000000 */
[----:B------:R-:W-:Y:S01]  /*19e40*/  SEL R92, R92, 0xffffffff, P2 ;  /* 0xffffffff5c5c7807 */ /* 0x000fe20001000000 */
[----:B------:R-:W-:Y:S06]  /*19e50*/  RET.REL.NODEC R98 `(_ZN7cutlass6KernelINS_4gemm6kernel14RankKUniversalINS1_11threadblock13MmaMultistageINS1_9GemmShapeILi128ELi64ELi16EEENS_9transform11threadblock28PredicatedTileAccessIteratorINS_11MatrixShapeILi128ELi16EEEdNS_6layout11ColumnMajorELi1ENS8_31PitchLinearWarpStripedThreadMapINS_16PitchLinearShapeILi128ELi16EEELi256ENSG_ILi16ELi2EEELi1EEENS_5ArrayIdLi1ELb1EEELb0ENSD_9NoPermuteEEENS9_25RegularTileAccessIteratorISC_dNSD_43ColumnMajorTensorOpMultiplicandCongruous64bELi1ESJ_Li8EEELNS_4arch14CacheOperation4KindE0ENSA_INSB_ILi16ELi64EEEdNSD_8RowMajorELi0ENSF_INSG_ILi64ELi16EEELi256ESI_Li1EEESL_Lb0ESM_EENSO_ISU_dNSD_40RowMajorTensorOpMultiplicandCongruous64bELi0ESX_Li8EEELST_0EdSV_NS4_9MmaPolicyINS1_4warp11MmaTensorOpINS6_ILi32ELi32ELi16EEEdSP_dSZ_dSV_NS12_17MmaTensorOpPolicyINSR_3MmaINS6_ILi8ELi8ELi4EEELi32EdSV_dSE_dSV_NSR_13OpMultiplyAddEEENSB_ILi1ELi1EEEEELi1ELb0EbEENSB_ILi0ELi0EEES1D_Li1EEELi3ELNS1_23SharedMemoryClearOptionE0EbEENS_8epilogue11threadblock8EpilogueIS7_S1C_Li1ENS1I_27PredicatedTileIteratorBlas3INS1I_26OutputTileOptimalThreadMapINS1I_15OutputTileShapeILi64ELi8ELi4ELi1ELi1EEENS1M_ILi1ELi4ELi1ELi1ELi4EEELi256ELi1ELi64EEEdLNS_8BlasModeE1EEENS1H_4warp24FragmentIteratorTensorOpIS14_S17_dNSK_IdLi2ELb1EEESV_EENS1S_20TileIteratorTensorOpIS14_S17_dSV_EENS1I_18SharedLoadIteratorINS1P_18CompactedThreadMapEdLi8EEENS1H_6thread17LinearCombinationIdLi1EddLNS21_9ScaleType4KindE0ELNS_15FloatRoundStyleE2EdEENSB_ILi0ELi4EEELi1ELi1EEENS4_30GemmIdentityThreadblockSwizzleILi1EEELNS_8FillModeE2EEEEEvNT_6ParamsE) ;  /* 0xfffffe6062687950 */ /* 0x000fec0003c3ffff */
        .weak           $__internal_1_$__cuda_sm20_rem_u64
        .type           $__internal_1_$__cuda_sm20_rem_u64,@function
        .size           $__internal_1_$__cuda_sm20_rem_u64,(.L_x_341 - $__internal_1_$__cuda_sm20_rem_u64)
$__internal_1_$__cuda_sm20_rem_u64:
[----:B------:R-:W-:Y:S01]  /*19e60*/  MOV R118, R96 ;  /* 0x0000006000767202 */ /* 0x000fe20000000f00 */
        /* <DEDUP_REMOVED lines=45> */
[----:B------:R-:W-:-:S04]  /*1a140*/  ISETP.GE.U32.AND P3, PT, R99, R96, PT ;  /* 0x000000606300720c */ /* 0x000fc80003f66070 */
[----:B------:R-:W-:Y:S02]  /*1a150*/  IADD3.X R92, PT, PT, ~R92, R97, RZ, P2, !PT ;  /* 0x000000615c5c7210 */ /* 0x000fe400017fe5ff */
[----:B------:R-:W-:Y:S02]  /*1a160*/  IADD3 R98, P2, PT, -R96, R99, RZ ;  /* 0x0000006360627210 */ /* 0x000fe40007f5e1ff */
[----:B------:R-:W-:-:S03]  /*1a170*/  ISETP.GE.U32.AND.EX P3, PT, R92, R95, PT, P3 ;  /* 0x0000005f5c00720c */ /* 0x000fc60003f66130 */
[----:B------:R-:W-:Y:S01]  /*1a180*/  IMAD.X R93, R92, 0x1, ~R95, P2 ;  /* 0x000000015c5d7824 */ /* 0x000fe200010e0e5f */
[----:B------:R-:W-:Y:S02]  /*1a190*/  SEL R99, R98, R99, P3 ;  /* 0x0000006362637207 */ /* 0x000fe40001800000 */
[C---:B------:R-:W-:Y:S02]  /*1a1a0*/  ISETP.NE.U32.AND P2, PT, R96.reuse, RZ, PT ;  /* 0x000000ff6000720c */ /* 0x040fe40003f45070 */
[----:B------:R-:W-:Y:S02]  /*1a1b0*/  SEL R92, R93, R92, P3 ;  /* 0x0000005c5d5c7207 */ /* 0x000fe40001800000 */
[----:B------:R-:W-:Y:S02]  /*1a1c0*/  ISETP.GE.U32.AND P4, PT, R99, R96, PT ;  /* 0x000000606300720c */ /* 0x000fe40003f86070 */
[----:B------:R-:W-:Y:S02]  /*1a1d0*/  IADD3 R98, P3, PT, -R96, R99, RZ ;  /* 0x0000006360627210 */ /* 0x000fe40007f7e1ff */
[----:B------:R-:W-:-:S02]  /*1a1e0*/  ISETP.GE.U32.AND.EX P4, PT, R92, R95, PT, P4 ;  /* 0x0000005f5c00720c */ /* 0x000fc40003f86140 */
[CC--:B------:R-:W-:Y:S02]  /*1a1f0*/  IADD3.X R93, PT, PT, ~R95.reuse, R92.reuse, RZ, P3, !PT ;  /* 0x0000005c5f5d7210 */ /* 0x0c0fe40001ffe5ff */
[----:B------:R-:W-:Y:S02]  /*1a200*/  ISETP.NE.AND.EX P2, PT, R95, RZ, PT, P2 ;  /* 0x000000ff5f00720c */ /* 0x000fe40003f45320 */
[----:B------:R-:W-:Y:S02]  /*1a210*/  MOV R95, 0x0 ;  /* 0x00000000005f7802 */ /* 0x000fe40000000f00 */
[----:B------:R-:W-:Y:S02]  /*1a220*/  SEL R98, R98, R99, P4 ;  /* 0x0000006362627207 */ /* 0x000fe40002000000 */
[----:B------:R-:W-:Y:S02]  /*1a230*/  SEL R93, R93, R92, P4 ;  /* 0x0000005c5d5d7207 */ /* 0x000fe40002000000 */
[----:B------:R-:W-:-:S02]  /*1a240*/  SEL R98, R98, 0xffffffff, P2 ;  /* 0xffffffff62627807 */ /* 0x000fc40001000000 */
[----:B------:R-:W-:Y:S01]  /*1a250*/  SEL R99, R93, 0xffffffff, P2 ;  /* 0xffffffff5d637807 */ /* 0x000fe20001000000 */
[----:B------:R-:W-:Y:S06]  /*1a260*/  RET.REL.NODEC R94 `(_ZN7cutlass6KernelINS_4gemm6kernel14RankKUniversalINS1_11threadblock13MmaMultistageINS1_9GemmShapeILi128ELi64ELi16EEENS_9transform11threadblock28PredicatedTileAccessIteratorINS_11MatrixShapeILi128ELi16EEEdNS_6layout11ColumnMajorELi1ENS8_31PitchLinearWarpStripedThreadMapINS_16PitchLinearShapeILi128ELi16EEELi256ENSG_ILi16ELi2EEELi1EEENS_5ArrayIdLi1ELb1EEELb0ENSD_9NoPermuteEEENS9_25RegularTileAccessIteratorISC_dNSD_43ColumnMajorTensorOpMultiplicandCongruous64bELi1ESJ_Li8EEELNS_4arch14CacheOperation4KindE0ENSA_INSB_ILi16ELi64EEEdNSD_8RowMajorELi0ENSF_INSG_ILi64ELi16EEELi256ESI_Li1EEESL_Lb0ESM_EENSO_ISU_dNSD_40RowMajorTensorOpMultiplicandCongruous64bELi0ESX_Li8EEELST_0EdSV_NS4_9MmaPolicyINS1_4warp11MmaTensorOpINS6_ILi32ELi32ELi16EEEdSP_dSZ_dSV_NS12_17MmaTensorOpPolicyINSR_3MmaINS6_ILi8ELi8ELi4EEELi32EdSV_dSE_dSV_NSR_13OpMultiplyAddEEENSB_ILi1ELi1EEEEELi1ELb0EbEENSB_ILi0ELi0EEES1D_Li1EEELi3ELNS1_23SharedMemoryClearOptionE0EbEENS_8epilogue11threadblock8EpilogueIS7_S1C_Li1ENS1I_27PredicatedTileIteratorBlas3INS1I_26OutputTileOptimalThreadMapINS1I_15OutputTileShapeILi64ELi8ELi4ELi1ELi1EEENS1M_ILi1ELi4ELi1ELi1ELi4EEELi256ELi1ELi64EEEdLNS_8BlasModeE1EEENS1H_4warp24FragmentIteratorTensorOpIS14_S17_dNSK_IdLi2ELb1EEESV_EENS1S_20TileIteratorTensorOpIS14_S17_dSV_EENS1I_18SharedLoadIteratorINS1P_18CompactedThreadMapEdLi8EEENS1H_6thread17LinearCombinationIdLi1EddLNS21_9ScaleType4KindE0ELNS_15FloatRoundStyleE2EdEENSB_ILi0ELi4EEELi1ELi1EEENS4_30GemmIdentityThreadblockSwizzleILi1EEELNS_8FillModeE2EEEEEvNT_6ParamsE) ;  /* 0xfffffe5c5e647950 */ /* 0x000fec0003c3ffff */
.L_x_340:
[----:B------:R-:W-:-:S00]  /*1a270*/  BRA `(.L_x_340) ;  /* 0xfffffffc00fc7947 */ /* 0x000fc0000383ffff */
[----:B------:R-:W-:-:S00]  /*1a280*/  NOP ;  /* 0x0000000000007918 */ /* 0x000fc00000000000 */
[----:B------:R-:W-:-:S00]  /*1a290*/  NOP ;  /* 0x0000000000007918 */ /* 0x000fc00000000000 */
[----:B------:R-:W-:-:S00]  /*1a2a0*/  NOP ;  /* 0x0000000000007918 */ /* 0x000fc00000000000 */
[----:B------:R-:W-:-:S00]  /*1a2b0*/  NOP ;  /* 0x0000000000007918 */ /* 0x000fc00000000000 */
[----:B------:R-:W-:-:S00]  /*1a2c0*/  NOP ;  /* 0x0000000000007918 */ /* 0x000fc00000000000 */
[----:B------:R-:W-:-:S00]  /*1a2d0*/  NOP ;  /* 0x0000000000007918 */ /* 0x000fc00000000000 */
[----:B------:R-:W-:-:S00]  /*1a2e0*/  NOP ;  /* 0x0000000000007918 */ /* 0x000fc00000000000 */
[----:B------:R-:W-:-:S00]  /*1a2f0*/  NOP ;  /* 0x0000000000007918 */ /* 0x000fc00000000000 */
.L_x_341:


//--------------------- .nv.shared._ZN7cutlass6KernelINS_4gemm6kernel14RankKUniversalINS1_11threadblock13MmaMultistageINS1_9GemmShapeILi128ELi64ELi16EEENS_9transform11threadblock28PredicatedTileAccessIteratorINS_11MatrixShapeILi128ELi16EEEdNS_6layout11ColumnMajorELi1ENS8_31PitchLinearWarpStripedThreadMapINS_16PitchLinearShapeILi128ELi16EEELi256ENSG_ILi16ELi2EEELi1EEENS_5ArrayIdLi1ELb1EEELb0ENSD_9NoPermuteEEENS9_25RegularTileAccessIteratorISC_dNSD_43ColumnMajorTensorOpMultiplicandCongruous64bELi1ESJ_Li8EEELNS_4arch14CacheOperation4KindE0ENSA_INSB_ILi16ELi64EEEdNSD_8RowMajorELi0ENSF_INSG_ILi64ELi16EEELi256ESI_Li1EEESL_Lb0ESM_EENSO_ISU_dNSD_40RowMajorTensorOpMultiplicandCongruous64bELi0ESX_Li8EEELST_0EdSV_NS4_9MmaPolicyINS1_4warp11MmaTensorOpINS6_ILi32ELi32ELi16EEEdSP_dSZ_dSV_NS12_17MmaTensorOpPolicyINSR_3MmaINS6_ILi8ELi8ELi4EEELi32EdSV_dSE_dSV_NSR_13OpMultiplyAddEEENSB_ILi1ELi1EEEEELi1ELb0EbEENSB_ILi0ELi0EEES1D_Li1EEELi3ELNS1_23SharedMemoryClearOptionE0EbEENS_8epilogue11threadblock8EpilogueIS7_S1C_Li1ENS1I_27PredicatedTileIteratorBlas3INS1I_26OutputTileOptimalThreadMapINS1I_15OutputTileShapeILi64ELi8ELi4ELi1ELi1EEENS1M_ILi1ELi4ELi1ELi1ELi4EEELi256ELi1ELi64EEEdLNS_8BlasModeE1EEENS1H_4warp24FragmentIteratorTensorOpIS14_S17_dNSK_IdLi2ELb1EEESV_EENS1S_20TileIteratorTensorOpIS14_S17_dSV_EENS1I_18SharedLoadIteratorINS1P_18CompactedThreadMapEdLi8EEENS1H_6thread17LinearCombinationIdLi1EddLNS21_9ScaleType4KindE0ELNS_15FloatRoundStyleE2EdEENSB_ILi0ELi4EEELi1ELi1EEENS4_30GemmIdentityThreadblockSwizzleILi1EEELNS_8FillModeE2EEEEEvNT_6ParamsE --------------------------
	.section	.nv.shared._ZN7cutlass6KernelINS_4gemm6kernel14RankKUniversalINS1_11threadblock13MmaMultistageINS1_9GemmShapeILi128ELi64ELi16EEENS_9transform11threadblock28PredicatedTileAccessIteratorINS_11MatrixShapeILi128ELi16EEEdNS_6layout11ColumnMajorELi1ENS8_31PitchLinearWarpStripedThreadMapINS_16PitchLinearShapeILi128ELi16EEELi256ENSG_ILi16ELi2EEELi1EEENS_5ArrayIdLi1ELb1EEELb0ENSD_9NoPermuteEEENS9_25RegularTileAccessIteratorISC_dNSD_43ColumnMajorTensorOpMultiplicandCongruous64bELi1ESJ_Li8EEELNS_4arch14CacheOperation4KindE0ENSA_INSB_ILi16ELi64EEEdNSD_8RowMajorELi0ENSF_INSG_ILi64ELi16EEELi256ESI_Li1EEESL_Lb0ESM_EENSO_ISU_dNSD_40RowMajorTensorOpMultiplicandCongruous64bELi0ESX_Li8EEELST_0EdSV_NS4_9MmaPolicyINS1_4warp11MmaTensorOpINS6_ILi32ELi32ELi16EEEdSP_dSZ_dSV_NS12_17MmaTensorOpPolicyINSR_3MmaINS6_ILi8ELi8ELi4EEELi32EdSV_dSE_dSV_NSR_13OpMultiplyAddEEENSB_ILi1ELi1EEEEELi1ELb0EbEENSB_ILi0ELi0EEES1D_Li1EEELi3ELNS1_23SharedMemoryClearOptionE0EbEENS_8epilogue11threadblock8EpilogueIS7_S1C_Li1ENS1I_27PredicatedTileIteratorBlas3INS1I_26OutputTileOptimalThreadMapINS1I_15OutputTileShapeILi64ELi8ELi4ELi1ELi1EEENS1M_ILi1ELi4ELi1ELi1ELi4EEELi256ELi1ELi64EEEdLNS_8BlasModeE1EEENS1H_4warp24FragmentIteratorTensorOpIS14_S17_dNSK_IdLi2ELb1EEESV_EENS1S_20TileIteratorTensorOpIS14_S17_dSV_EENS1I_18SharedLoadIteratorINS1P_18CompactedThreadMapEdLi8EEENS1H_6thread17LinearCombinationIdLi1EddLNS21_9ScaleType4KindE0ELNS_15FloatRoundStyleE2EdEENSB_ILi0ELi4EEELi1ELi1EEENS4_30GemmIdentityThreadblockSwizzleILi1EEELNS_8FillModeE2EEEEEvNT_6ParamsE,"aw",@nobits
	.sectionflags	@""
	.align	16
	.zero		1024


//--------------------- .nv.shared.reserved.0     --------------------------
	.section	.nv.shared.reserved.0,"aw",@nobits
	.weak		__nv_reservedSMEM_offset_0_alias
	.size		__nv_reservedSMEM_offset_0_alias, 0, 64
	.other		__nv_reservedSMEM_offset_0_alias,@"STO_CUDA_RESERVED_SHARED STV_DEFAULT"
__nv_reservedSMEM_offset_0_alias:
	.zero		0
	.zero		64


//--------------------- .nv.global                --------------------------
	.section	.nv.global,"aw",@nobits
.nv.global:
	.type		_ZN39_INTERNAL_84515457_4_k_cu_3c50a070_30764cute1_E,@object
	.size		_ZN39_INTERNAL_84515457_4_k_cu_3c50a070_30764cute1_E,(_ZN39_INTERNAL_84515457_4_k_cu_3c50a070_30764cuda3std3__45__cpo6cbeginE - _ZN39_INTERNAL_84515457_4_k_cu_3c50a070_30764cute1_E)
_ZN39_INTERNAL_84515457_4_k_cu_3c50a070_30764cute1_E:
	.zero		1
	.type		_ZN39_INTERNAL_84515457_4_k_cu_3c50a070_30764cuda3std3__45__cpo6cbeginE,@object
	.size		_ZN39_INTERNAL_84515457_4_k_cu_3c50a070_30764cuda3std3__45__cpo6cbeginE,(_ZN39_INTERNAL_84515457_4_k_cu_3c50a070_30764cuda3std3__48in_placeE - _ZN39_INTERNAL_84515457_4_k_cu_3c50a070_30764cuda3std3__45__cpo6cbeginE)
_ZN39_INTERNAL_84515457_4_k_cu_3c50a070_30764cuda3std3__45__cpo6cbeginE:
	.zero		1
	.type		_ZN39_INTERNAL_84515457_4_k_cu_3c50a070_30764cuda3std3__48in_placeE,@object
	.size		_ZN39_INTERNAL_84515457_4_k_cu_3c50a070_30764cuda3std3__48in_placeE,(_ZN39_INTERNAL_84515457_4_k_cu_3c50a070_30764cuda3std6ranges3__45__cpo9iter_moveE - _ZN39_INTERNAL_84515457_4_k_cu_3c50a070_30764cuda3std3__48in_placeE)
_ZN39_INTERNAL_84515457_4_k_cu_3c50a070_30764cuda3std3__48in_placeE:
	.zero		1
	.type		_ZN39_INTERNAL_84515457_4_k_cu_3c50a070_30764cuda3std6ranges3__45__cpo9iter_moveE,@object
	.size		_ZN39_INTERNAL_84515457_4_k_cu_3c50a070_30764cuda3std6ranges3__45__cpo9iter_moveE,(_ZN39_INTERNAL_84515457_4_k_cu_3c50a070_30764cuda3std3__45__cpo5beginE - _ZN39_INTERNAL_84515457_4_k_cu_3c50a070_30764cuda3std6ranges3__45__cpo9iter_moveE)
_ZN39_INTERNAL_84515457_4_k_cu_3c50a070_30764cuda3std6ranges3__45__cpo9iter_moveE:
	.zero		1
	.type		_ZN39_INTERNAL_84515457_4_k_cu_3c50a070_30764cuda3std3__45__cpo5beginE,@object
	.size		_ZN39_INTERNAL_84515457_4_k_cu_3c50a070_30764cuda3std3__45__cpo5beginE,(_ZN39_INTERNAL_84515457_4_k_cu_3c50a070_30764cuda3std3__441_GLOBAL__N__84515457_4_k_cu_3c50a070_30766ignoreE - _ZN39_INTERNAL_84515457_4_k_cu_3c50a070_30764cuda3std3__45__cpo5beginE)
_ZN39_INTERNAL_84515457_4_k_cu_3c50a070_30764cuda3std3__45__cpo5beginE:
	.zero		1
	.type		_ZN39_INTERNAL_84515457_4_k_cu_3c50a070_30764cuda3std3__441_GLOBAL__N__84515457_4_k_cu_3c50a070_30766ignoreE,@object
	.size		_ZN39_INTERNAL_84515457_4_k_cu_3c50a070_30764cuda3std3__441_GLOBAL__N__84515457_4_k_cu_3c50a070_30766ignoreE,(_ZN39_INTERNAL_84515457_4_k_cu_3c50a070_30764cute7productE - _ZN39_INTERNAL_84515457_4_k_cu_3c50a070_30764cuda3std3__441_GLOBAL__N__84515457_4_k_cu_3c50a070_30766ignoreE)
_ZN39_INTERNAL_84515457_4_k_cu_3c50a070_30764cuda3std3__441_GLOBAL__N__84515457_4_k_cu_3c50a070_30766ignoreE:
	.zero		1
	.type		_ZN39_INTERNAL_84515457_4_k_cu_3c50a070_30764cute7productE,@object
	.size		_ZN39_INTERNAL_84515457_4_k_cu_3c50a070_30764cute7productE,(_ZN39_INTERNAL_84515457_4_k_cu_3c50a070_30764cuda3std3__45__cpo3endE - _ZN39_INTERNAL_84515457_4_k_cu_3c50a070_30764cute7productE)
_ZN39_INTERNAL_84515457_4_k_cu_3c50a070_30764cute7productE:
	.zero		1
	.type		_ZN39_INTERNAL_84515457_4_k_cu_3c50a070_30764cuda3std3__45__cpo3endE,@object
	.size		_ZN39_INTERNAL_84515457_4_k_cu_3c50a070_30764cuda3std3__45__cpo3endE,(_ZN39_INTERNAL_84515457_4_k_cu_3c50a070_30764cuda3std3__419piecewise_constructE - _ZN39_INTERNAL_84515457_4_k_cu_3c50a070_30764cuda3std3__45__cpo3endE)
_ZN39_INTERNAL_84515457_4_k_cu_3c50a070_30764cuda3std3__45__cpo3endE:
	.zero		1
	.type		_ZN39_INTERNAL_84515457_4_k_cu_3c50a070_30764cuda3std3__419piecewise_constructE,@object
	.size		_ZN39_INTERNAL_84515457_4_k_cu_3c50a070_30764cuda3std3__419piecewise_constructE,(_ZN39_INTERNAL_84515457_4_k_cu_3c50a070_30764cuda3std3__45__cpo4cendE - _ZN39_INTERNAL_84515457_4_k_cu_3c50a070_30764cuda3std3__419piecewise_constructE)
_ZN39_INTERNAL_84515457_4_k_cu_3c50a070_30764cuda3std3__419piecewise_constructE:
	.zero		1
	.type		_ZN39_INTERNAL_84515457_4_k_cu_3c50a070_30764cuda3std3__45__cpo4cendE,@object
	.size		_ZN39_INTERNAL_84515457_4_k_cu_3c50a070_30764cuda3std3__45__cpo4cendE,(_ZN39_INTERNAL_84515457_4_k_cu_3c50a070_30764cuda3std6ranges3__45__cpo4swapE - _ZN39_INTERNAL_84515457_4_k_cu_3c50a070_30764cuda3std3__45__cpo4cendE)
_ZN39_INTERNAL_84515457_4_k_cu_3c50a070_30764cuda3std3__45__cpo4cendE:
	.zero		1
	.type		_ZN39_INTERNAL_84515457_4_k_cu_3c50a070_30764cuda3std6ranges3__45__cpo4swapE,@object
	.size		_ZN39_INTERNAL_84515457_4_k_cu_3c50a070_30764cuda3std6ranges3__45__cpo4swapE,(.L_7 - _ZN39_INTERNAL_84515457_4_k_cu_3c50a070_30764cuda3std6ranges3__45__cpo4swapE)
_ZN39_INTERNAL_84515457_4_k_cu_3c50a070_30764cuda3std6ranges3__45__cpo4swapE:
	.zero		1
.L_7:


//--------------------- .nv.constant0._ZN7cutlass6KernelINS_4gemm6kernel14RankKUniversalINS1_11threadblock13MmaMultistageINS1_9GemmShapeILi128ELi64ELi16EEENS_9transform11threadblock28PredicatedTileAccessIteratorINS_11MatrixShapeILi128ELi16EEEdNS_6layout11ColumnMajorELi1ENS8_31PitchLinearWarpStripedThreadMapINS_16PitchLinearShapeILi128ELi16EEELi256ENSG_ILi16ELi2EEELi1EEENS_5ArrayIdLi1ELb1EEELb0ENSD_9NoPermuteEEENS9_25RegularTileAccessIteratorISC_dNSD_43ColumnMajorTensorOpMultiplicandCongruous64bELi1ESJ_Li8EEELNS_4arch14CacheOperation4KindE0ENSA_INSB_ILi16ELi64EEEdNSD_8RowMajorELi0ENSF_INSG_ILi64ELi16EEELi256ESI_Li1EEESL_Lb0ESM_EENSO_ISU_dNSD_40RowMajorTensorOpMultiplicandCongruous64bELi0ESX_Li8EEELST_0EdSV_NS4_9MmaPolicyINS1_4warp11MmaTensorOpINS6_ILi32ELi32ELi16EEEdSP_dSZ_dSV_NS12_17MmaTensorOpPolicyINSR_3MmaINS6_ILi8ELi8ELi4EEELi32EdSV_dSE_dSV_NSR_13OpMultiplyAddEEENSB_ILi1ELi1EEEEELi1ELb0EbEENSB_ILi0ELi0EEES1D_Li1EEELi3ELNS1_23SharedMemoryClearOptionE0EbEENS_8epilogue11threadblock8EpilogueIS7_S1C_Li1ENS1I_27PredicatedTileIteratorBlas3INS1I_26OutputTileOptimalThreadMapINS1I_15OutputTileShapeILi64ELi8ELi4ELi1ELi1EEENS1M_ILi1ELi4ELi1ELi1ELi4EEELi256ELi1ELi64EEEdLNS_8BlasModeE1EEENS1H_4warp24FragmentIteratorTensorOpIS14_S17_dNSK_IdLi2ELb1EEESV_EENS1S_20TileIteratorTensorOpIS14_S17_dSV_EENS1I_18SharedLoadIteratorINS1P_18CompactedThreadMapEdLi8EEENS1H_6thread17LinearCombinationIdLi1EddLNS21_9ScaleType4KindE0ELNS_15FloatRoundStyleE2EdEENSB_ILi0ELi4EEELi1ELi1EEENS4_30GemmIdentityThreadblockSwizzleILi1EEELNS_8FillModeE2EEEEEvNT_6ParamsE --------------------------
	.section	.nv.constant0._ZN7cutlass6KernelINS_4gemm6kernel14RankKUniversalINS1_11threadblock13MmaMultistageINS1_9GemmShapeILi128ELi64ELi16EEENS_9transform11threadblock28PredicatedTileAccessIteratorINS_11MatrixShapeILi128ELi16EEEdNS_6layout11ColumnMajorELi1ENS8_31PitchLinearWarpStripedThreadMapINS_16PitchLinearShapeILi128ELi16EEELi256ENSG_ILi16ELi2EEELi1EEENS_5ArrayIdLi1ELb1EEELb0ENSD_9NoPermuteEEENS9_25RegularTileAccessIteratorISC_dNSD_43ColumnMajorTensorOpMultiplicandCongruous64bELi1ESJ_Li8EEELNS_4arch14CacheOperation4KindE0ENSA_INSB_ILi16ELi64EEEdNSD_8RowMajorELi0ENSF_INSG_ILi64ELi16EEELi256ESI_Li1EEESL_Lb0ESM_EENSO_ISU_dNSD_40RowMajorTensorOpMultiplicandCongruous64bELi0ESX_Li8EEELST_0EdSV_NS4_9MmaPolicyINS1_4warp11MmaTensorOpINS6_ILi32ELi32ELi16EEEdSP_dSZ_dSV_NS12_17MmaTensorOpPolicyINSR_3MmaINS6_ILi8ELi8ELi4EEELi32EdSV_dSE_dSV_NSR_13OpMultiplyAddEEENSB_ILi1ELi1EEEEELi1ELb0EbEENSB_ILi0ELi0EEES1D_Li1EEELi3ELNS1_23SharedMemoryClearOptionE0EbEENS_8epilogue11threadblock8EpilogueIS7_S1C_Li1ENS1I_27PredicatedTileIteratorBlas3INS1I_26OutputTileOptimalThreadMapINS1I_15OutputTileShapeILi64ELi8ELi4ELi1ELi1EEENS1M_ILi1ELi4ELi1ELi1ELi4EEELi256ELi1ELi64EEEdLNS_8BlasModeE1EEENS1H_4warp24FragmentIteratorTensorOpIS14_S17_dNSK_IdLi2ELb1EEESV_EENS1S_20TileIteratorTensorOpIS14_S17_dSV_EENS1I_18SharedLoadIteratorINS1P_18CompactedThreadMapEdLi8EEENS1H_6thread17LinearCombinationIdLi1EddLNS21_9ScaleType4KindE0ELNS_15FloatRoundStyleE2EdEENSB_ILi0ELi4EEELi1ELi1EEENS4_30GemmIdentityThreadblockSwizzleILi1EEELNS_8FillModeE2EEEEEvNT_6ParamsE,"a",@progbits
	.sectionflags	@""
	.align	4
.nv.constant0._ZN7cutlass6KernelINS_4gemm6kernel14RankKUniversalINS1_11threadblock13MmaMultistageINS1_9GemmShapeILi128ELi64ELi16EEENS_9transform11threadblock28PredicatedTileAccessIteratorINS_11MatrixShapeILi128ELi16EEEdNS_6layout11ColumnMajorELi1ENS8_31PitchLinearWarpStripedThreadMapINS_16PitchLinearShapeILi128ELi16EEELi256ENSG_ILi16ELi2EEELi1EEENS_5ArrayIdLi1ELb1EEELb0ENSD_9NoPermuteEEENS9_25RegularTileAccessIteratorISC_dNSD_43ColumnMajorTensorOpMultiplicandCongruous64bELi1ESJ_Li8EEELNS_4arch14CacheOperation4KindE0ENSA_INSB_ILi16ELi64EEEdNSD_8RowMajorELi0ENSF_INSG_ILi64ELi16EEELi256ESI_Li1EEESL_Lb0ESM_EENSO_ISU_dNSD_40RowMajorTensorOpMultiplicandCongruous64bELi0ESX_Li8EEELST_0EdSV_NS4_9MmaPolicyINS1_4warp11MmaTensorOpINS6_ILi32ELi32ELi16EEEdSP_dSZ_dSV_NS12_17MmaTensorOpPolicyINSR_3MmaINS6_ILi8ELi8ELi4EEELi32EdSV_dSE_dSV_NSR_13OpMultiplyAddEEENSB_ILi1ELi1EEEEELi1ELb0EbEENSB_ILi0ELi0EEES1D_Li1EEELi3ELNS1_23SharedMemoryClearOptionE0EbEENS_8epilogue11threadblock8EpilogueIS7_S1C_Li1ENS1I_27PredicatedTileIteratorBlas3INS1I_26OutputTileOptimalThreadMapINS1I_15OutputTileShapeILi64ELi8ELi4ELi1ELi1EEENS1M_ILi1ELi4ELi1ELi1ELi4EEELi256ELi1ELi64EEEdLNS_8BlasModeE1EEENS1H_4warp24FragmentIteratorTensorOpIS14_S17_dNSK_IdLi2ELb1EEESV_EENS1S_20TileIteratorTensorOpIS14_S17_dSV_EENS1I_18SharedLoadIteratorINS1P_18CompactedThreadMapEdLi8EEENS1H_6thread17LinearCombinationIdLi1EddLNS21_9ScaleType4KindE0ELNS_15FloatRoundStyleE2EdEENSB_ILi0ELi4EEELi1ELi1EEENS4_30GemmIdentityThreadblockSwizzleILi1EEELNS_8FillModeE2EEEEEvNT_6ParamsE:
	.zero		1264


//--------------------- SYMBOLS --------------------------

	.type		.nv.reservedSmem.offset0,@object
	.size		.nv.reservedSmem.offset0,0x4
	.type		.nv.reservedSmem.cap,@object
	.size		.nv.reservedSmem.cap,0x4
